def matmul_kernel(
    a_ptr,
    b_ptr,
    c_ptr,
    M,
    N,
    K,
    stride_am,
    stride_ak,
    stride_bk,
    stride_bn,
    stride_cm,
    stride_cn,
    BLOCK_M: tl.constexpr,
    BLOCK_N: tl.constexpr,
    BLOCK_K: tl.constexpr,
    GROUP_M: tl.constexpr,
):
    pid = tl.program_id(axis=0)
    num_pid_m = tl.cdiv(M, BLOCK_M)
    num_pid_n = tl.cdiv(N, BLOCK_N)
    num_pid_in_group = GROUP_M * num_pid_n
    group_id = pid // num_pid_in_group
    first_pid_m = group_id * GROUP_M
    group_size_m = min(num_pid_m - first_pid_m, GROUP_M)
    pid_m = first_pid_m + ((pid % num_pid_in_group) % group_size_m)
    pid_n = (pid % num_pid_in_group) // group_size_m

    offs_am = (pid_m * BLOCK_M + tl.arange(0, BLOCK_M)) % M
    offs_bn = (pid_n * BLOCK_N + tl.arange(0, BLOCK_N)) % N
    offs_k = tl.arange(0, BLOCK_K)
    a_ptrs = a_ptr + offs_am[:, None] * stride_am + offs_k[None, :] * stride_ak
    b_ptrs = b_ptr + offs_k[:, None] * stride_bk + offs_bn[None, :] * stride_bn

    acc = tl.zeros((BLOCK_M, BLOCK_N), dtype=tl.float32)
    for kk in range(0, tl.cdiv(K, BLOCK_K)):
        a = tl.load(a_ptrs, mask=offs_k[None, :] < K - kk * BLOCK_K, other=0.0)
        b = tl.load(b_ptrs, mask=offs_k[:, None] < K - kk * BLOCK_K, other=0.0)
        acc = tl.dot(a, b, acc)
        a_ptrs += BLOCK_K * stride_ak
        b_ptrs += BLOCK_K * stride_bk

    c = acc.to(c_ptr.dtype.element_ty)
    offs_cm = pid_m * BLOCK_M + tl.arange(0, BLOCK_M)
    offs_cn = pid_n * BLOCK_N + tl.arange(0, BLOCK_N)
    c_ptrs = c_ptr + offs_cm[:, None] * stride_cm + offs_cn[None, :] * stride_cn
    mask = (offs_cm[:, None] < M) & (offs_cn[None, :] < N)
    tl.store(c_ptrs, c, mask=mask)

# config = {"BLOCK_K": 128, "BLOCK_M": 64, "BLOCK_N": 256, "GROUP_M": 8, "arch": "sm_100", "dtype": "fp8e4m3", "num_ctas": 4, "num_stages": 3, "num_warps": 4}
# arch = sm_100


// ===== COMPILED SASS (sm_100a) =====

	.target	sm_100a

	.elftype	@"ET_EXEC"


//--------------------- .note.nv.tkinfo           --------------------------
	.section	.note.nv.tkinfo,"",@"SHT_NOTE"
	.sectionflags	@"SHF_NOTE_NV_TKINFO"
	.tkinfo
        /*0018*/ 	.word	0x00000081
        /*0030*/ 	.string	""
        /*0030*/ 	.string	"ptxas-blackwell"
        /*0030*/ 	.string	"Cuda compilation tools, release 12.9, V12.9.86"
        /*0030*/ 	.string	"Build cuda_12.9.r12.9/compiler.36037853_0"
        /*0030*/ 	.string	"-v  -suppress-debug-info  -lineinfo  -arch sm_100a "



//--------------------- .note.nv.cuver            --------------------------
	.section	.note.nv.cuver,"",@"SHT_NOTE"
	.sectionflags	@"SHF_NOTE_NV_CUVER"
        /*0018*/ 	.short	0x0001
        /*001a*/ 	.short	0x0064
        /*001c*/ 	.short	0x0001
        /*001e*/ 	.short	0x0000
        /*0020*/ 	.short	0x0001
        /*0022*/ 	.short	0x0000


//--------------------- .nv.info                  --------------------------
	.section	.nv.info,"",@"SHT_CUDA_INFO"
	.align	4


	//----- nvinfo : EIATTR_REGCOUNT
	.align		4
        /*0000*/ 	.byte	0x04, 0x2f
        /*0002*/ 	.short	(.L_4 - .L_3)
	.align		4
.L_3:
        /*0004*/ 	.word	index@(matmul_kernel)
        /*0008*/ 	.word	0x000000ff


	//----- nvinfo : EIATTR_FRAME_SIZE
	.align		4
.L_4:
        /*000c*/ 	.byte	0x04, 0x11
        /*000e*/ 	.short	(.L_6 - .L_5)
	.align		4
.L_5:
        /*0010*/ 	.word	index@($__internal_2_$__cuda_sm10x_tcgen05_guardrail_trap_unallocated_columns_being_dealloced)
        /*0014*/ 	.word	0x00000198


	//----- nvinfo : EIATTR_FRAME_SIZE
	.align		4
.L_6:
        /*0018*/ 	.byte	0x04, 0x11
        /*001a*/ 	.short	(.L_8 - .L_7)
	.align		4
.L_7:
        /*001c*/ 	.word	index@($__internal_1_$__cuda_sm10x_tcgen05_guardrail_trap_phase_invalid_during_alloc)
        /*0020*/ 	.word	0x00000198


	//----- nvinfo : EIATTR_FRAME_SIZE
	.align		4
.L_8:
        /*0024*/ 	.byte	0x04, 0x11
        /*0026*/ 	.short	(.L_10 - .L_9)
	.align		4
.L_9:
        /*0028*/ 	.word	index@($__internal_0_$__cuda_sm10x_tcgen05_guardrail_trap_col_being_dealloced_not_returned_by_alloc)
        /*002c*/ 	.word	0x00000198


	//----- nvinfo : EIATTR_FRAME_SIZE
	.align		4
.L_10:
        /*0030*/ 	.byte	0x04, 0x11
        /*0032*/ 	.short	(.L_12 - .L_11)
	.align		4
.L_11:
        /*0034*/ 	.word	index@(matmul_kernel)
        /*0038*/ 	.word	0x00000198


	//----- nvinfo : EIATTR_MIN_STACK_SIZE
	.align		4
.L_12:
        /*003c*/ 	.byte	0x04, 0x12
        /*003e*/ 	.short	(.L_14 - .L_13)
	.align		4
.L_13:
        /*0040*/ 	.word	index@(matmul_kernel)
        /*0044*/ 	.word	0x00000198
.L_14:


//--------------------- .nv.info.matmul_kernel    --------------------------
	.section	.nv.info.matmul_kernel,"",@"SHT_CUDA_INFO"
	.sectionflags	@""
	.align	4


	//----- nvinfo : EIATTR_CUDA_API_VERSION
	.align		4
        /*0000*/ 	.byte	0x04, 0x37
        /*0002*/ 	.short	(.L_16 - .L_15)
.L_15:
        /*0004*/ 	.word	0x00000081


	//----- nvinfo : EIATTR_KPARAM_INFO
	.align		4
.L_16:
        /*0008*/ 	.byte	0x04, 0x17
        /*000a*/ 	.short	(.L_18 - .L_17)
.L_17:
        /*000c*/ 	.word	0x00000000
        /*0010*/ 	.short	0x000d
        /*0012*/ 	.short	0x0048
        /*0014*/ 	.byte	0x00, 0xf4, 0x21, 0x00


	//----- nvinfo : EIATTR_KPARAM_INFO
	.align		4
.L_18:
        /*0018*/ 	.byte	0x04, 0x17
        /*001a*/ 	.short	(.L_20 - .L_19)
.L_19:
        /*001c*/ 	.word	0x00000000
        /*0020*/ 	.short	0x000c
        /*0022*/ 	.short	0x0040
        /*0024*/ 	.byte	0x00, 0xf4, 0x21, 0x00


	//----- nvinfo : EIATTR_KPARAM_INFO
	.align		4
.L_20:
        /*0028*/ 	.byte	0x04, 0x17
        /*002a*/ 	.short	(.L_22 - .L_21)
.L_21:
        /*002c*/ 	.word	0x00000000
        /*0030*/ 	.short	0x000b
        /*0032*/ 	.short	0x0038
        /*0034*/ 	.byte	0x00, 0xf0, 0x11, 0x00


	//----- nvinfo : EIATTR_KPARAM_INFO
	.align		4
.L_22:
        /*0038*/ 	.byte	0x04, 0x17
        /*003a*/ 	.short	(.L_24 - .L_23)
.L_23:
        /*003c*/ 	.word	0x00000000
        /*0040*/ 	.short	0x000a
        /*0042*/ 	.short	0x0034
        /*0044*/ 	.byte	0x00, 0xf0, 0x11, 0x00


	//----- nvinfo : EIATTR_KPARAM_INFO
	.align		4
.L_24:
        /*0048*/ 	.byte	0x04, 0x17
        /*004a*/ 	.short	(.L_26 - .L_25)
.L_25:
        /*004c*/ 	.word	0x00000000
        /*0050*/ 	.short	0x0009
        /*0052*/ 	.short	0x0030
        /*0054*/ 	.byte	0x00, 0xf0, 0x11, 0x00


	//----- nvinfo : EIATTR_KPARAM_INFO
	.align		4
.L_26:
        /*0058*/ 	.byte	0x04, 0x17
        /*005a*/ 	.short	(.L_28 - .L_27)
.L_27:
        /*005c*/ 	.word	0x00000000
        /*0060*/ 	.short	0x0008
        /*0062*/ 	.short	0x002c
        /*0064*/ 	.byte	0x00, 0xf0, 0x11, 0x00


	//----- nvinfo : EIATTR_KPARAM_INFO
	.align		4
.L_28:
        /*0068*/ 	.byte	0x04, 0x17
        /*006a*/ 	.short	(.L_30 - .L_29)
.L_29:
        /*006c*/ 	.word	0x00000000
        /*0070*/ 	.short	0x0007
        /*0072*/ 	.short	0x0028
        /*0074*/ 	.byte	0x00, 0xf0, 0x11, 0x00


	//----- nvinfo : EIATTR_KPARAM_INFO
	.align		4
.L_30:
        /*0078*/ 	.byte	0x04, 0x17
        /*007a*/ 	.short	(.L_32 - .L_31)
.L_31:
        /*007c*/ 	.word	0x00000000
        /*0080*/ 	.short	0x0006
        /*0082*/ 	.short	0x0024
        /*0084*/ 	.byte	0x00, 0xf0, 0x11, 0x00


	//----- nvinfo : EIATTR_KPARAM_INFO
	.align		4
.L_32:
        /*0088*/ 	.byte	0x04, 0x17
        /*008a*/ 	.short	(.L_34 - .L_33)
.L_33:
        /*008c*/ 	.word	0x00000000
        /*0090*/ 	.short	0x0005
        /*0092*/ 	.short	0x0020
        /*0094*/ 	.byte	0x00, 0xf0, 0x11, 0x00


	//----- nvinfo : EIATTR_KPARAM_INFO
	.align		4
.L_34:
        /*0098*/ 	.byte	0x04, 0x17
        /*009a*/ 	.short	(.L_36 - .L_35)
.L_35:
        /*009c*/ 	.word	0x00000000
        /*00a0*/ 	.short	0x0004
        /*00a2*/ 	.short	0x001c
        /*00a4*/ 	.byte	0x00, 0xf0, 0x11, 0x00


	//----- nvinfo : EIATTR_KPARAM_INFO
	.align		4
.L_36:
        /*00a8*/ 	.byte	0x04, 0x17
        /*00aa*/ 	.short	(.L_38 - .L_37)
.L_37:
        /*00ac*/ 	.word	0x00000000
        /*00b0*/ 	.short	0x0003
        /*00b2*/ 	.short	0x0018
        /*00b4*/ 	.byte	0x00, 0xf0, 0x11, 0x00


	//----- nvinfo : EIATTR_KPARAM_INFO
	.align		4
.L_38:
        /*00b8*/ 	.byte	0x04, 0x17
        /*00ba*/ 	.short	(.L_40 - .L_39)
.L_39:
        /*00bc*/ 	.word	0x00000000
        /*00c0*/ 	.short	0x0002
        /*00c2*/ 	.short	0x0010
        /*00c4*/ 	.byte	0x00, 0xf4, 0x21, 0x00


	//----- nvinfo : EIATTR_KPARAM_INFO
	.align		4
.L_40:
        /*00c8*/ 	.byte	0x04, 0x17
        /*00ca*/ 	.short	(.L_42 - .L_41)
.L_41:
        /*00cc*/ 	.word	0x00000000
        /*00d0*/ 	.short	0x0001
        /*00d2*/ 	.short	0x0008
        /*00d4*/ 	.byte	0x00, 0xf4, 0x21, 0x00


	//----- nvinfo : EIATTR_KPARAM_INFO
	.align		4
.L_42:
        /*00d8*/ 	.byte	0x04, 0x17
        /*00da*/ 	.short	(.L_44 - .L_43)
.L_43:
        /*00dc*/ 	.word	0x00000000
        /*00e0*/ 	.short	0x0000
        /*00e2*/ 	.short	0x0000
        /*00e4*/ 	.byte	0x00, 0xf4, 0x21, 0x00


	//----- nvinfo : EIATTR_EXPLICIT_CLUSTER
	.align		4
.L_44:
        /*00e8*/ 	.byte	0x01, 0x3e
	.zero		2


	//----- nvinfo : EIATTR_CTA_PER_CLUSTER
	.align		4
        /*00ec*/ 	.byte	0x04, 0x3d
        /*00ee*/ 	.short	(.L_46 - .L_45)
.L_45:
        /*00f0*/ 	.word	0x00000004
        /*00f4*/ 	.word	0x00000001
        /*00f8*/ 	.word	0x00000001


	//----- nvinfo : EIATTR_AT_ENTRY_FRAGMENTS
	.align		4
.L_46:
        /*00fc*/ 	.byte	0x04, 0x4f
        /*00fe*/ 	.short	(.L_48 - .L_47)


	//   ....[0]....
.L_47:
        /*0100*/ 	.word	0x00000004


	//----- nvinfo : EIATTR_RESERVED_SMEM_USED
	.align		4
.L_48:
        /*0104*/ 	.byte	0x01, 0x41
	.zero		2


	//----- nvinfo : EIATTR_SPARSE_MMA_MASK
	.align		4
        /*0108*/ 	.byte	0x03, 0x50
        /*010a*/ 	.short	0x0000


	//----- nvinfo : EIATTR_TCGEN05_1CTA_USED
	.align		4
        /*010c*/ 	.byte	0x01, 0x51
	.zero		2


	//----- nvinfo : EIATTR_MAXREG_COUNT
	.align		4
        /*0110*/ 	.byte	0x03, 0x1b
        /*0112*/ 	.short	0x00ff


	//----- nvinfo : EIATTR_NUM_BARRIERS
	.align		4
        /*0114*/ 	.byte	0x02, 0x4c
        /*0116*/ 	.byte	0x01
	.zero		1


	//----- nvinfo : EIATTR_ANNOTATIONS
	.align		4
        /*0118*/ 	.byte	0x04, 0x55
        /*011a*/ 	.short	(.L_50 - .L_49)


	//   ....[0]....
.L_49:
        /*011c*/ 	.word	0x00000001
        /*0120*/ 	.byte	0x10, 0x0f, 0x00, 0x00, 0x01, 0x00, 0x00, 0x00, 0xb0, 0x19, 0x00, 0x00, 0x01, 0x00, 0x00, 0x00
        /* <DEDUP_REMOVED lines=181> */
        /*0c80*/ 	.byte	0x80, 0xf0, 0x00, 0x00, 0x01, 0x00, 0x00, 0x00, 0xd0, 0xf8, 0x00, 0x00


	//----- nvinfo : EIATTR_INT_WARP_WIDE_INSTR_OFFSETS
	.align		4
.L_50:
        /*0c8c*/ 	.byte	0x04, 0x31
        /*0c8e*/ 	.short	(.L_52 - .L_51)


	//   ....[0]....
.L_51:
        /*0c90*/ 	.word	0x00001db0


	//   ....[1]....
        /*0c94*/ 	.word	0x00001de0


	//   ....[2]....
        /*0c98*/ 	.word	0x00006480


	//   ....[3]....
        /*0c9c*/ 	.word	0x00011040


	//   ....[4]....
        /*0ca0*/ 	.word	0x00011090


	//----- nvinfo : EIATTR_COOP_GROUP_MASK_REGIDS
	.align		4
.L_52:
        /*0ca4*/ 	.byte	0x04, 0x29
        /*0ca6*/ 	.short	(.L_54 - .L_53)


	//   ....[0]....
.L_53:
        /*0ca8*/ 	.word	0xffffffff


	//   ....[1]....
        /*0cac*/ 	.word	0xffffffff


	//   ....[2]....
        /*0cb0*/ 	.word	0xffffffff


	//   ....[3]....
        /*0cb4*/ 	.word	0xffffffff


	//----- nvinfo : EIATTR_COOP_GROUP_INSTR_OFFSETS
	.align		4
.L_54:
        /*0cb8*/ 	.byte	0x04, 0x28
        /*0cba*/ 	.short	(.L_56 - .L_55)


	//   ....[0]....
.L_55:
        /*0cbc*/ 	.word	0x00000080


	//   ....[1]....
        /*0cc0*/ 	.word	0x00000340


	//   ....[2]....
        /*0cc4*/ 	.word	0x00010ed0


	//   ....[3]....
        /*0cc8*/ 	.word	0x00011140


	//----- nvinfo : EIATTR_VRC_CTA_INIT_COUNT
	.align		4
.L_56:
        /*0ccc*/ 	.byte	0x02, 0x4a
        /*0cce*/ 	.byte	0x80
	.zero		1


	//----- nvinfo : EIATTR_MBARRIER_INSTR_OFFSETS
	.align		4
        /*0cd0*/ 	.byte	0x04, 0x39
        /*0cd2*/ 	.short	(.L_58 - .L_57)


	//   ....[0]....
.L_57:
        /*0cd4*/ 	.word	0x00001f20
        /*0cd8*/ 	.word	0x000000ff
        /*0cdc*/ 	.word	0x00000000
        /*0ce0*/ 	.short	0x0100
        /*0ce2*/ 	.byte	0x06
	.zero		1


	//   ....[1]....
        /*0ce4*/ 	.word	0x000064d0
        /*0ce8*/ 	.word	0x000000ff
        /*0cec*/ 	.word	0x00008008
        /*0cf0*/ 	.short	0x0100
        /*0cf2*/ 	.byte	0x09
	.zero		1


	//   ....[2]....
        /*0cf4*/ 	.word	0x0000b1f0
        /*0cf8*/ 	.word	0x000000ff
        /*0cfc*/ 	.word	0x00000000
        /*0d00*/ 	.short	0x010a
        /*0d02*/ 	.byte	0x06
	.zero		1


	//   ....[3]....
        /*0d04*/ 	.word	0x0000f8b0
        /*0d08*/ 	.word	0x000000ff
        /*0d0c*/ 	.word	0x00000000
        /*0d10*/ 	.short	0x010a
        /*0d12*/ 	.byte	0x06
	.zero		1


	//   ....[4]....
        /*0d14*/ 	.word	0x0000f930
        /*0d18*/ 	.word	0x000000ff
        /*0d1c*/ 	.word	0x00008000
        /*0d20*/ 	.short	0x0108
        /*0d22*/ 	.byte	0x09
	.zero		1


	//   ....[5]....
        /*0d24*/ 	.word	0x0000f9d0
        /*0d28*/ 	.word	0x000000ff
        /*0d2c*/ 	.word	0x00008008
        /*0d30*/ 	.short	0x0108
        /*0d32*/ 	.byte	0x09
	.zero		1


	//   ....[6]....
        /*0d34*/ 	.word	0x00011160
        /*0d38*/ 	.word	0x000000ff
        /*0d3c*/ 	.word	0x00000000
        /*0d40*/ 	.short	0x010a
        /*0d42*/ 	.byte	0x06
	.zero		1


	//   ....[7]....
        /*0d44*/ 	.word	0x00011190
        /*0d48*/ 	.word	0x000000ff
        /*0d4c*/ 	.word	0x00000000
        /*0d50*/ 	.short	0x010a
        /*0d52*/ 	.byte	0x06
	.zero		1


	//----- nvinfo : EIATTR_NUM_MBARRIERS
	.align		4
.L_58:
        /*0d54*/ 	.byte	0x03, 0x38
        /*0d56*/ 	.short	0x0002


	//----- nvinfo : EIATTR_EXIT_INSTR_OFFSETS
	.align		4
        /*0d58*/ 	.byte	0x04, 0x1c
        /*0d5a*/ 	.short	(.L_60 - .L_59)


	//   ....[0]....
.L_59:
        /*0d5c*/ 	.word	0x00011150


	//----- nvinfo : EIATTR_REQNTID
	.align		4
.L_60:
        /*0d60*/ 	.byte	0x04, 0x10
        /*0d62*/ 	.short	(.L_62 - .L_61)
.L_61:
        /*0d64*/ 	.word	0x00000080
        /*0d68*/ 	.word	0x00000001
        /*0d6c*/ 	.word	0x00000001


	//----- nvinfo : EIATTR_CRS_STACK_SIZE
	.align		4
.L_62:
        /*0d70*/ 	.byte	0x04, 0x1e
        /*0d72*/ 	.short	(.L_64 - .L_63)
.L_63:
        /*0d74*/ 	.word	0x00000000


	//----- nvinfo : EIATTR_CBANK_PARAM_SIZE
	.align		4
.L_64:
        /*0d78*/ 	.byte	0x03, 0x19
        /*0d7a*/ 	.short	0x0050


	//----- nvinfo : EIATTR_PARAM_CBANK
	.align		4
        /*0d7c*/ 	.byte	0x04, 0x0a
        /*0d7e*/ 	.short	(.L_66 - .L_65)
	.align		4
.L_65:
        /*0d80*/ 	.word	index@(.nv.constant0.matmul_kernel)
        /*0d84*/ 	.short	0x0380
        /*0d86*/ 	.short	0x0050


	//----- nvinfo : EIATTR_SW_WAR
	.align		4
.L_66:
        /*0d88*/ 	.byte	0x04, 0x36
        /*0d8a*/ 	.short	(.L_68 - .L_67)
.L_67:
        /*0d8c*/ 	.word	0x00000008
.L_68:


//--------------------- .nv.compat                --------------------------
	.section	.nv.compat,"",@"SHT_CUDA_COMPAT_INFO"
	.align	4
        /*0000*/ 	.byte	0x02, 0x02, 0x02, 0x00, 0x02, 0x05, 0x05, 0x00, 0x02, 0x03, 0x00, 0x00, 0x02, 0x06, 0x01, 0x00


//--------------------- .nv.callgraph             --------------------------
	.section	.nv.callgraph,"",@"SHT_CUDA_CALLGRAPH"
	.align	4
	.sectionentsize	8
	.align		4
        /*0000*/ 	.word	0x00000000
	.align		4
        /*0004*/ 	.word	0xffffffff
	.align		4
        /*0008*/ 	.word	0x00000000
	.align		4
        /*000c*/ 	.word	0xfffffffe
	.align		4
        /*0010*/ 	.word	0x00000000
	.align		4
        /*0014*/ 	.word	0xfffffffd
	.align		4
        /*0018*/ 	.word	0x00000000
	.align		4
        /*001c*/ 	.word	0xfffffffc


//--------------------- .text.matmul_kernel       --------------------------
	.section	.text.matmul_kernel,"ax",@progbits
	.align	128
        .global         matmul_kernel
        .type           matmul_kernel,@function
        .size           matmul_kernel,(.L_x_20 - matmul_kernel)
        .other          matmul_kernel,@"STO_CUDA_ENTRY STV_DEFAULT"
matmul_kernel:
.text.matmul_kernel:
[----:B------:R-:W0:Y:S01]  /*0000*/  LDC R1, c[0x0][0x37c] ;  /* 0x0000df00ff017b82 */ /* 0x000e220000000800 */
[----:B------:R-:W1:Y:S01]  /*0010*/  S2R R0, SR_TID.X ;  /* 0x0000000000007919 */ /* 0x000e620000002100 */
[----:B0-----:R-:W-:Y:S01]  /*0020*/  VIADD R1, R1, 0xfffffe68 ;  /* 0xfffffe6801017836 */ /* 0x001fe20000000000 */
[----:B------:R-:W0:Y:S01]  /*0030*/  LDCU.64 UR20, c[0x0][0x358] ;  /* 0x00006b00ff1477ac */ /* 0x000e220008000a00 */
[----:B-1----:R-:W-:-:S13]  /*0040*/  ISETP.GE.U32.AND P0, PT, R0, 0x20, PT ;  /* 0x000000200000780c */ /* 0x002fda0003f06070 */
[----:B------:R-:W-:Y:S02]  /*0050*/  VOTEU.ANY UP0, P0 ;  /* 0x0000000000ff7886 */ /* 0x000fe40000000100 */
[----:B------:R-:W-:Y:S05]  /*0060*/  BRA.U UP0, `(.L_x_0) ;  /* 0x0000000100b87547 */ /* 0x000fea000b800000 */
[----:B------:R-:W1:Y:S01]  /*0070*/  S2UR UR6, SR_CgaCtaId ;  /* 0x00000000000679c3 */ /* 0x000e620000008800 */
[----:B------:R-:W-:Y:S01]  /*0080*/  NOP ;  /* 0x0000000000007918 */ /* 0x000fe20000000000 */
[----:B------:R-:W-:Y:S02]  /*0090*/  UMOV UR4, 0x40 ;  /* 0x0000004000047882 */ /* 0x000fe40000000000 */
[----:B-1----:R-:W-:-:S09]  /*00a0*/  ULEA UR4, UR6, UR4, 0x18 ;  /* 0x0000000406047291 */ /* 0x002fd2000f8ec0ff */
[----:B------:R-:W1:Y:S01]  /*00b0*/  LDS.U8 R0, [UR4] ;  /* 0x00000004ff007984 */ /* 0x000e620008000000 */
[----:B------:R-:W-:Y:S02]  /*00c0*/  UMOV UR4, 0x400 ;  /* 0x0000040000047882 */ /* 0x000fe40000000000 */
[----:B------:R-:W-:Y:S01]  /*00d0*/  ULEA UR4, UR6, UR4, 0x18 ;  /* 0x0000000406047291 */ /* 0x000fe2000f8ec0ff */
[----:B-1----:R-:W-:-:S13]  /*00e0*/  ISETP.NE.AND P0, PT, R0, RZ, PT ;  /* 0x000000ff0000720c */ /* 0x002fda0003f05270 */
[----:B------:R-:W-:Y:S05]  /*00f0*/  @P0 BRA `(.L_x_1) ;  /* 0x00000000007c0947 */ /* 0x000fea0003800000 */
[----:B------:R-:W-:-:S13]  /*0100*/  ELECT P0, URZ, PT ;  /* 0x0000000000ff782f */ /* 0x000fda0003800000 */
[----:B------:R-:W-:Y:S05]  /*0110*/  @!P0 BRA `(.L_x_2) ;  /* 0x0000000000848947 */ /* 0x000fea0003800000 */
[----:B------:R-:W-:Y:S01]  /*0120*/  UMOV UR5, 0x2 ;  /* 0x0000000200057882 */ /* 0x000fe20000000000 */
[----:B------:R-:W-:Y:S02]  /*0130*/  IMAD.MOV.U32 R4, RZ, RZ, 0x1 ;  /* 0x00000001ff047424 */ /* 0x000fe400078e00ff */
[----:B------:R-:W-:Y:S02]  /*0140*/  IMAD.MOV.U32 R5, RZ, RZ, 0x3 ;  /* 0x00000003ff057424 */ /* 0x000fe400078e00ff */
[----:B------:R-:W-:Y:S04]  /*0150*/  DEPBAR.LE SB1, 0x36 ;  /* 0x00009d800000791a */ /* 0x000fe80000000000 */
[----:B------:R-:W1:Y:S02]  /*0160*/  UTCATOMSWS.FIND_AND_SET.ALIGN UP1, UR5, UR5 ;  /* 0x00000005000575e3 */ /* 0x000e640008020800 */
[----:B-1----:R-:W-:-:S04]  /*0170*/  PLOP3.LUT P0, PT, PT, PT, UP1, 0x80, 0x8 ;  /* 0x000000000008781c */ /* 0x002fc80003f0f018 */
[----:B------:R-:W-:-:S04]  /*0180*/  SEL R0, RZ, 0xffffffff, !P0 ;  /* 0xffffffffff007807 */ /* 0x000fc80004000000 */
[----:B------:R-:W-:Y:S01]  /*0190*/  ISETP.NE.AND P0, PT, R0, RZ, PT ;  /* 0x000000ff0000720c */ /* 0x000fe20003f05270 */
[----:B------:R-:W-:-:S12]  /*01a0*/  IMAD.U32 R0, RZ, RZ, UR5 ;  /* 0x00000005ff007e24 */ /* 0x000fd8000f8e00ff */
[----:B------:R-:W-:Y:S05]  /*01b0*/  @P0 BRA `(.L_x_3) ;  /* 0x0000000000240947 */ /* 0x000fea0003800000 */
.L_x_4:
[----:B------:R-:W-:Y:S05]  /*01c0*/  NANOSLEEP 0x64 ;  /* 0x000000640000795d */ /* 0x000fea0003800000 */
[----:B------:R-:W-:-:S05]  /*01d0*/  UMOV UR5, 0x2 ;  /* 0x0000000200057882 */ /* 0x000fca0000000000 */
[----:B------:R-:W-:Y:S04]  /*01e0*/  DEPBAR.LE SB1, 0x36 ;  /* 0x00009d800000791a */ /* 0x000fe80000000000 */
[----:B------:R-:W1:Y:S02]  /*01f0*/  UTCATOMSWS.FIND_AND_SET.ALIGN UP1, UR5, UR5 ;  /* 0x00000005000575e3 */ /* 0x000e640008020800 */
[----:B-1----:R-:W-:-:S04]  /*0200*/  PLOP3.LUT P0, PT, PT, PT, UP1, 0x80, 0x8 ;  /* 0x000000000008781c */ /* 0x002fc80003f0f018 */
[----:B------:R-:W-:-:S04]  /*0210*/  SEL R0, RZ, 0xffffffff, !P0 ;  /* 0xffffffffff007807 */ /* 0x000fc80004000000 */
[----:B------:R-:W-:Y:S01]  /*0220*/  ISETP.NE.AND P0, PT, R0, RZ, PT ;  /* 0x000000ff0000720c */ /* 0x000fe20003f05270 */
[----:B------:R-:W-:-:S12]  /*0230*/  IMAD.U32 R0, RZ, RZ, UR5 ;  /* 0x00000005ff007e24 */ /* 0x000fd8000f8e00ff */
[----:B------:R-:W-:Y:S05]  /*0240*/  @!P0 BRA `(.L_x_4) ;  /* 0xfffffffc00dc8947 */ /* 0x000fea000383ffff */
.L_x_3:
[C---:B------:R-:W-:Y:S01]  /*0250*/  VIADD R3, R0.reuse, 0x10 ;  /* 0x0000001000037836 */ /* 0x040fe20000000000 */
[----:B------:R-:W-:Y:S01]  /*0260*/  UMOV UR5, 0x50 ;  /* 0x0000005000057882 */ /* 0x000fe20000000000 */
[----:B------:R-:W-:Y:S01]  /*0270*/  SHF.L.U32 R2, R5, R0, RZ ;  /* 0x0000000005027219 */ /* 0x000fe200000006ff */
[----:B------:R-:W-:Y:S01]  /*0280*/  ULEA UR5, UR6, UR5, 0x18 ;  /* 0x0000000506057291 */ /* 0x000fe2000f8ec0ff */
[----:B------:R-:W-:Y:S01]  /*0290*/  IMAD.SHL.U32 R0, R0, 0x20, RZ ;  /* 0x0000002000007824 */ /* 0x000fe200078e00ff */
[----:B------:R-:W-:-:S04]  /*02a0*/  SHF.L.U32 R3, R4, R3, RZ ;  /* 0x0000000304037219 */ /* 0x000fc800000006ff */
[----:B------:R-:W-:-:S05]  /*02b0*/  LOP3.LUT R2, R3, R2, RZ, 0xfc, !PT ;  /* 0x0000000203027212 */ /* 0x000fca00078efcff */
[----:B------:R1:W-:Y:S04]  /*02c0*/  ATOMS.OR RZ, [UR5], R2 ;  /* 0x00000002ffff798c */ /* 0x0003e8000b000005 */
[----:B------:R1:W-:Y:S01]  /*02d0*/  STS [UR4], R0 ;  /* 0x00000000ff007988 */ /* 0x0003e20008000804 */
[----:B------:R-:W-:Y:S05]  /*02e0*/  BRA `(.L_x_2) ;  /* 0x0000000000107947 */ /* 0x000fea0003800000 */
.L_x_1:
[----:B------:R-:W-:Y:S01]  /*02f0*/  IMAD.MOV.U32 R0, RZ, RZ, -0x1 ;  /* 0xffffffffff007424 */ /* 0x000fe200078e00ff */
[----:B------:R-:W-:-:S04]  /*0300*/  MOV R2, 0x330 ;  /* 0x0000033000027802 */ /* 0x000fc80000000f00 */
[----:B------:R1:W-:Y:S03]  /*0310*/  STS [UR4], R0 ;  /* 0x00000000ff007988 */ /* 0x0003e60008000804 */
[----:B01----:R-:W-:Y:S05]  /*0320*/  CALL.REL.NOINC `($__internal_1_$__cuda_sm10x_tcgen05_guardrail_trap_phase_invalid_during_alloc) ;  /* 0x0000010c00b07944 */ /* 0x003fea0003c00000 */
.L_x_2:
[----:B------:R-:W-:Y:S05]  /*0330*/  WARPSYNC.ALL ;  /* 0x0000000000007948 */ /* 0x000fea0003800000 */
[----:B------:R-:W-:Y:S01]  /*0340*/  NOP ;  /* 0x0000000000007918 */ /* 0x000fe20000000000 */
.L_x_0:
[----:B------:R-:W2:Y:S08]  /*0350*/  LDC.64 R100, c[0x0][0x398] ;  /* 0x0000e600ff647b82 */ /* 0x000eb00000000a00 */
[----:B------:R-:W3:Y:S02]  /*0360*/  S2UR UR5, SR_CgaSize ;  /* 0x00000000000579c3 */ /* 0x000ee40000008a00 */
[----:B---3--:R-:W-:-:S12]  /*0370*/  UIMAD UR5, UR5, -0xa0, URZ ;  /* 0xffffff60050578a4 */ /* 0x008fd8000f8e02ff */
[----:B------:R-:W3:Y:S01]  /*0380*/  LDCU UR5, c[0x0][UR5+0x2b0] ;  /* 0x00005600050577ac */ /* 0x000ee20008000800 */
[----:B------:R-:W4:Y:S01]  /*0390*/  S2R R14, SR_TID.X ;  /* 0x00000000000e7919 */ /* 0x000f220000002100 */
[----:B------:R-:W-:Y:S01]  /*03a0*/  PRMT R131, RZ, 0x7610, R131 ;  /* 0x00007610ff837816 */ /* 0x000fe20000000083 */
[----:B------:R-:W5:Y:S01]  /*03b0*/  LDCU.64 UR12, c[0x0][0x3a8] ;  /* 0x00007500ff0c77ac */ /* 0x000f620008000a00 */
[----:B------:R-:W1:Y:S01]  /*03c0*/  S2R R116, SR_CgaCtaId ;  /* 0x0000000000747919 */ /* 0x000e620000008800 */
[----:B------:R-:W-:Y:S01]  /*03d0*/  PRMT R133, RZ, 0x7610, R133 ;  /* 0x00007610ff857816 */ /* 0x000fe20000000085 */
[----:B------:R-:W0:Y:S01]  /*03e0*/  S2UR UR4, SR_CTAID.X ;  /* 0x00000000000479c3 */ /* 0x000e220000002500 */
[----:B------:R-:W3:Y:S01]  /*03f0*/  LDCU UR22, c[0x0][0x3a0] ;  /* 0x00007400ff1677ac */ /* 0x000ee20008000800 */
[----:B------:R-:W0:Y:S01]  /*0400*/  LDCU.128 UR16, c[0x0][0x380] ;  /* 0x00007000ff1077ac */ /* 0x000e220008000c00 */
[----:B-----5:R-:W-:Y:S01]  /*0410*/  IMAD.U32 R33, RZ, RZ, UR12 ;  /* 0x0000000cff217e24 */ /* 0x020fe2000f8e00ff */
[----:B--2---:R-:W-:Y:S01]  /*0420*/  IABS R27, R100 ;  /* 0x00000064001b7213 */ /* 0x004fe20000000000 */
[----:B-1----:R-:W-:Y:S01]  /*0430*/  VIADD R0, R101, 0xff ;  /* 0x000000ff65007836 */ /* 0x002fe20000000000 */
[----:B------:R-:W-:Y:S01]  /*0440*/  IABS R105, R101 ;  /* 0x0000006500697213 */ /* 0x000fe20000000000 */
[----:B------:R-:W-:Y:S01]  /*0450*/  IMAD.U32 R58, RZ, RZ, UR12 ;  /* 0x0000000cff3a7e24 */ /* 0x000fe2000f8e00ff */
[----:B---3--:R-:W-:Y:S01]  /*0460*/  UIADD3 UR24, UPT, UPT, UR22, 0x7f, URZ ;  /* 0x0000007f16187890 */ /* 0x008fe2000fffe0ff */
[----:B------:R-:W-:Y:S01]  /*0470*/  IMAD.U32 R10, RZ, RZ, UR12 ;  /* 0x0000000cff0a7e24 */ /* 0x000fe2000f8e00ff */
[----:B------:R-:W-:Y:S01]  /*0480*/  SHF.R.S32.HI R3, RZ, 0x1f, R0 ;  /* 0x0000001fff037819 */ /* 0x000fe20000011400 */
[----:B------:R-:W-:Y:S01]  /*0490*/  IMAD.U32 R60, RZ, RZ, UR12 ;  /* 0x0000000cff3c7e24 */ /* 0x000fe2000f8e00ff */
[----:B0-----:R-:W-:Y:S01]  /*04a0*/  I2FP.F32.U32 R5, UR4 ;  /* 0x0000000400057c45 */ /* 0x001fe20008201000 */
[----:B------:R-:W-:Y:S01]  /*04b0*/  IMAD.U32 R11, RZ, RZ, UR12 ;  /* 0x0000000cff0b7e24 */ /* 0x000fe2000f8e00ff */
[----:B------:R-:W-:Y:S01]  /*04c0*/  LEA.HI R3, R3, R0, RZ, 0x8 ;  /* 0x0000000003037211 */ /* 0x000fe200078f40ff */
[----:B------:R-:W-:Y:S01]  /*04d0*/  IMAD.U32 R62, RZ, RZ, UR12 ;  /* 0x0000000cff3e7e24 */ /* 0x000fe2000f8e00ff */
[----:B----4-:R-:W-:Y:S01]  /*04e0*/  SHF.R.U32.HI R106, RZ, 0x6, R14 ;  /* 0x00000006ff6a7819 */ /* 0x010fe2000001160e */
[----:B------:R-:W-:Y:S01]  /*04f0*/  FMUL R5, R5, UR5 ;  /* 0x0000000505057c20 */ /* 0x000fe20008400000 */
[----:B------:R-:W-:Y:S01]  /*0500*/  SHF.R.S32.HI R3, RZ, 0x8, R3 ;  /* 0x00000008ff037819 */ /* 0x000fe20000011403 */
[----:B------:R-:W-:Y:S01]  /*0510*/  IMAD.U32 R13, RZ, RZ, UR12 ;  /* 0x0000000cff0d7e24 */ /* 0x000fe2000f8e00ff */
[----:B------:R-:W-:Y:S01]  /*0520*/  SGXT.U32 R106, R106, 0x1 ;  /* 0x000000016a6a781a */ /* 0x000fe20000000000 */
[----:B------:R-:W-:Y:S01]  /*0530*/  IMAD.U32 R64, RZ, RZ, UR12 ;  /* 0x0000000cff407e24 */ /* 0x000fe2000f8e00ff */
[----:B------:R-:W0:Y:S01]  /*0540*/  S2UR UR4, SR_CgaCtaId ;  /* 0x00000000000479c3 */ /* 0x000e220000008800 */
[----:B------:R-:W-:Y:S01]  /*0550*/  IMAD.SHL.U32 R4, R3, 0x8, RZ ;  /* 0x0000000803047824 */ /* 0x000fe200078e00ff */
[----:B------:R-:W-:Y:S01]  /*0560*/  F2I.U32.TRUNC.NTZ R5, R5 ;  /* 0x0000000500057305 */ /* 0x000fe2000020f000 */
[----:B------:R-:W-:Y:S01]  /*0570*/  IMAD.U32 R15, RZ, RZ, UR12 ;  /* 0x0000000cff0f7e24 */ /* 0x000fe2000f8e00ff */
[----:B------:R-:W-:Y:S01]  /*0580*/  UISETP.GT.AND UP1, UPT, UR24, 0x7f, UPT ;  /* 0x0000007f1800788c */ /* 0x000fe2000bf24270 */
[----:B------:R-:W-:Y:S01]  /*0590*/  IMAD.U32 R12, RZ, RZ, UR12 ;  /* 0x0000000cff0c7e24 */ /* 0x000fe2000f8e00ff */
[----:B------:R-:W-:Y:S01]  /*05a0*/  IABS R7, R4 ;  /* 0x0000000400077213 */ /* 0x000fe20000000000 */
[----:B------:R-:W-:Y:S01]  /*05b0*/  IMAD.U32 R66, RZ, RZ, UR12 ;  /* 0x0000000cff427e24 */ /* 0x000fe2000f8e00ff */
[C---:B------:R-:W-:Y:S01]  /*05c0*/  LEA.HI R127, R14.reuse, 0xe, RZ, 0x1a ;  /* 0x0000000e0e7f7811 */ /* 0x040fe200078fd0ff */
[----:B------:R-:W-:Y:S01]  /*05d0*/  IMAD.U32 R85, RZ, RZ, UR12 ;  /* 0x0000000cff557e24 */ /* 0x000fe2000f8e00ff */
[----:B------:R-:W1:Y:S01]  /*05e0*/  I2F.RP R0, R7 ;  /* 0x0000000700007306 */ /* 0x000e620000209400 */
[----:B------:R-:W-:Y:S01]  /*05f0*/  IMAD.U32 R68, RZ, RZ, UR12 ;  /* 0x0000000cff447e24 */ /* 0x000fe2000f8e00ff */
[C---:B------:R-:W-:Y:S01]  /*0600*/  LEA.HI R126, R14.reuse, 0x1e, RZ, 0x1a ;  /* 0x0000001e0e7e7811 */ /* 0x040fe200078fd0ff */
        /* <DEDUP_REMOVED lines=11> */
[----:B------:R-:W-:Y:S01]  /*06c0*/  LEA.HI R121, R14, 0x7e, RZ, 0x1a ;  /* 0x0000007e0e797811 */ /* 0x000fe200078fd0ff */
[----:B-1----:R-:W1:Y:S01]  /*06d0*/  MUFU.RCP R0, R0 ;  /* 0x0000000000007308 */ /* 0x002e620000001000 */
[----:B------:R-:W-:Y:S01]  /*06e0*/  IMAD.U32 R88, RZ, RZ, UR12 ;  /* 0x0000000cff587e24 */ /* 0x000fe2000f8e00ff */
[----:B------:R-:W-:Y:S01]  /*06f0*/  UMOV UR5, 0x1 ;  /* 0x0000000100057882 */ /* 0x000fe20000000000 */
[----:B------:R-:W-:-:S02]  /*0700*/  IMAD.SHL.U32 R107, R116, 0x40, RZ ;  /* 0x00000040746b7824 */ /* 0x000fc400078e00ff */
[----:B------:R-:W-:Y:S02]  /*0710*/  IMAD.U32 R49, RZ, RZ, UR12 ;  /* 0x0000000cff317e24 */ /* 0x000fe4000f8e00ff */
[----:B------:R-:W-:Y:S01]  /*0720*/  IMAD.U32 R74, RZ, RZ, UR12 ;  /* 0x0000000cff4a7e24 */ /* 0x000fe2000f8e00ff */
[----:B------:R-:W-:Y:S01]  /*0730*/  LOP3.LUT R107, R107, 0xc0, RZ, 0xc0, !PT ;  /* 0x000000c06b6b7812 */ /* 0x000fe200078ec0ff */
[----:B------:R-:W-:Y:S02]  /*0740*/  IMAD.U32 R25, RZ, RZ, UR12 ;  /* 0x0000000cff197e24 */ /* 0x000fe4000f8e00ff */
[----:B------:R-:W-:Y:S02]  /*0750*/  IMAD.U32 R50, RZ, RZ, UR12 ;  /* 0x0000000cff327e24 */ /* 0x000fe4000f8e00ff */
[----:B------:R-:W-:Y:S02]  /*0760*/  IMAD.U32 R75, RZ, RZ, UR12 ;  /* 0x0000000cff4b7e24 */ /* 0x000fe4000f8e00ff */
[----:B------:R-:W-:-:S02]  /*0770*/  IMAD.U32 R90, RZ, RZ, UR12 ;  /* 0x0000000cff5a7e24 */ /* 0x000fc4000f8e00ff */
[----:B-1----:R-:W-:Y:S01]  /*0780*/  VIADD R2, R0, 0xffffffe ;  /* 0x0ffffffe00027836 */ /* 0x002fe20000000000 */
[----:B------:R-:W-:Y:S01]  /*0790*/  IABS R0, R5 ;  /* 0x0000000500007213 */ /* 0x000fe20000000000 */
[----:B------:R-:W-:Y:S02]  /*07a0*/  IMAD.U32 R51, RZ, RZ, UR12 ;  /* 0x0000000cff337e24 */ /* 0x000fe4000f8e00ff */
[----:B------:R1:W2:Y:S01]  /*07b0*/  F2I.FTZ.U32.TRUNC.NTZ R3, R2 ;  /* 0x0000000200037305 */ /* 0x0002a2000021f000 */
[----:B------:R-:W-:Y:S02]  /*07c0*/  IMAD.U32 R76, RZ, RZ, UR12 ;  /* 0x0000000cff4c7e24 */ /* 0x000fe4000f8e00ff */
[----:B------:R-:W-:Y:S02]  /*07d0*/  IMAD.U32 R53, RZ, RZ, UR12 ;  /* 0x0000000cff357e24 */ /* 0x000fe4000f8e00ff */
[----:B------:R-:W-:Y:S02]  /*07e0*/  IMAD.U32 R176, RZ, RZ, UR12 ;  /* 0x0000000cffb07e24 */ /* 0x000fe4000f8e00ff */
[----:B------:R-:W-:-:S02]  /*07f0*/  IMAD.U32 R183, RZ, RZ, UR12 ;  /* 0x0000000cffb77e24 */ /* 0x000fc4000f8e00ff */
[----:B-1----:R-:W-:Y:S02]  /*0800*/  IMAD.MOV.U32 R2, RZ, RZ, RZ ;  /* 0x000000ffff027224 */ /* 0x002fe400078e00ff */
[----:B------:R-:W-:Y:S02]  /*0810*/  IMAD.U32 R194, RZ, RZ, UR12 ;  /* 0x0000000cffc27e24 */ /* 0x000fe4000f8e00ff */
[----:B------:R-:W-:Y:S02]  /*0820*/  IMAD.U32 R81, RZ, RZ, UR12 ;  /* 0x0000000cff517e24 */ /* 0x000fe4000f8e00ff */
[----:B--2---:R-:W-:Y:S02]  /*0830*/  IMAD.MOV R6, RZ, RZ, -R3 ;  /* 0x000000ffff067224 */ /* 0x004fe400078e0a03 */
[----:B------:R-:W-:Y:S02]  /*0840*/  IMAD R97, R125, UR12, RZ ;  /* 0x0000000c7d617c24 */ /* 0x000fe4000f8e02ff */
[----:B------:R-:W-:Y:S01]  /*0850*/  IMAD R9, R6, R7, RZ ;  /* 0x0000000706097224 */ /* 0x000fe200078e02ff */
[----:B------:R-:W-:Y:S01]  /*0860*/  IABS R6, R4 ;  /* 0x0000000400067213 */ /* 0x000fe20000000000 */
[----:B------:R-:W-:-:S02]  /*0870*/  IMAD R102, R121, UR12, RZ ;  /* 0x0000000c79667c24 */ /* 0x000fc4000f8e02ff */
[----:B------:R-:W-:-:S04]  /*0880*/  IMAD.HI.U32 R3, R3, R9, R2 ;  /* 0x0000000903037227 */ /* 0x000fc800078e0002 */
[----:B------:R-:W-:Y:S02]  /*0890*/  IMAD.MOV R2, RZ, RZ, -R6 ;  /* 0x000000ffff027224 */ /* 0x000fe400078e0a06 */
[----:B------:R-:W-:-:S04]  /*08a0*/  IMAD.HI.U32 R3, R3, R0, RZ ;  /* 0x0000000003037227 */ /* 0x000fc800078e00ff */
[----:B------:R-:W-:Y:S02]  /*08b0*/  IMAD R0, R3, R2, R0 ;  /* 0x0000000203007224 */ /* 0x000fe400078e0200 */
[----:B------:R-:W-:Y:S02]  /*08c0*/  IMAD.U32 R9, RZ, RZ, UR12 ;  /* 0x0000000cff097e24 */ /* 0x000fe4000f8e00ff */
[----:B------:R-:W-:Y:S01]  /*08d0*/  IMAD R94, R127, UR12, RZ ;  /* 0x0000000c7f5e7c24 */ /* 0x000fe2000f8e02ff */
[----:B------:R-:W-:Y:S01]  /*08e0*/  BAR.SYNC.DEFER_BLOCKING 0x0 ;  /* 0x0000000000007b1d */ /* 0x000fe20000010000 */
[----:B------:R-:W-:Y:S01]  /*08f0*/  ISETP.GT.U32.AND P1, PT, R7, R0, PT ;  /* 0x000000000700720c */ /* 0x000fe20003f24070 */
[----:B------:R-:W-:Y:S02]  /*0900*/  IMAD R96, R126, UR12, RZ ;  /* 0x0000000c7e607c24 */ /* 0x000fe4000f8e02ff */
[----:B------:R-:W-:Y:S02]  /*0910*/  IMAD R98, R124, UR12, RZ ;  /* 0x0000000c7c627c24 */ /* 0x000fe4000f8e02ff */
[----:B------:R-:W-:-:S02]  /*0920*/  IMAD R99, R123, UR12, RZ ;  /* 0x0000000c7b637c24 */ /* 0x000fc4000f8e02ff */
[----:B------:R-:W-:-:S06]  /*0930*/  IMAD R180, R115, UR12, RZ ;  /* 0x0000000c73b47c24 */ /* 0x000fcc000f8e02ff */
[----:B------:R-:W-:Y:S02]  /*0940*/  @!P1 IMAD.IADD R0, R0, 0x1, -R7 ;  /* 0x0000000100009824 */ /* 0x000fe400078e0a07 */
[----:B------:R-:W-:Y:S01]  /*0950*/  @!P1 VIADD R3, R3, 0x1 ;  /* 0x0000000103039836 */ /* 0x000fe20000000000 */
[----:B------:R-:W-:Y:S02]  /*0960*/  ISETP.NE.AND P1, PT, R4, RZ, PT ;  /* 0x000000ff0400720c */ /* 0x000fe40003f25270 */
[----:B------:R-:W-:Y:S02]  /*0970*/  ISETP.GE.U32.AND P0, PT, R0, R7, PT ;  /* 0x000000070000720c */ /* 0x000fe40003f06070 */
[----:B------:R-:W-:-:S04]  /*0980*/  LOP3.LUT R0, R5, R4, RZ, 0x3c, !PT ;  /* 0x0000000405007212 */ /* 0x000fc800078e3cff */
[----:B------:R-:W-:Y:S01]  /*0990*/  ISETP.GE.AND P2, PT, R0, RZ, PT ;  /* 0x000000ff0000720c */ /* 0x000fe20003f46270 */
[----:B------:R-:W-:-:S06]  /*09a0*/  VIADD R0, R100, 0x3f ;  /* 0x0000003f64007836 */ /* 0x000fcc0000000000 */
[----:B------:R-:W-:-:S04]  /*09b0*/  @P0 VIADD R3, R3, 0x1 ;  /* 0x0000000103030836 */ /* 0x000fc80000000000 */
[----:B------:R-:W-:Y:S01]  /*09c0*/  IMAD.MOV.U32 R2, RZ, RZ, R3 ;  /* 0x000000ffff027224 */ /* 0x000fe200078e0003 */
[----:B------:R-:W-:-:S03]  /*09d0*/  SHF.R.S32.HI R3, RZ, 0x1f, R0 ;  /* 0x0000001fff037819 */ /* 0x000fc60000011400 */
[----:B------:R-:W-:Y:S01]  /*09e0*/  @!P2 IMAD.MOV R2, RZ, RZ, -R2 ;  /* 0x000000ffff02a224 */ /* 0x000fe200078e0a02 */
[----:B------:R-:W-:Y:S02]  /*09f0*/  @!P1 LOP3.LUT R2, RZ, R4, RZ, 0x33, !PT ;  /* 0x00000004ff029212 */ /* 0x000fe400078e33ff */
[----:B------:R-:W-:-:S03]  /*0a00*/  LEA.HI R3, R3, R0, RZ, 0x6 ;  /* 0x0000000003037211 */ /* 0x000fc600078f30ff */
[----:B------:R-:W-:Y:S02]  /*0a10*/  IMAD.SHL.U32 R6, R2, 0x8, RZ ;  /* 0x0000000802067824 */ /* 0x000fe400078e00ff */
[----:B------:R-:W-:-:S03]  /*0a20*/  IMAD.MOV R2, RZ, RZ, -R2 ;  /* 0x000000ffff027224 */ /* 0x000fc600078e0a02 */
[----:B------:R-:W-:Y:S01]  /*0a30*/  LEA.HI.SX32 R3, R3, -R6, 0x1a ;  /* 0x8000000603037211 */ /* 0x000fe200078fd2ff */
[----:B------:R-:W-:Y:S02]  /*0a40*/  IMAD R4, R4, R2, R5 ;  /* 0x0000000204047224 */ /* 0x000fe400078e0205 */
[----:B------:R-:W-:Y:S01]  /*0a50*/  IMAD.MOV.U32 R2, RZ, RZ, RZ ;  /* 0x000000ffff027224 */ /* 0x000fe200078e00ff */
[----:B------:R-:W-:-:S04]  /*0a60*/  VIMNMX R17, PT, PT, R3, 0x8, PT ;  /* 0x0000000803117848 */ /* 0x000fc80003fe0100 */
[----:B------:R-:W-:-:S04]  /*0a70*/  IABS R7, R17 ;  /* 0x0000001100077213 */ /* 0x000fc80000000000 */
[----:B------:R-:W1:Y:S08]  /*0a80*/  I2F.RP R0, R7 ;  /* 0x0000000700007306 */ /* 0x000e700000209400 */
[----:B-1----:R-:W1:Y:S02]  /*0a90*/  MUFU.RCP R0, R0 ;  /* 0x0000000000007308 */ /* 0x002e640000001000 */
[----:B-1----:R-:W-:Y:S01]  /*0aa0*/  VIADD R3, R0, 0xffffffe ;  /* 0x0ffffffe00037836 */ /* 0x002fe20000000000 */
[----:B------:R-:W-:-:S05]  /*0ab0*/  IABS R0, R17 ;  /* 0x0000001100007213 */ /* 0x000fca0000000000 */
[----:B------:R-:W1:Y:S01]  /*0ac0*/  F2I.FTZ.U32.TRUNC.NTZ R3, R3 ;  /* 0x0000000300037305 */ /* 0x000e62000021f000 */
[----:B------:R-:W-:Y:S02]  /*0ad0*/  IMAD.MOV R0, RZ, RZ, -R0 ;  /* 0x000000ffff007224 */ /* 0x000fe400078e0a00 */
[----:B-1----:R-:W-:-:S04]  /*0ae0*/  IMAD.MOV R8, RZ, RZ, -R3 ;  /* 0x000000ffff087224 */ /* 0x002fc800078e0a03 */
[----:B------:R-:W-:Y:S01]  /*0af0*/  IMAD R5, R8, R7, RZ ;  /* 0x0000000708057224 */ /* 0x000fe200078e02ff */
[----:B------:R-:W-:-:S03]  /*0b00*/  IABS R8, R4 ;  /* 0x0000000400087213 */ /* 0x000fc60000000000 */
[----:B------:R-:W-:-:S04]  /*0b10*/  IMAD.HI.U32 R2, R3, R5, R2 ;  /* 0x0000000503027227 */ /* 0x000fc800078e0002 */
[----:B------:R-:W-:Y:S02]  /*0b20*/  IMAD.MOV.U32 R3, RZ, RZ, R8 ;  /* 0x000000ffff037224 */ /* 0x000fe400078e0008 */
[----:B------:R-:W-:Y:S02]  /*0b30*/  IMAD R8, R106, UR12, RZ ;  /* 0x0000000c6a087c24 */ /* 0x000fe4000f8e02ff */
[----:B------:R-:W-:-:S04]  /*0b40*/  IMAD.HI.U32 R2, R2, R3, RZ ;  /* 0x0000000302027227 */ /* 0x000fc800078e00ff */
[----:B------:R-:W-:Y:S02]  /*0b50*/  IMAD R33, R33, 0x2, R8 ;  /* 0x0000000221217824 */ /* 0x000fe400078e0208 */
[----:B------:R-:W-:Y:S02]  /*0b60*/  IMAD R0, R2, R0, R3 ;  /* 0x0000000002007224 */ /* 0x000fe400078e0203 */
[----:B------:R-:W-:Y:S02]  /*0b70*/  IMAD.U32 R3, RZ, RZ, UR12 ;  /* 0x0000000cff037e24 */ /* 0x000fe4000f8e00ff */
[----:B------:R-:W-:Y:S01]  /*0b80*/  IMAD R58, R58, 0x2, R33 ;  /* 0x000000023a3a7824 */ /* 0x000fe200078e0221 */
[----:B------:R-:W-:Y:S01]  /*0b90*/  ISETP.GT.U32.AND P1, PT, R7, R0, PT ;  /* 0x000000000700720c */ /* 0x000fe20003f24070 */
[----:B------:R-:W-:Y:S02]  /*0ba0*/  IMAD.U32 R5, RZ, RZ, UR12 ;  /* 0x0000000cff057e24 */ /* 0x000fe4000f8e00ff */
[----:B------:R-:W-:-:S02]  /*0bb0*/  IMAD R82, R3, 0x2, R58 ;  /* 0x0000000203527824 */ /* 0x000fc400078e023a */
[----:B------:R-:W1:Y:S02]  /*0bc0*/  I2F.RP R3, R27 ;  /* 0x0000001b00037306 */ /* 0x000e640000209400 */
[----:B------:R-:W-:-:S04]  /*0bd0*/  IMAD R9, R9, 0x2, R82 ;  /* 0x0000000209097824 */ /* 0x000fc800078e0252 */
[----:B------:R-:W-:Y:S02]  /*0be0*/  IMAD R35, R10, 0x2, R9 ;  /* 0x000000020a237824 */ /* 0x000fe400078e0209 */
[----:B------:R-:W-:Y:S02]  /*0bf0*/  @!P1 IMAD.IADD R0, R0, 0x1, -R7 ;  /* 0x0000000100009824 */ /* 0x000fe400078e0a07 */
[----:B------:R-:W-:Y:S02]  /*0c00*/  IMAD R60, R60, 0x2, R35 ;  /* 0x000000023c3c7824 */ /* 0x000fe400078e0223 */
[----:B------:R-:W-:Y:S01]  /*0c10*/  @!P1 VIADD R2, R2, 0x1 ;  /* 0x0000000102029836 */ /* 0x000fe20000000000 */
[----:B------:R-:W-:Y:S01]  /*0c20*/  ISETP.GE.U32.AND P0, PT, R0, R7, PT ;  /* 0x000000070000720c */ /* 0x000fe20003f06070 */
[----:B------:R-:W-:Y:S01]  /*0c30*/  IMAD R11, R11, 0x4, R60 ;  /* 0x000000040b0b7824 */ /* 0x000fe200078e023c */
[----:B------:R-:W-:Y:S01]  /*0c40*/  LOP3.LUT R0, R4, R17, RZ, 0x3c, !PT ;  /* 0x0000001104007212 */ /* 0x000fe200078e3cff */
[----:B-1----:R-:W1:Y:S01]  /*0c50*/  MUFU.RCP R3, R3 ;  /* 0x0000000300037308 */ /* 0x002e620000001000 */
[----:B------:R-:W-:Y:S01]  /*0c60*/  ISETP.NE.AND P1, PT, R17, RZ, PT ;  /* 0x000000ff1100720c */ /* 0x000fe20003f25270 */
[----:B------:R-:W-:Y:S01]  /*0c70*/  IMAD R37, R10, 0x2, R11 ;  /* 0x000000020a257824 */ /* 0x000fe200078e020b */
[----:B------:R-:W-:Y:S01]  /*0c80*/  ISETP.GE.AND P2, PT, R0, RZ, PT ;  /* 0x000000ff0000720c */ /* 0x000fe20003f46270 */
[----:B------:R-:W-:Y:S01]  /*0c90*/  IMAD.U32 R0, RZ, RZ, UR12 ;  /* 0x0000000cff007e24 */ /* 0x000fe2000f8e00ff */
[----:B------:R-:W-:Y:S01]  /*0ca0*/  MOV R7, 0x400 ;  /* 0x0000040000077802 */ /* 0x000fe20000000f00 */
[----:B------:R-:W-:-:S03]  /*0cb0*/  IMAD R62, R62, 0x2, R37 ;  /* 0x000000023e3e7824 */ /* 0x000fc600078e0225 */
[----:B------:R-:W-:Y:S01]  /*0cc0*/  R2UR UR9, R7 ;  /* 0x00000000070972ca */ /* 0x000fe200000e0000 */
[----:B------:R-:W-:Y:S01]  /*0cd0*/  IMAD R84, R5, 0x2, R62 ;  /* 0x0000000205547824 */ /* 0x000fe200078e023e */
[----:B------:R-:W-:Y:S01]  /*0ce0*/  SHF.R.U32.HI R5, RZ, 0x5, R14 ;  /* 0x00000005ff057819 */ /* 0x000fe2000001160e */
[----:B------:R-:W-:Y:S01]  /*0cf0*/  @P0 VIADD R2, R2, 0x1 ;  /* 0x0000000102020836 */ /* 0x000fe20000000000 */
[----:B------:R-:W-:Y:S01]  /*0d00*/  LOP3.LUT R7, R14, 0x3f, RZ, 0xc0, !PT ;  /* 0x0000003f0e077812 */ /* 0x000fe200078ec0ff */
[----:B------:R-:W-:Y:S01]  /*0d10*/  IMAD R13, R13, 0x2, R84 ;  /* 0x000000020d0d7824 */ /* 0x000fe200078e0254 */
[----:B------:R-:W-:Y:S01]  /*0d20*/  R2UR UR7, R5 ;  /* 0x00000000050772ca */ /* 0x000fe200000e0000 */
[----:B------:R-:W-:Y:S02]  /*0d30*/  IMAD.MOV.U32 R10, RZ, RZ, R2 ;  /* 0x000000ffff0a7224 */ /* 0x000fe400078e0002 */
[----:B------:R-:W-:Y:S01]  /*0d40*/  IMAD R39, R0, 0x2, R13 ;  /* 0x0000000200277824 */ /* 0x000fe200078e020d */
[----:B------:R-:W2:Y:S01]  /*0d50*/  I2F.RP R2, R105 ;  /* 0x0000006900027306 */ /* 0x000ea20000209400 */
[----:B------:R-:W-:Y:S01]  /*0d60*/  @!P2 IMAD.MOV R10, RZ, RZ, -R10 ;  /* 0x000000ffff0aa224 */ /* 0x000fe200078e0a0a */
[----:B------:R-:W-:Y:S01]  /*0d70*/  @!P1 LOP3.LUT R10, RZ, R17, RZ, 0x33, !PT ;  /* 0x00000011ff0a9212 */ /* 0x000fe200078e33ff */
[----:B------:R-:W-:Y:S01]  /*0d80*/  IMAD R64, R64, 0x2, R39 ;  /* 0x0000000240407824 */ /* 0x000fe200078e0227 */
[----:B0-----:R-:W-:Y:S01]  /*0d90*/  ULEA UR9, UR4, UR9, 0x18 ;  /* 0x0000000904097291 */ /* 0x001fe2000f8ec0ff */
[----:B-1----:R-:W-:Y:S01]  /*0da0*/  VIADD R3, R3, 0xffffffe ;  /* 0x0ffffffe03037836 */ /* 0x002fe20000000000 */
[----:B------:R-:W-:Y:S01]  /*0db0*/  PLOP3.LUT P1, PT, PT, PT, UP1, 0x80, 0x8 ;  /* 0x000000000008781c */ /* 0x000fe20003f2f018 */
[----:B------:R-:W-:Y:S01]  /*0dc0*/  IMAD R15, R15, 0x4, R64 ;  /* 0x000000040f0f7824 */ /* 0x000fe200078e0240 */
[----:B------:R-:W0:Y:S01]  /*0dd0*/  LDCU UR4, c[0x0][0x3a4] ;  /* 0x00007480ff0477ac */ /* 0x000e220008000800 */
[----:B------:R-:W-:-:S02]  /*0de0*/  IMAD.MOV R0, RZ, RZ, -R10 ;  /* 0x000000ffff007224 */ /* 0x000fc400078e0a0a */
[----:B------:R-:W-:Y:S01]  /*0df0*/  IMAD R41, R12, 0x2, R15 ;  /* 0x000000020c297824 */ /* 0x000fe200078e020f */
[----:B------:R-:W1:Y:S01]  /*0e00*/  F2I.FTZ.U32.TRUNC.NTZ R3, R3 ;  /* 0x0000000300037305 */ /* 0x000e62000021f000 */
[----:B------:R-:W-:Y:S02]  /*0e10*/  IMAD R0, R17, R0, R4 ;  /* 0x0000000011007224 */ /* 0x000fe400078e0204 */
[----:B------:R-:W-:Y:S02]  /*0e20*/  IMAD R66, R66, 0x2, R41 ;  /* 0x0000000242427824 */ /* 0x000fe400078e0229 */
[----:B------:R-:W-:Y:S02]  /*0e30*/  IMAD.U32 R4, RZ, RZ, UR12 ;  /* 0x0000000cff047e24 */ /* 0x000fe4000f8e00ff */
[----:B------:R-:W-:Y:S01]  /*0e40*/  IMAD R85, R85, 0x2, R66 ;  /* 0x0000000255557824 */ /* 0x000fe200078e0242 */
[----:B--2---:R-:W2:Y:S01]  /*0e50*/  MUFU.RCP R2, R2 ;  /* 0x0000000200027308 */ /* 0x004ea20000001000 */
[----:B------:R-:W-:-:S02]  /*0e60*/  IMAD.IADD R0, R6, 0x1, R0 ;  /* 0x0000000106007824 */ /* 0x000fc400078e0200 */
[----:B------:R-:W-:Y:S02]  /*0e70*/  IMAD.U32 R6, RZ, RZ, UR12 ;  /* 0x0000000cff067e24 */ /* 0x000fe4000f8e00ff */
[----:B------:R-:W-:Y:S02]  /*0e80*/  IMAD R17, R4, 0x2, R85 ;  /* 0x0000000204117824 */ /* 0x000fe400078e0255 */
[----:B------:R-:W-:Y:S01]  /*0e90*/  IMAD R16, R0, 0x40, R7 ;  /* 0x0000004000107824 */ /* 0x000fe200078e0207 */
[----:B------:R-:W-:Y:S01]  /*0ea0*/  LOP3.LUT R7, R14, 0x7f, RZ, 0xc0, !PT ;  /* 0x0000007f0e077812 */ /* 0x000fe200078ec0ff */
[----:B------:R-:W-:Y:S02]  /*0eb0*/  IMAD R43, R6, 0x2, R17 ;  /* 0x00000002062b7824 */ /* 0x000fe400078e0211 */
[----:B-1----:R-:W-:Y:S01]  /*0ec0*/  IMAD.MOV R6, RZ, RZ, -R3 ;  /* 0x000000ffff067224 */ /* 0x002fe200078e0a03 */
[----:B------:R-:W-:Y:S01]  /*0ed0*/  IABS R0, R16 ;  /* 0x0000001000007213 */ /* 0x000fe20000000000 */
[----:B------:R-:W-:Y:S01]  /*0ee0*/  IMAD R68, R68, 0x2, R43 ;  /* 0x0000000244447824 */ /* 0x000fe200078e022b */
[----:B------:R-:W-:Y:S01]  /*0ef0*/  ISETP.GE.AND P2, PT, R16, RZ, PT ;  /* 0x000000ff1000720c */ /* 0x000fe20003f46270 */
[----:B------:R-:W-:Y:S01]  /*0f00*/  IMAD R21, R6, R27, RZ ;  /* 0x0000001b06157224 */ /* 0x000fe200078e02ff */
[----:B------:R-:W-:Y:S01]  /*0f10*/  STL [R1+0x138], R16 ;  /* 0x0001381001007387 */ /* 0x000fe20000100800 */
[----:B------:R-:W-:-:S02]  /*0f20*/  IMAD R19, R19, 0x4, R68 ;  /* 0x0000000413137824 */ /* 0x000fc400078e0244 */
[----:B--2---:R-:W-:Y:S02]  /*0f30*/  VIADD R4, R2, 0xffffffe ;  /* 0x0ffffffe02047836 */ /* 0x004fe40000000000 */
[----:B------:R-:W-:Y:S02]  /*0f40*/  IMAD.MOV.U32 R2, RZ, RZ, RZ ;  /* 0x000000ffff027224 */ /* 0x000fe400078e00ff */
[----:B------:R-:W-:Y:S01]  /*0f50*/  IMAD R45, R12, 0x2, R19 ;  /* 0x000000020c2d7824 */ /* 0x000fe200078e0213 */
[----:B------:R-:W1:Y:S01]  /*0f60*/  F2I.FTZ.U32.TRUNC.NTZ R5, R4 ;  /* 0x0000000400057305 */ /* 0x000e62000021f000 */
[----:B------:R-:W-:-:S04]  /*0f70*/  IMAD.HI.U32 R2, R3, R21, R2 ;  /* 0x0000001503027227 */ /* 0x000fc800078e0002 */
[----:B------:R-:W-:Y:S02]  /*0f80*/  IMAD.U32 R3, RZ, RZ, UR12 ;  /* 0x0000000cff037e24 */ /* 0x000fe4000f8e00ff */
[----:B------:R-:W-:Y:S02]  /*0f90*/  IMAD R70, R70, 0x2, R45 ;  /* 0x0000000246467824 */ /* 0x000fe400078e022d */
[----:B------:R-:W-:Y:S02]  /*0fa0*/  IMAD.U32 R21, RZ, RZ, UR12 ;  /* 0x0000000cff157e24 */ /* 0x000fe4000f8e00ff */
[----:B------:R-:W-:Y:S02]  /*0fb0*/  IMAD R86, R3, 0x2, R70 ;  /* 0x0000000203567824 */ /* 0x000fe400078e0246 */
[----:B------:R-:W-:Y:S02]  /*0fc0*/  IMAD.U32 R6, RZ, RZ, UR12 ;  /* 0x0000000cff067e24 */ /* 0x000fe4000f8e00ff */
[----:B------:R-:W-:-:S02]  /*0fd0*/  IMAD R21, R21, 0x2, R86 ;  /* 0x0000000215157824 */ /* 0x000fc400078e0256 */
[----:B-1----:R-:W-:Y:S02]  /*0fe0*/  IMAD.MOV R4, RZ, RZ, -R5 ;  /* 0x000000ffff047224 */ /* 0x002fe400078e0a05 */
[----:B------:R-:W-:Y:S02]  /*0ff0*/  IMAD R47, R6, 0x2, R21 ;  /* 0x00000002062f7824 */ /* 0x000fe400078e0215 */
[----:B------:R-:W-:Y:S01]  /*1000*/  IMAD R3, R4, R105, RZ ;  /* 0x0000006904037224 */ /* 0x000fe200078e02ff */
[----:B------:R-:W1:Y:S01]  /*1010*/  LDS R6, [UR9] ;  /* 0x00000009ff067984 */ /* 0x000e620008000800 */
[----:B------:R-:W-:Y:S02]  /*1020*/  IMAD R72, R72, 0x2, R47 ;  /* 0x0000000248487824 */ /* 0x000fe400078e022f */
[----:B------:R-:W-:Y:S02]  /*1030*/  IMAD.MOV.U32 R4, RZ, RZ, RZ ;  /* 0x000000ffff047224 */ /* 0x000fe400078e00ff */
[----:B------:R-:W-:-:S02]  /*1040*/  IMAD R23, R23, 0x4, R72 ;  /* 0x0000000417177824 */ /* 0x000fc400078e0248 */
[----:B------:R-:W-:-:S04]  /*1050*/  IMAD.HI.U32 R2, R2, R0, RZ ;  /* 0x0000000002027227 */ /* 0x000fc800078e00ff */
[----:B------:R-:W-:Y:S02]  /*1060*/  IMAD R48, R48, 0x2, R23 ;  /* 0x0000000230307824 */ /* 0x000fe400078e0217 */
[----:B------:R-:W-:Y:S01]  /*1070*/  IMAD.HI.U32 R104, R5, R3, R4 ;  /* 0x0000000305687227 */ /* 0x000fe200078e0004 */
[----:B------:R-:W-:-:S03]  /*1080*/  SHF.R.U32.HI R4, RZ, 0x6, R14 ;  /* 0x00000006ff047819 */ /* 0x000fc6000001160e */
[----:B------:R-:W-:Y:S01]  /*1090*/  IMAD R73, R73, 0x2, R48 ;  /* 0x0000000249497824 */ /* 0x000fe200078e0230 */
[----:B------:R-:W-:Y:S01]  /*10a0*/  SGXT.U32 R4, R4, 0x1 ;  /* 0x000000010404781a */ /* 0x000fe20000000000 */
[----:B------:R-:W-:Y:S02]  /*10b0*/  IMAD.MOV R2, RZ, RZ, -R2 ;  /* 0x000000ffff027224 */ /* 0x000fe400078e0a02 */
[----:B------:R-:W-:Y:S01]  /*10c0*/  IMAD.U32 R3, RZ, RZ, UR12 ;  /* 0x0000000cff037e24 */ /* 0x000fe2000f8e00ff */
[----:B------:R-:W-:Y:S01]  /*10d0*/  BAR.SYNC.DEFER_BLOCKING 0x0 ;  /* 0x0000000000007b1d */ /* 0x000fe20000010000 */
[----:B------:R-:W-:Y:S01]  /*10e0*/  IMAD R88, R88, 0x2, R73 ;  /* 0x0000000258587824 */ /* 0x000fe200078e0249 */
[----:B------:R-:W-:Y:S01]  /*10f0*/  ISETP.LT.AND P1, PT, R4, UR22, P1 ;  /* 0x0000001604007c0c */ /* 0x000fe20008f21270 */
[----:B------:R-:W-:Y:S02]  /*1100*/  IMAD R2, R27, R2, R0 ;  /* 0x000000021b027224 */ /* 0x000fe400078e0200 */
[----:B------:R-:W-:-:S02]  /*1110*/  IMAD R24, R3, 0x2, R88 ;  /* 0x0000000203187824 */ /* 0x000fc400078e0258 */
[----:B------:R-:W-:Y:S01]  /*1120*/  IMAD.SHL.U32 R0, R10, 0x100, RZ ;  /* 0x000001000a007824 */ /* 0x000fe200078e00ff */
[----:B------:R-:W-:Y:S01]  /*1130*/  ISETP.GT.U32.AND P0, PT, R27, R2, PT ;  /* 0x000000021b00720c */ /* 0x000fe20003f04070 */
[----:B------:R-:W-:Y:S02]  /*1140*/  IMAD R49, R49, 0x2, R24 ;  /* 0x0000000231317824 */ /* 0x000fe400078e0218 */
[----:B------:R-:W-:Y:S01]  /*1150*/  IMAD.U32 R5, RZ, RZ, UR12 ;  /* 0x0000000cff057e24 */ /* 0x000fe2000f8e00ff */
[----:B------:R-:W-:Y:S01]  /*1160*/  LOP3.LUT R109, R0, R107, RZ, 0xfc, !PT ;  /* 0x0000006b006d7212 */ /* 0x000fe200078efcff */
[----:B------:R-:W-:Y:S01]  /*1170*/  IMAD R74, R74, 0x2, R49 ;  /* 0x000000024a4a7824 */ /* 0x000fe200078e0231 */
[C-C-:B------:R-:W-:Y:S02]  /*1180*/  LOP3.LUT R108, R0.reuse, 0x1, R107.reuse, 0xfe, !PT ;  /* 0x00000001006c7812 */ /* 0x140fe400078efe6b */
[----:B------:R-:W-:Y:S01]  /*1190*/  IABS R110, R109 ;  /* 0x0000006d006e7213 */ /* 0x000fe20000000000 */
[----:B------:R-:W-:Y:S01]  /*11a0*/  IMAD R25, R25, 0x4, R74 ;  /* 0x0000000419197824 */ /* 0x000fe200078e024a */
[----:B------:R-:W-:-:S02]  /*11b0*/  LOP3.LUT R111, R0, 0x2, R107, 0xfe, !PT ;  /* 0x00000002006f7812 */ /* 0x000fc400078efe6b */
[----:B------:R-:W-:Y:S01]  /*11c0*/  IABS R167, R108 ;  /* 0x0000006c00a77213 */ /* 0x000fe20000000000 */
[----:B------:R-:W-:Y:S01]  /*11d0*/  IMAD.HI.U32 R3, R104, R110, RZ ;  /* 0x0000006e68037227 */ /* 0x000fe200078e00ff */
[----:B------:R-:W-:Y:S02]  /*11e0*/  IABS R113, R111 ;  /* 0x0000006f00717213 */ /* 0x000fe40000000000 */
[----:B-1----:R-:W-:Y:S01]  /*11f0*/  R2UR UR8, R6 ;  /* 0x00000000060872ca */ /* 0x002fe200000e0000 */
[----:B------:R-:W-:Y:S02]  /*1200*/  IMAD R50, R50, 0x2, R25 ;  /* 0x0000000232327824 */ /* 0x000fe400078e0219 */
[----:B------:R-:W-:Y:S02]  /*1210*/  IMAD.MOV R3, RZ, RZ, -R3 ;  /* 0x000000ffff037224 */ /* 0x000fe400078e0a03 */
[----:B------:R-:W-:Y:S02]  /*1220*/  IMAD R75, R75, 0x2, R50 ;  /* 0x000000024b4b7824 */ /* 0x000fe400078e0232 */
[----:B------:R-:W-:-:S02]  /*1230*/  @!P0 IMAD.IADD R2, R2, 0x1, -R27 ;  /* 0x0000000102028824 */ /* 0x000fc400078e0a1b */
[----:B------:R-:W-:Y:S02]  /*1240*/  IMAD R110, R105, R3, R110 ;  /* 0x00000003696e7224 */ /* 0x000fe400078e026e */
[----:B------:R-:W-:Y:S01]  /*1250*/  IMAD.U32 R3, RZ, RZ, UR12 ;  /* 0x0000000cff037e24 */ /* 0x000fe2000f8e00ff */
[----:B------:R-:W-:Y:S01]  /*1260*/  ISETP.GT.U32.AND P0, PT, R27, R2, PT ;  /* 0x000000021b00720c */ /* 0x000fe20003f04070 */
[----:B------:R-:W-:Y:S02]  /*1270*/  IMAD R90, R90, 0x2, R75 ;  /* 0x000000025a5a7824 */ /* 0x000fe400078e024b */
[----:B------:R-:W-:-:S04]  /*1280*/  IMAD.HI.U32 R4, R104, R113, RZ ;  /* 0x0000007168047227 */ /* 0x000fc800078e00ff */
[----:B------:R-:W-:Y:S02]  /*1290*/  IMAD R26, R3, 0x2, R90 ;  /* 0x00000002031a7824 */ /* 0x000fe400078e025a */
[----:B------:R-:W-:-:S04]  /*12a0*/  IMAD.HI.U32 R3, R104, R167, RZ ;  /* 0x000000a768037227 */ /* 0x000fc800078e00ff */
[----:B------:R-:W-:Y:S02]  /*12b0*/  IMAD R51, R51, 0x2, R26 ;  /* 0x0000000233337824 */ /* 0x000fe400078e021a */
[----:B------:R-:W-:Y:S02]  /*12c0*/  IMAD.MOV R6, RZ, RZ, -R3 ;  /* 0x000000ffff067224 */ /* 0x000fe400078e0a03 */
[----:B------:R-:W-:Y:S02]  /*12d0*/  IMAD R76, R76, 0x2, R51 ;  /* 0x000000024c4c7824 */ /* 0x000fe400078e0233 */
[----:B------:R-:W-:Y:S01]  /*12e0*/  @!P0 IMAD.IADD R2, R2, 0x1, -R27 ;  /* 0x0000000102028824 */ /* 0x000fe200078e0a1b */
[----:B------:R-:W-:Y:S01]  /*12f0*/  ISETP.NE.AND P0, PT, R100, RZ, PT ;  /* 0x000000ff6400720c */ /* 0x000fe20003f05270 */
[----:B------:R-:W-:Y:S02]  /*1300*/  IMAD R28, R5, 0x4, R76 ;  /* 0x00000004051c7824 */ /* 0x000fe400078e024c */
[----:B------:R-:W-:-:S02]  /*1310*/  IMAD.MOV R4, RZ, RZ, -R4 ;  /* 0x000000ffff047224 */ /* 0x000fc400078e0a04 */
[----:B------:R-:W-:Y:S02]  /*1320*/  IMAD R167, R105, R6, R167 ;  /* 0x0000000669a77224 */ /* 0x000fe400078e02a7 */
[----:B------:R-:W-:Y:S02]  /*1330*/  IMAD.U32 R6, RZ, RZ, UR12 ;  /* 0x0000000cff067e24 */ /* 0x000fe4000f8e00ff */
[----:B------:R-:W-:Y:S02]  /*1340*/  IMAD R53, R53, 0x2, R28 ;  /* 0x0000000235357824 */ /* 0x000fe400078e021c */
[----:B------:R-:W-:Y:S02]  /*1350*/  IMAD R113, R105, R4, R113 ;  /* 0x0000000469717224 */ /* 0x000fe400078e0271 */
[----:B------:R-:W-:Y:S02]  /*1360*/  IMAD.U32 R4, RZ, RZ, UR12 ;  /* 0x0000000cff047e24 */ /* 0x000fe4000f8e00ff */
[----:B------:R-:W-:-:S02]  /*1370*/  IMAD R169, R6, 0x2, R53 ;  /* 0x0000000206a97824 */ /* 0x000fc400078e0235 */
[----:B------:R-:W-:Y:S01]  /*1380*/  @!P2 IMAD.MOV R2, RZ, RZ, -R2 ;  /* 0x000000ffff02a224 */ /* 0x000fe200078e0a02 */
[----:B------:R-:W-:Y:S01]  /*1390*/  @!P0 LOP3.LUT R2, RZ, R100, RZ, 0x33, !PT ;  /* 0x00000064ff028212 */ /* 0x000fe200078e33ff */
[----:B------:R-:W-:Y:S01]  /*13a0*/  IMAD R171, R4, 0x2, R169 ;  /* 0x0000000204ab7824 */ /* 0x000fe200078e02a9 */
[----:B------:R-:W-:Y:S01]  /*13b0*/  ISETP.NE.U32.AND P2, PT, R7, RZ, PT ;  /* 0x000000ff0700720c */ /* 0x000fe20003f45070 */
[----:B------:R-:W-:Y:S02]  /*13c0*/  IMAD.U32 R3, RZ, RZ, UR12 ;  /* 0x0000000cff037e24 */ /* 0x000fe4000f8e00ff */
[----:B------:R-:W-:Y:S02]  /*13d0*/  IMAD R173, R6, 0x2, R171 ;  /* 0x0000000206ad7824 */ /* 0x000fe400078e02ab */
[----:B0-----:R-:W-:Y:S01]  /*13e0*/  IMAD R2, R2, UR4, RZ ;  /* 0x0000000402027c24 */ /* 0x001fe2000f8e02ff */
[----:B------:R-:W-:Y:S01]  /*13f0*/  USHF.L.U32 UR4, UR7, 0x15, URZ ;  /* 0x0000001507047899 */ /* 0x000fe200080006ff */
[----:B------:R-:W-:-:S02]  /*1400*/  IMAD R176, R176, 0x2, R173 ;  /* 0x00000002b0b07824 */ /* 0x000fc400078e02ad */
[----:B------:R-:W-:Y:S01]  /*1410*/  IMAD R100, R122, UR12, RZ ;  /* 0x0000000c7a647c24 */ /* 0x000fe2000f8e02ff */
[C---:B------:R-:W-:Y:S01]  /*1420*/  IADD3 R112, P0, PT, R2.reuse, UR16, RZ ;  /* 0x0000001002707c10 */ /* 0x040fe2000ff1e0ff */
[----:B------:R-:W-:Y:S01]  /*1430*/  IMAD R178, R3, 0x2, R176 ;  /* 0x0000000203b27824 */ /* 0x000fe200078e02b0 */
[----:B------:R-:W-:Y:S02]  /*1440*/  ULOP3.LUT UR4, UR4, 0x600000, URZ, 0xc0, !UPT ;  /* 0x0060000004047892 */ /* 0x000fe4000f8ec0ff */
[----:B------:R-:W-:Y:S01]  /*1450*/  LEA.HI.X.SX32 R114, R2, UR17, 0x1, P0 ;  /* 0x0000001102727c11 */ /* 0x000fe200080f0eff */
[----:B------:R-:W-:Y:S01]  /*1460*/  IMAD R183, R183, 0x4, R178 ;  /* 0x00000004b7b77824 */ /* 0x000fe200078e02b2 */
[CC--:B------:R-:W-:Y:S02]  /*1470*/  IADD3 R5, P3, PT, R13.reuse, R112.reuse, RZ ;  /* 0x000000700d057210 */ /* 0x0c0fe40007f7e0ff */
[----:B------:R-:W-:Y:S01]  /*1480*/  IADD3 R2, P5, PT, R8, R112, RZ ;  /* 0x0000007008027210 */ /* 0x000fe20007fbe0ff */
[----:B------:R-:W-:Y:S01]  /*1490*/  IMAD R185, R4, 0x2, R183 ;  /* 0x0000000204b97824 */ /* 0x000fe200078e02b7 */
[----:B------:R-:W-:-:S02]  /*14a0*/  LEA.HI.X.SX32 R13, R13, R114, 0x1, P3 ;  /* 0x000000720d0d7211 */ /* 0x000fc400018f0eff */
[C---:B------:R-:W-:Y:S01]  /*14b0*/  IADD3 R14, P3, PT, R23.reuse, R112, RZ ;  /* 0x00000070170e7210 */ /* 0x040fe20007f7e0ff */
[----:B------:R-:W-:Y:S01]  /*14c0*/  IMAD R189, R6, 0x2, R185 ;  /* 0x0000000206bd7824 */ /* 0x000fe200078e02b9 */
[-C--:B------:R-:W-:Y:S02]  /*14d0*/  LEA.HI.X.SX32 R7, R8, R114.reuse, 0x1, P5 ;  /* 0x0000007208077211 */ /* 0x080fe400028f0eff */
[----:B------:R-:W-:Y:S01]  /*14e0*/  LEA.HI.X.SX32 R23, R23, R114, 0x1, P3 ;  /* 0x0000007217177211 */ /* 0x000fe200018f0eff */
[----:B------:R-:W-:Y:S01]  /*14f0*/  IMAD R191, R4, 0x2, R189 ;  /* 0x0000000204bf7824 */ /* 0x000fe200078e02bd */
[-C--:B------:R-:W-:Y:S02]  /*1500*/  IADD3 R174, P3, PT, R173, R112.reuse, RZ ;  /* 0x00000070adae7210 */ /* 0x080fe40007f7e0ff */
[----:B------:R-:W-:Y:S01]  /*1510*/  IADD3 R4, P4, PT, R11, R112, RZ ;  /* 0x000000700b047210 */ /* 0x000fe20007f9e0ff */
[----:B------:R-:W-:Y:S01]  /*1520*/  IMAD R194, R194, 0x2, R191 ;  /* 0x00000002c2c27824 */ /* 0x000fe200078e02bf */
[----:B------:R-:W-:-:S02]  /*1530*/  LEA.HI.X.SX32 R173, R173, R114, 0x1, P3 ;  /* 0x00000072adad7211 */ /* 0x000fc400018f0eff */
[----:B------:R-:W-:Y:S01]  /*1540*/  IADD3 R30, P3, PT, R37, R112, RZ ;  /* 0x00000070251e7210 */ /* 0x000fe20007f7e0ff */
[----:B------:R-:W-:Y:S01]  /*1550*/  IMAD R196, R3, 0x2, R194 ;  /* 0x0000000203c47824 */ /* 0x000fe200078e02c2 */
[----:B------:R-:W-:Y:S02]  /*1560*/  LEA.HI.X.SX32 R11, R11, R114, 0x1, P4 ;  /* 0x000000720b0b7211 */ /* 0x000fe400020f0eff */
[----:B------:R-:W-:Y:S01]  /*1570*/  IADD3 R12, P4, PT, R21, R112, RZ ;  /* 0x00000070150c7210 */ /* 0x000fe20007f9e0ff */
[----:B------:R-:W-:Y:S01]  /*1580*/  IMAD R81, R81, 0x2, R196 ;  /* 0x0000000251517824 */ /* 0x000fe200078e02c4 */
[----:B------:R-:W-:Y:S02]  /*1590*/  LEA.HI.X.SX32 R37, R37, R114, 0x1, P3 ;  /* 0x0000007225257211 */ /* 0x000fe400018f0eff */
[----:B------:R-:W-:Y:S02]  /*15a0*/  IADD3 R38, P3, PT, R47, R112, RZ ;  /* 0x000000702f267210 */ /* 0x000fe40007f7e0ff */
[----:B------:R-:W-:-:S02]  /*15b0*/  LEA.HI.X.SX32 R21, R21, R114, 0x1, P4 ;  /* 0x0000007215157211 */ /* 0x000fc400020f0eff */
[C---:B------:R-:W-:Y:S02]  /*15c0*/  IADD3 R22, P4, PT, R28.reuse, R112, RZ ;  /* 0x000000701c167210 */ /* 0x040fe40007f9e0ff */
[----:B------:R-:W-:Y:S02]  /*15d0*/  LEA.HI.X.SX32 R47, R47, R114, 0x1, P3 ;  /* 0x000000722f2f7211 */ /* 0x000fe400018f0eff */
[-C--:B------:R-:W-:Y:S02]  /*15e0*/  IADD3 R3, P0, PT, R9, R112.reuse, RZ ;  /* 0x0000007009037210 */ /* 0x080fe40007f1e0ff */
[----:B------:R-:W-:Y:S02]  /*15f0*/  IADD3 R168, P3, PT, R53, R112, RZ ;  /* 0x0000007035a87210 */ /* 0x000fe40007f7e0ff */
[----:B------:R-:W-:Y:S02]  /*1600*/  LEA.HI.X.SX32 R28, R28, R114, 0x1, P4 ;  /* 0x000000721c1c7211 */ /* 0x000fe400020f0eff */
[----:B------:R-:W-:-:S02]  /*1610*/  IADD3 R29, P4, PT, R35, R112, RZ ;  /* 0x00000070231d7210 */ /* 0x000fc40007f9e0ff */
[-C--:B------:R-:W-:Y:S02]  /*1620*/  LEA.HI.X.SX32 R9, R9, R114.reuse, 0x1, P0 ;  /* 0x0000007209097211 */ /* 0x080fe400000f0eff */
[----:B------:R-:W-:Y:S02]  /*1630*/  LEA.HI.X.SX32 R53, R53, R114, 0x1, P3 ;  /* 0x0000007235357211 */ /* 0x000fe400018f0eff */
[-C--:B------:R-:W-:Y:S02]  /*1640*/  IADD3 R6, P6, PT, R15, R112.reuse, RZ ;  /* 0x000000700f067210 */ /* 0x080fe40007fde0ff */
[-C--:B------:R-:W-:Y:S02]  /*1650*/  IADD3 R8, P5, PT, R17, R112.reuse, RZ ;  /* 0x0000007011087210 */ /* 0x080fe40007fbe0ff */
[-C--:B------:R-:W-:Y:S02]  /*1660*/  IADD3 R10, P0, PT, R19, R112.reuse, RZ ;  /* 0x00000070130a7210 */ /* 0x080fe40007f1e0ff */
[----:B------:R-:W-:-:S02]  /*1670*/  IADD3 R54, P3, PT, R60, R112, RZ ;  /* 0x000000703c367210 */ /* 0x000fc40007f7e0ff */
[----:B------:R-:W-:Y:S02]  /*1680*/  LEA.HI.X.SX32 R35, R35, R114, 0x1, P4 ;  /* 0x0000007223237211 */ /* 0x000fe400020f0eff */
[----:B------:R-:W-:Y:S02]  /*1690*/  IADD3 R36, P4, PT, R45, R112, RZ ;  /* 0x000000702d247210 */ /* 0x000fe40007f9e0ff */
[-C--:B------:R-:W-:Y:S02]  /*16a0*/  LEA.HI.X.SX32 R15, R15, R114.reuse, 0x1, P6 ;  /* 0x000000720f0f7211 */ /* 0x080fe400030f0eff */
[-C--:B------:R-:W-:Y:S02]  /*16b0*/  LEA.HI.X.SX32 R17, R17, R114.reuse, 0x1, P5 ;  /* 0x0000007211117211 */ /* 0x080fe400028f0eff */
[-C--:B------:R-:W-:Y:S02]  /*16c0*/  LEA.HI.X.SX32 R19, R19, R114.reuse, 0x1, P0 ;  /* 0x0000007213137211 */ /* 0x080fe400000f0eff */
[----:B------:R-:W-:-:S02]  /*16d0*/  LEA.HI.X.SX32 R60, R60, R114, 0x1, P3 ;  /* 0x000000723c3c7211 */ /* 0x000fc400018f0eff */
[-C--:B------:R-:W-:Y:S02]  /*16e0*/  IADD3 R16, P6, PT, R24, R112.reuse, RZ ;  /* 0x0000007018107210 */ /* 0x080fe40007fde0ff */
[-C--:B------:R-:W-:Y:S02]  /*16f0*/  IADD3 R18, P5, PT, R25, R112.reuse, RZ ;  /* 0x0000007019127210 */ /* 0x080fe40007fbe0ff */
[-C--:B------:R-:W-:Y:S02]  /*1700*/  IADD3 R20, P0, PT, R26, R112.reuse, RZ ;  /* 0x000000701a147210 */ /* 0x080fe40007f1e0ff */
[----:B------:R-:W-:Y:S02]  /*1710*/  IADD3 R61, P3, PT, R70, R112, RZ ;  /* 0x00000070463d7210 */ /* 0x000fe40007f7e0ff */
[----:B------:R-:W-:Y:S02]  /*1720*/  LEA.HI.X.SX32 R45, R45, R114, 0x1, P4 ;  /* 0x000000722d2d7211 */ /* 0x000fe400020f0eff */
[----:B------:R-:W-:-:S02]  /*1730*/  IADD3 R46, P4, PT, R51, R112, RZ ;  /* 0x00000070332e7210 */ /* 0x000fc40007f9e0ff */
[-C--:B------:R-:W-:Y:S02]  /*1740*/  LEA.HI.X.SX32 R24, R24, R114.reuse, 0x1, P6 ;  /* 0x0000007218187211 */ /* 0x080fe400030f0eff */
[-C--:B------:R-:W-:Y:S02]  /*1750*/  LEA.HI.X.SX32 R25, R25, R114.reuse, 0x1, P5 ;  /* 0x0000007219197211 */ /* 0x080fe400028f0eff */
[-C--:B------:R-:W-:Y:S02]  /*1760*/  LEA.HI.X.SX32 R26, R26, R114.reuse, 0x1, P0 ;  /* 0x000000721a1a7211 */ /* 0x080fe400000f0eff */
[----:B------:R-:W-:Y:S02]  /*1770*/  LEA.HI.X.SX32 R70, R70, R114, 0x1, P3 ;  /* 0x0000007246467211 */ /* 0x000fe400018f0eff */
[-C--:B------:R-:W-:Y:S02]  /*1780*/  IADD3 R184, P6, PT, R183, R112.reuse, RZ ;  /* 0x00000070b7b87210 */ /* 0x080fe40007fde0ff */
[----:B------:R-:W-:-:S02]  /*1790*/  IADD3 R195, P5, PT, R194, R112, RZ ;  /* 0x00000070c2c37210 */ /* 0x000fc40007fbe0ff */
[-C--:B------:R-:W-:Y:S02]  /*17a0*/  IADD3 R27, P0, PT, R33, R112.reuse, RZ ;  /* 0x00000070211b7210 */ /* 0x080fe40007f1e0ff */
[----:B------:R-:W-:Y:S02]  /*17b0*/  IADD3 R71, P3, PT, R76, R112, RZ ;  /* 0x000000704c477210 */ /* 0x000fe40007f7e0ff */
[----:B------:R-:W-:Y:S02]  /*17c0*/  LEA.HI.X.SX32 R51, R51, R114, 0x1, P4 ;  /* 0x0000007233337211 */ /* 0x000fe400020f0eff */
[----:B------:R-:W-:Y:S02]  /*17d0*/  IADD3 R52, P4, PT, R58, R112, RZ ;  /* 0x000000703a347210 */ /* 0x000fe40007f9e0ff */
[-C--:B------:R-:W-:Y:S02]  /*17e0*/  LEA.HI.X.SX32 R183, R183, R114.reuse, 0x1, P6 ;  /* 0x00000072b7b77211 */ /* 0x080fe400030f0eff */
[----:B------:R-:W-:-:S02]  /*17f0*/  LEA.HI.X.SX32 R194, R194, R114, 0x1, P5 ;  /* 0x00000072c2c27211 */ /* 0x000fc400028f0eff */
        /* <DEDUP_REMOVED lines=26> */
[----:B------:R-:W-:Y:S01]  /*19a0*/  LEA.HI.X.SX32 R75, R75, R114, 0x1, P4 ;  /* 0x000000724b4b7211 */ /* 0x000fe200020f0eff */
[----:B------:R0:W-:Y:S01]  /*19b0*/  STL [R1+0x124], R130 ;  /* 0x0001248201007387 */ /* 0x0001e20000100800 */
[----:B------:R-:W-:Y:S02]  /*19c0*/  IADD3 R128, P4, PT, R81, R112, RZ ;  /* 0x0000007051807210 */ /* 0x000fe40007f9e0ff */
[-C--:B------:R-:W-:Y:S02]  /*19d0*/  LEA.HI.X.SX32 R176, R176, R114.reuse, 0x1, P6 ;  /* 0x00000072b0b07211 */ /* 0x080fe400030f0eff */
[-C--:B------:R-:W-:Y:S01]  /*19e0*/  LEA.HI.X.SX32 R185, R185, R114.reuse, 0x1, P5 ;  /* 0x00000072b9b97211 */ /* 0x080fe200028f0eff */
[----:B------:R0:W-:Y:S01]  /*19f0*/  STL [R1+0x12c], R128 ;  /* 0x00012c8001007387 */ /* 0x0001e20000100800 */
[----:B------:R-:W-:-:S02]  /*1a00*/  LEA.HI.X.SX32 R196, R196, R114, 0x1, P0 ;  /* 0x00000072c4c47211 */ /* 0x000fc400000f0eff */
[----:B------:R-:W-:Y:S02]  /*1a10*/  LEA.HI.X.SX32 R97, R97, R114, 0x1, P3 ;  /* 0x0000007261617211 */ /* 0x000fe400018f0eff */
[-C--:B------:R-:W-:Y:S02]  /*1a20*/  IADD3 R55, P6, PT, R62, R112.reuse, RZ ;  /* 0x000000703e377210 */ /* 0x080fe40007fde0ff */
[-C--:B------:R-:W-:Y:S02]  /*1a30*/  IADD3 R56, P5, PT, R64, R112.reuse, RZ ;  /* 0x0000007040387210 */ /* 0x080fe40007fbe0ff */
[-C--:B------:R-:W-:Y:S02]  /*1a40*/  IADD3 R57, P0, PT, R66, R112.reuse, RZ ;  /* 0x0000007042397210 */ /* 0x080fe40007f1e0ff */
[----:B------:R-:W-:Y:S02]  /*1a50*/  IADD3 R119, P3, PT, R102, R112, RZ ;  /* 0x0000007066777210 */ /* 0x000fe40007f7e0ff */
[----:B------:R-:W-:-:S02]  /*1a60*/  LEA.HI.X.SX32 R129, R81, R114, 0x1, P4 ;  /* 0x0000007251817211 */ /* 0x000fc400020f0eff */
[-C--:B------:R-:W-:Y:S02]  /*1a70*/  LEA.HI.X.SX32 R62, R62, R114.reuse, 0x1, P6 ;  /* 0x000000723e3e7211 */ /* 0x080fe400030f0eff */
[-C--:B------:R-:W-:Y:S01]  /*1a80*/  LEA.HI.X.SX32 R64, R64, R114.reuse, 0x1, P5 ;  /* 0x0000007240407211 */ /* 0x080fe200028f0eff */
[----:B------:R0:W-:Y:S01]  /*1a90*/  STL [R1+0x128], R129 ;  /* 0x0001288101007387 */ /* 0x0001e20000100800 */
[-C--:B------:R-:W-:Y:S02]  /*1aa0*/  LEA.HI.X.SX32 R66, R66, R114.reuse, 0x1, P0 ;  /* 0x0000007242427211 */ /* 0x080fe400000f0eff */
[----:B------:R-:W-:Y:S01]  /*1ab0*/  LEA.HI.X.SX32 R120, R102, R114, 0x1, P3 ;  /* 0x0000007266787211 */ /* 0x000fe200018f0eff */
[----:B------:R0:W-:Y:S01]  /*1ac0*/  STL [R1+0x134], R119 ;  /* 0x0001347701007387 */ /* 0x0001e20000100800 */
[-C--:B------:R-:W-:Y:S02]  /*1ad0*/  IADD3 R63, P6, PT, R72, R112.reuse, RZ ;  /* 0x00000070483f7210 */ /* 0x080fe40007fde0ff */
[-C--:B------:R-:W-:Y:S01]  /*1ae0*/  IADD3 R65, P5, PT, R73, R112.reuse, RZ ;  /* 0x0000007049417210 */ /* 0x080fe20007fbe0ff */
[----:B------:R0:W-:Y:S01]  /*1af0*/  STL [R1+0x130], R120 ;  /* 0x0001307801007387 */ /* 0x0001e20000100800 */
[----:B------:R-:W-:-:S02]  /*1b00*/  IADD3 R67, P0, PT, R74, R112, RZ ;  /* 0x000000704a437210 */ /* 0x000fc40007f1e0ff */
[-C--:B------:R-:W-:Y:S02]  /*1b10*/  LEA.HI.X.SX32 R72, R72, R114.reuse, 0x1, P6 ;  /* 0x0000007248487211 */ /* 0x080fe400030f0eff */
[-C--:B------:R-:W-:Y:S02]  /*1b20*/  LEA.HI.X.SX32 R73, R73, R114.reuse, 0x1, P5 ;  /* 0x0000007249497211 */ /* 0x080fe400028f0eff */
[----:B------:R-:W-:Y:S02]  /*1b30*/  LEA.HI.X.SX32 R74, R74, R114, 0x1, P0 ;  /* 0x000000724a4a7211 */ /* 0x000fe400000f0eff */
[-C--:B------:R-:W-:Y:S02]  /*1b40*/  IADD3 R170, P6, PT, R169, R112.reuse, RZ ;  /* 0x00000070a9aa7210 */ /* 0x080fe40007fde0ff */
[-C--:B------:R-:W-:Y:S02]  /*1b50*/  IADD3 R179, P5, PT, R178, R112.reuse, RZ ;  /* 0x00000070b2b37210 */ /* 0x080fe40007fbe0ff */
[----:B------:R-:W-:-:S02]  /*1b60*/  IADD3 R190, P0, PT, R189, R112, RZ ;  /* 0x00000070bdbe7210 */ /* 0x000fc40007f1e0ff */
[-C--:B------:R-:W-:Y:S02]  /*1b70*/  LEA.HI.X.SX32 R169, R169, R114.reuse, 0x1, P6 ;  /* 0x00000072a9a97211 */ /* 0x080fe400030f0eff */
[-C--:B------:R-:W-:Y:S02]  /*1b80*/  LEA.HI.X.SX32 R178, R178, R114.reuse, 0x1, P5 ;  /* 0x00000072b2b27211 */ /* 0x080fe400028f0eff */
[----:B------:R-:W-:Y:S02]  /*1b90*/  LEA.HI.X.SX32 R189, R189, R114, 0x1, P0 ;  /* 0x00000072bdbd7211 */ /* 0x000fe400000f0eff */
[-C--:B------:R-:W-:Y:S02]  /*1ba0*/  IADD3 R78, P6, PT, R84, R112.reuse, RZ ;  /* 0x00000070544e7210 */ /* 0x080fe40007fde0ff */
[-C--:B------:R-:W-:Y:S02]  /*1bb0*/  IADD3 R79, P5, PT, R85, R112.reuse, RZ ;  /* 0x00000070554f7210 */ /* 0x080fe40007fbe0ff */
[----:B------:R-:W-:-:S02]  /*1bc0*/  IADD3 R80, P0, PT, R86, R112, RZ ;  /* 0x0000007056507210 */ /* 0x000fc40007f1e0ff */
[----:B------:R-:W-:Y:S02]  /*1bd0*/  IADD3 R81, P4, PT, R88, R112, RZ ;  /* 0x0000007058517210 */ /* 0x000fe40007f9e0ff */
[-C--:B------:R-:W-:Y:S02]  /*1be0*/  LEA.HI.X.SX32 R84, R84, R114.reuse, 0x1, P6 ;  /* 0x0000007254547211 */ /* 0x080fe400030f0eff */
[-C--:B------:R-:W-:Y:S02]  /*1bf0*/  LEA.HI.X.SX32 R85, R85, R114.reuse, 0x1, P5 ;  /* 0x0000007255557211 */ /* 0x080fe400028f0eff */
[-C--:B------:R-:W-:Y:S02]  /*1c00*/  LEA.HI.X.SX32 R86, R86, R114.reuse, 0x1, P0 ;  /* 0x0000007256567211 */ /* 0x080fe400000f0eff */
[----:B------:R-:W-:Y:S02]  /*1c10*/  LEA.HI.X.SX32 R88, R88, R114, 0x1, P4 ;  /* 0x0000007258587211 */ /* 0x000fe400020f0eff */
[----:B------:R-:W-:-:S02]  /*1c20*/  IADD3 R172, P6, PT, R171, R112, RZ ;  /* 0x00000070abac7210 */ /* 0x000fc40007fde0ff */
[-C--:B------:R-:W-:Y:S02]  /*1c30*/  IADD3 R193, P5, PT, R191, R112.reuse, RZ ;  /* 0x00000070bfc17210 */ /* 0x080fe40007fbe0ff */
[-C--:B------:R-:W-:Y:S02]  /*1c40*/  IADD3 R87, P0, PT, R94, R112.reuse, RZ ;  /* 0x000000705e577210 */ /* 0x080fe40007f1e0ff */
[----:B------:R-:W-:Y:S02]  /*1c50*/  IADD3 R89, P4, PT, R96, R112, RZ ;  /* 0x0000007060597210 */ /* 0x000fe40007f9e0ff */
[-C--:B------:R-:W-:Y:S02]  /*1c60*/  LEA.HI.X.SX32 R171, R171, R114.reuse, 0x1, P6 ;  /* 0x00000072abab7211 */ /* 0x080fe400030f0eff */
[-C--:B------:R-:W-:Y:S02]  /*1c70*/  LEA.HI.X.SX32 R191, R191, R114.reuse, 0x1, P5 ;  /* 0x00000072bfbf7211 */ /* 0x080fe400028f0eff */
        /* <DEDUP_REMOVED lines=8> */
[-C--:B------:R-:W-:Y:S02]  /*1d00*/  LEA.HI.X.SX32 R100, R100, R114.reuse, 0x1, P0 ;  /* 0x0000007264647211 */ /* 0x080fe400000f0eff */
[----:B------:R-:W-:Y:S01]  /*1d10*/  LEA.HI.X.SX32 R180, R180, R114, 0x1, P4 ;  /* 0x00000072b4b47211 */ /* 0x000fe200020f0eff */
[----:B0-----:R-:W-:Y:S06]  /*1d20*/  BRA.U UP0, `(.L_x_5) ;  /* 0x0000000100187547 */ /* 0x001fec000b800000 */
[----:B------:R-:W-:Y:S01]  /*1d30*/  ELECT P0, URZ, PT ;  /* 0x0000000000ff782f */ /* 0x000fe20003800000 */
[----:B------:R-:W-:Y:S01]  /*1d40*/  IMAD.MOV.U32 R102, RZ, RZ, 0x1 ;  /* 0x00000001ff667424 */ /* 0x000fe200078e00ff */
[----:B------:R-:W-:Y:S11]  /*1d50*/  UVIRTCOUNT.DEALLOC.SMPOOL 0x80 ;  /* 0x000000800000784c */ /* 0x000ff60000000000 */
[----:B------:R-:W-:-:S04]  /*1d60*/  @P0 MOV R103, 0x40 ;  /* 0x0000004000670802 */ /* 0x000fc80000000f00 */
[----:B------:R-:W-:-:S05]  /*1d70*/  @P0 LEA R103, R116, R103, 0x18 ;  /* 0x0000006774670211 */ /* 0x000fca00078ec0ff */
[----:B------:R0:W-:Y:S02]  /*1d80*/  @P0 STS.U8 [R103], R102 ;  /* 0x0000006667000388 */ /* 0x0001e40000000000 */
.L_x_5:
[----:B------:R-:W-:Y:S01]  /*1d90*/  UIADD3 UR10, UPT, UPT, UR8, UR4, URZ ;  /* 0x00000004080a7290 */ /* 0x000fe2000fffe0ff */
[C---:B0-----:R-:W-:Y:S01]  /*1da0*/  LOP3.LUT R103, R106.reuse, 0x8, RZ, 0xfc, !PT ;  /* 0x000000086a677812 */ /* 0x041fe200078efcff */
[----:B------:R-:W-:Y:S01]  /*1db0*/  VOTEU.ALL UP2, P2 ;  /* 0x0000000000ff7886 */ /* 0x000fe20001040000 */
[----:B------:R-:W-:Y:S01]  /*1dc0*/  UIADD3 UR6, UPT, UPT, UR9, 0x8000, URZ ;  /* 0x0000800009067890 */ /* 0x000fe2000fffe0ff */
[----:B------:R-:W-:Y:S01]  /*1dd0*/  PLOP3.LUT P3, PT, PT, PT, UP1, 0x80, 0x8 ;  /* 0x000000000008781c */ /* 0x000fe20003f6f018 */
[----:B------:R-:W-:Y:S01]  /*1de0*/  VOTEU.ALL UP3, P2 ;  /* 0x0000000000ff7886 */ /* 0x000fe20001060000 */
[----:B------:R-:W-:Y:S01]  /*1df0*/  LOP3.LUT R102, R106, 0x10, RZ, 0xfc, !PT ;  /* 0x000000106a667812 */ /* 0x000fe200078efcff */
[----:B------:R-:W-:Y:S01]  /*1e00*/  IMAD.MOV.U32 R112, RZ, RZ, R131 ;  /* 0x000000ffff707224 */ /* 0x000fe200078e0083 */
[----:B------:R-:W-:-:S04]  /*1e10*/  @!UP2 UIADD3 UR14, UPT, UPT, -UR5, 0x100000, URZ ;  /* 0x00100000050ea890 */ /* 0x000fc8000fffe1ff */
[----:B------:R-:W-:Y:S02]  /*1e20*/  @!UP2 USHF.L.U32 UR15, UR14, 0xb, URZ ;  /* 0x0000000b0e0fa899 */ /* 0x000fe400080006ff */
[----:B------:R-:W-:Y:S01]  /*1e30*/  @!UP2 USHF.L.U32 UR14, UR14, 0x1, URZ ;  /* 0x000000010e0ea899 */ /* 0x000fe200080006ff */
[----:B------:R-:W-:Y:S01]  /*1e40*/  STTM.16dp32bit_t0_t15.x32 tmem[UR10], RZ ;  /* 0x000000ff000079ed */ /* 0x000fe20008a8000a */
[----:B------:R-:W-:Y:S01]  /*1e50*/  STTM.16dp32bit_t16_t31.x32 tmem[UR10+0x20], RZ ;  /* 0x000020ff000079ed */ /* 0x000fe20008aa000a */
[----:B------:R-:W0:Y:S02]  /*1e60*/  FENCE.VIEW.ASYNC.T ;  /* 0x00000000000073c6 */ /* 0x000e240000000200 */
[----:B0-----:R-:W-:Y:S01]  /*1e70*/  BAR.SYNC.DEFER_BLOCKING 0x0 ;  /* 0x0000000000007b1d */ /* 0x001fe20000010000 */
[----:B------:R-:W-:Y:S01]  /*1e80*/  ISETP.LT.AND P3, PT, R103, UR22, P3 ;  /* 0x0000001667007c0c */ /* 0x000fe20009f61270 */
[----:B------:R-:W-:Y:S01]  /*1e90*/  @P1 IMAD.MOV.U32 R103, RZ, RZ, R7 ;  /* 0x000000ffff671224 */ /* 0x000fe200078e0007 */
[----:B------:R-:W-:Y:S01]  /*1ea0*/  PLOP3.LUT P0, PT, PT, PT, UP1, 0x80, 0x8 ;  /* 0x000000000008781c */ /* 0x000fe20003f0f018 */
[----:B------:R-:W-:Y:S01]  /*1eb0*/  IMAD.MOV.U32 R114, RZ, RZ, R133 ;  /* 0x000000ffff727224 */ /* 0x000fe200078e0085 */
[----:B------:R-:W-:-:S02]  /*1ec0*/  LOP3.LUT R131, R106, 0x18, RZ, 0xfc, !PT ;  /* 0x000000186a837812 */ /* 0x000fc400078efcff */
[----:B------:R-:W-:Y:S01]  /*1ed0*/  ISETP.LT.AND P0, PT, R102, UR22, P0 ;  /* 0x0000001666007c0c */ /* 0x000fe20008701270 */
[----:B------:R-:W-:Y:S01]  /*1ee0*/  @P1 IMAD.MOV.U32 R102, RZ, RZ, R2 ;  /* 0x000000ffff661224 */ /* 0x000fe200078e0002 */
[----:B------:R-:W-:Y:S01]  /*1ef0*/  PLOP3.LUT P4, PT, PT, PT, UP1, 0x80, 0x8 ;  /* 0x000000000008781c */ /* 0x000fe20003f8f018 */
[----:B------:R-:W-:Y:S04]  /*1f00*/  STL [R1+0x140], R2 ;  /* 0x0001400201007387 */ /* 0x000fe80000100800 */
[----:B------:R-:W0:Y:S02]  /*1f10*/  FENCE.VIEW.ASYNC.S ;  /* 0x00000000000073c6 */ /* 0x000e240000000000 */
[----:B0-----:R-:W0:Y:S02]  /*1f20*/  @!UP3 SYNCS.EXCH.64 URZ, [UR6], UR14 ;  /* 0x0000000e06ffb5b2 */ /* 0x001e240008000100 */
[----:B0-----:R-:W-:Y:S01]  /*1f30*/  BAR.SYNC.DEFER_BLOCKING 0x0 ;  /* 0x0000000000007b1d */ /* 0x001fe20000010000 */
[----:B------:R-:W-:-:S02]  /*1f40*/  LOP3.LUT R133, R106, 0x20, RZ, 0xfc, !PT ;  /* 0x000000206a857812 */ /* 0x000fc400078efcff */
[----:B------:R-:W-:Y:S02]  /*1f50*/  PRMT R116, RZ, 0x7610, R116 ;  /* 0x00007610ff747816 */ /* 0x000fe40000000074 */
[----:B------:R-:W-:Y:S01]  /*1f60*/  PRMT R117, RZ, 0x7610, R117 ;  /* 0x00007610ff757816 */ /* 0x000fe20000000075 */
[----:B------:R-:W-:Y:S04]  /*1f70*/  STL [R1+0x13c], R7 ;  /* 0x00013c0701007387 */ /* 0x000fe80000100800 */
[----:B------:R0:W2:Y:S01]  /*1f80*/  @P1 LDG.E.U8 R112, desc[UR20][R102.64] ;  /* 0x0000001466701981 */ /* 0x0000a2000c1e1100 */
[----:B------:R-:W-:-:S03]  /*1f90*/  ISETP.LT.AND P1, PT, R131, UR22, P4 ;  /* 0x0000001683007c0c */ /* 0x000fc6000a721270 */
[----:B------:R-:W-:Y:S01]  /*1fa0*/  STL [R1+0x148], R3 ;  /* 0x0001480301007387 */ /* 0x000fe20000100800 */
[----:B0-----:R-:W-:Y:S02]  /*1fb0*/  @P3 IMAD.MOV.U32 R102, RZ, RZ, R3 ;  /* 0x000000ffff663224 */ /* 0x001fe400078e0003 */
[----:B------:R-:W-:Y:S01]  /*1fc0*/  @P3 IMAD.MOV.U32 R103, RZ, RZ, R9 ;  /* 0x000000ffff673224 */ /* 0x000fe200078e0009 */
[----:B------:R-:W-:Y:S01]  /*1fd0*/  LOP3.LUT R131, R106, 0x28, RZ, 0xfc, !PT ;  /* 0x000000286a837812 */ /* 0x000fe200078efcff */
[----:B------:R-:W-:Y:S04]  /*1fe0*/  STL [R1+0x144], R9 ;  /* 0x0001440901007387 */ /* 0x000fe80000100800 */
[----:B------:R0:W3:Y:S01]  /*1ff0*/  @P3 LDG.E.U8 R114, desc[UR20][R102.64] ;  /* 0x0000001466723981 */ /* 0x0000e2000c1e1100 */
[----:B------:R-:W-:-:S02]  /*2000*/  PLOP3.LUT P3, PT, PT, PT, UP1, 0x80, 0x8 ;  /* 0x000000000008781c */ /* 0x000fc40003f6f018 */
[----:B------:R-:W-:Y:S01]  /*2010*/  PLOP3.LUT P4, PT, PT, PT, UP1, 0x80, 0x8 ;  /* 0x000000000008781c */ /* 0x000fe20003f8f018 */
[----:B------:R-:W-:Y:S01]  /*2020*/  STL [R1+0x150], R4 ;  /* 0x0001500401007387 */ /* 0x000fe20000100800 */
[----:B------:R-:W-:Y:S01]  /*2030*/  ISETP.LT.AND P3, PT, R133, UR22, P3 ;  /* 0x0000001685007c0c */ /* 0x000fe20009f61270 */
[----:B0-----:R-:W-:Y:S02]  /*2040*/  @P0 IMAD.MOV.U32 R102, RZ, RZ, R4 ;  /* 0x000000ffff660224 */ /* 0x001fe400078e0004 */
[----:B------:R-:W-:Y:S01]  /*2050*/  @P0 IMAD.MOV.U32 R103, RZ, RZ, R11 ;  /* 0x000000ffff670224 */ /* 0x000fe200078e000b */
[----:B------:R-:W-:Y:S01]  /*2060*/  PRMT R118, RZ, 0x7610, R118 ;  /* 0x00007610ff767816 */ /* 0x000fe20000000076 */
[----:B------:R-:W-:Y:S04]  /*2070*/  STL [R1+0x14c], R11 ;  /* 0x00014c0b01007387 */ /* 0x000fe80000100800 */
[----:B------:R0:W4:Y:S01]  /*2080*/  @P0 LDG.E.U8 R116, desc[UR20][R102.64] ;  /* 0x0000001466740981 */ /* 0x000122000c1e1100 */
[----:B------:R-:W-:-:S02]  /*2090*/  ISETP.LT.AND P0, PT, R131, UR22, P4 ;  /* 0x0000001683007c0c */ /* 0x000fc4000a701270 */
[----:B------:R-:W-:Y:S01]  /*20a0*/  LOP3.LUT R133, R106, 0x30, RZ, 0xfc, !PT ;  /* 0x000000306a857812 */ /* 0x000fe200078efcff */
[----:B------:R-:W-:Y:S01]  /*20b0*/  STL [R1+0x158], R5 ;  /* 0x0001580501007387 */ /* 0x000fe20000100800 */
[----:B0-----:R-:W-:Y:S01]  /*20c0*/  @P1 IMAD.MOV.U32 R102, RZ, RZ, R5 ;  /* 0x000000ffff661224 */ /* 0x001fe200078e0005 */
[----:B------:R-:W-:Y:S01]  /*20d0*/  PRMT R132, RZ, 0x7610, R132 ;  /* 0x00007610ff847816 */ /* 0x000fe20000000084 */
[----:B------:R-:W-:Y:S01]  /*20e0*/  @P1 IMAD.MOV.U32 R103, RZ, RZ, R13 ;  /* 0x000000ffff671224 */ /* 0x000fe200078e000d */
[----:B------:R-:W-:Y:S04]  /*20f0*/  STL [R1+0x154], R13 ;  /* 0x0001540d01007387 */ /* 0x000fe80000100800 */
[----:B------:R0:W2:Y:S01]  /*2100*/  @P1 LDG.E.U8 R117, desc[UR20][R102.64] ;  /* 0x0000001466751981 */ /* 0x0000a2000c1e1100 */
[----:B------:R-:W-:-:S02]  /*2110*/  PLOP3.LUT P1, PT, PT, PT, UP1, 0x80, 0x8 ;  /* 0x000000000008781c */ /* 0x000fc40003f2f018 */
[----:B------:R-:W-:Y:S01]  /*2120*/  LOP3.LUT R131, R106, 0x38, RZ, 0xfc, !PT ;  /* 0x000000386a837812 */ /* 0x000fe200078efcff */
[----:B------:R-:W-:Y:S01]  /*2130*/  STL [R1+0x160], R6 ;  /* 0x0001600601007387 */ /* 0x000fe20000100800 */
[----:B------:R-:W-:Y:S02]  /*2140*/  ISETP.LT.AND P1, PT, R133, UR22, P1 ;  /* 0x0000001685007c0c */ /* 0x000fe40008f21270 */
[----:B------:R-:W-:Y:S01]  /*2150*/  PLOP3.LUT P4, PT, PT, PT, UP1, 0x80, 0x8 ;  /* 0x000000000008781c */ /* 0x000fe20003f8f018 */
[----:B------:R1:W-:Y:S01]  /*2160*/  STL [R1+0x15c], R15 ;  /* 0x00015c0f01007387 */ /* 0x0003e20000100800 */
[----:B0-----:R-:W-:Y:S02]  /*2170*/  @P3 IMAD.MOV.U32 R102, RZ, RZ, R6 ;  /* 0x000000ffff663224 */ /* 0x001fe400078e0006 */
[----:B------:R-:W-:-:S05]  /*2180*/  @P3 IMAD.MOV.U32 R103, RZ, RZ, R15 ;  /* 0x000000ffff673224 */ /* 0x000fca00078e000f */
[----:B------:R0:W2:Y:S01]  /*2190*/  @P3 LDG.E.U8 R118, desc[UR20][R102.64] ;  /* 0x0000001466763981 */ /* 0x0000a2000c1e1100 */
[----:B-1----:R-:W-:Y:S01]  /*21a0*/  IMAD.MOV.U32 R15, RZ, RZ, R132 ;  /* 0x000000ffff0f7224 */ /* 0x002fe200078e0084 */
[----:B------:R-:W-:Y:S02]  /*21b0*/  ISETP.LT.AND P3, PT, R131, UR22, P4 ;  /* 0x0000001683007c0c */ /* 0x000fe4000a761270 */
[----:B------:R-:W-:Y:S01]  /*21c0*/  LOP3.LUT R132, R106, 0x40, RZ, 0xfc, !PT ;  /* 0x000000406a847812 */ /* 0x000fe200078efcff */
[----:B0-----:R-:W-:Y:S02]  /*21d0*/  @P0 IMAD.MOV.U32 R102, RZ, RZ, R8 ;  /* 0x000000ffff660224 */ /* 0x001fe400078e0008 */
[----:B------:R-:W-:Y:S01]  /*21e0*/  @P0 IMAD.MOV.U32 R103, RZ, RZ, R17 ;  /* 0x000000ffff670224 */ /* 0x000fe200078e0011 */
[----:B------:R-:W-:-:S04]  /*21f0*/  PRMT R13, RZ, 0x7610, R13 ;  /* 0x00007610ff0d7816 */ /* 0x000fc8000000000d */
[----:B------:R0:W2:Y:S01]  /*2200*/  @P0 LDG.E.U8 R15, desc[UR20][R102.64] ;  /* 0x00000014660f0981 */ /* 0x0000a2000c1e1100 */
[----:B------:R-:W-:Y:S02]  /*2210*/  PLOP3.LUT P0, PT, PT, PT, UP1, 0x80, 0x8 ;  /* 0x000000000008781c */ /* 0x000fe40003f0f018 */
[----:B------:R-:W-:Y:S02]  /*2220*/  LOP3.LUT R131, R106, 0x48, RZ, 0xfc, !PT ;  /* 0x000000486a837812 */ /* 0x000fe400078efcff */
[----:B------:R-:W-:Y:S02]  /*2230*/  ISETP.LT.AND P0, PT, R132, UR22, P0 ;  /* 0x0000001684007c0c */ /* 0x000fe40008701270 */
[----:B------:R-:W-:Y:S01]  /*2240*/  PLOP3.LUT P4, PT, PT, PT, UP1, 0x80, 0x8 ;  /* 0x000000000008781c */ /* 0x000fe20003f8f018 */
[----:B0-----:R-:W-:Y:S02]  /*2250*/  @P1 IMAD.MOV.U32 R102, RZ, RZ, R10 ;  /* 0x000000ffff661224 */ /* 0x001fe400078e000a */
[----:B------:R-:W-:Y:S01]  /*2260*/  @P1 IMAD.MOV.U32 R103, RZ, RZ, R19 ;  /* 0x000000ffff671224 */ /* 0x000fe200078e0013 */
[----:B------:R-:W-:Y:S01]  /*2270*/  PRMT R11, RZ, 0x7610, R11 ;  /* 0x00007610ff0b7816 */ /* 0x000fe2000000000b */
[----:B------:R-:W-:Y:S04]  /*2280*/  STL [R1+0x168], R8 ;  /* 0x0001680801007387 */ /* 0x000fe80000100800 */
[----:B------:R0:W2:Y:S01]  /*2290*/  @P1 LDG.E.U8 R13, desc[UR20][R102.64] ;  /* 0x00000014660d1981 */ /* 0x0000a2000c1e1100 */
[----:B------:R-:W-:-:S03]  /*22a0*/  ISETP.LT.AND P1, PT, R131, UR22, P4 ;  /* 0x0000001683007c0c */ /* 0x000fc6000a721270 */
[----:B------:R-:W-:Y:S01]  /*22b0*/  STL [R1+0x164], R17 ;  /* 0x0001641101007387 */ /* 0x000fe20000100800 */
[----:B0-----:R-:W-:Y:S02]  /*22c0*/  @P3 IMAD.MOV.U32 R102, RZ, RZ, R12 ;  /* 0x000000ffff663224 */ /* 0x001fe400078e000c */
[----:B------:R-:W-:Y:S01]  /*22d0*/  @P3 IMAD.MOV.U32 R103, RZ, RZ, R21 ;  /* 0x000000ffff673224 */ /* 0x000fe200078e0015 */
[----:B------:R0:W-:Y:S04]  /*22e0*/  STL [R1+0x170], R10 ;  /* 0x0001700a01007387 */ /* 0x0001e80000100800 */
[----:B------:R1:W-:Y:S04]  /*22f0*/  STL [R1+0x16c], R19 ;  /* 0x00016c1301007387 */ /* 0x0003e80000100800 */
[----:B------:R1:W2:Y:S01]  /*2300*/  @P3 LDG.E.U8 R11, desc[UR20][R102.64] ;  /* 0x00000014660b3981 */ /* 0x0002a2000c1e1100 */
[----:B------:R-:W-:-:S02]  /*2310*/  PLOP3.LUT P3, PT, PT, PT, UP1, 0x80, 0x8 ;  /* 0x000000000008781c */ /* 0x000fc40003f6f018 */
[----:B0-----:R-:W-:Y:S02]  /*2320*/  PRMT R10, RZ, 0x7610, R10 ;  /* 0x00007610ff0a7816 */ /* 0x001fe4000000000a */
[C---:B-1----:R-:W-:Y:S01]  /*2330*/  LOP3.LUT R19, R106.reuse, 0x50, RZ, 0xfc, !PT ;  /* 0x000000506a137812 */ /* 0x042fe200078efcff */
[----:B------:R-:W-:Y:S02]  /*2340*/  @P0 IMAD.MOV.U32 R102, RZ, RZ, R14 ;  /* 0x000000ffff660224 */ /* 0x000fe400078e000e */
[----:B------:R-:W-:Y:S01]  /*2350*/  @P0 IMAD.MOV.U32 R103, RZ, RZ, R23 ;  /* 0x000000ffff670224 */ /* 0x000fe200078e0017 */
[----:B------:R-:W-:Y:S02]  /*2360*/  ISETP.LT.AND P3, PT, R19, UR22, P3 ;  /* 0x0000001613007c0c */ /* 0x000fe40009f61270 */
[----:B------:R-:W-:Y:S02]  /*2370*/  PRMT R9, RZ, 0x7610, R9 ;  /* 0x00007610ff097816 */ /* 0x000fe40000000009 */
[----:B------:R-:W-:Y:S01]  /*2380*/  LOP3.LUT R17, R106, 0x58, RZ, 0xfc, !PT ;  /* 0x000000586a117812 */ /* 0x000fe200078efcff */
[----:B------:R0:W2:Y:S01]  /*2390*/  @P0 LDG.E.U8 R10, desc[UR20][R102.64] ;  /* 0x00000014660a0981 */ /* 0x0000a2000c1e1100 */
[----:B------:R-:W-:-:S03]  /*23a0*/  PLOP3.LUT P4, PT, PT, PT, UP1, 0x80, 0x8 ;  /* 0x000000000008781c */ /* 0x000fc60003f8f018 */
[----:B------:R-:W-:Y:S01]  /*23b0*/  STL [R1+0x178], R12 ;  /* 0x0001780c01007387 */ /* 0x000fe20000100800 */
[----:B------:R-:W-:Y:S01]  /*23c0*/  ISETP.LT.AND P0, PT, R17, UR22, P4 ;  /* 0x0000001611007c0c */ /* 0x000fe2000a701270 */
[----:B0-----:R-:W-:Y:S02]  /*23d0*/  @P1 IMAD.MOV.U32 R102, RZ, RZ, R16 ;  /* 0x000000ffff661224 */ /* 0x001fe400078e0010 */
[----:B------:R-:W-:Y:S01]  /*23e0*/  @P1 IMAD.MOV.U32 R103, RZ, RZ, R24 ;  /* 0x000000ffff671224 */ /* 0x000fe200078e0018 */
[----:B------:R-:W-:Y:S04]  /*23f0*/  STL [R1+0x174], R21 ;  /* 0x0001741501007387 */ /* 0x000fe80000100800 */
[----:B------:R0:W-:Y:S04]  /*2400*/  STL [R1+0x180], R14 ;  /* 0x0001800e01007387 */ /* 0x0001e80000100800 */
[----:B------:R1:W2:Y:S01]  /*2410*/  @P1 LDG.E.U8 R9, desc[UR20][R102.64] ;  /* 0x0000001466091981 */ /* 0x0002a2000c1e1100 */
[----:B------:R-:W-:-:S02]  /*2420*/  PLOP3.LUT P1, PT, PT, PT, UP1, 0x80, 0x8 ;  /* 0x000000000008781c */ /* 0x000fc40003f2f018 */
[----:B------:R-:W-:Y:S02]  /*2430*/  PRMT R8, RZ, 0x7610, R8 ;  /* 0x00007610ff087816 */ /* 0x000fe40000000008 */
[C---:B0-----:R-:W-:Y:S02]  /*2440*/  LOP3.LUT R14, R106.reuse, 0x60, RZ, 0xfc, !PT ;  /* 0x000000606a0e7812 */ /* 0x041fe400078efcff */
[----:B------:R-:W-:Y:S02]  /*2450*/  LOP3.LUT R12, R106, 0x68, RZ, 0xfc, !PT ;  /* 0x000000686a0c7812 */ /* 0x000fe400078efcff */
[----:B------:R-:W-:Y:S01]  /*2460*/  ISETP.LT.AND P1, PT, R14, UR22, P1 ;  /* 0x000000160e007c0c */ /* 0x000fe20008f21270 */
[----:B-1----:R-:W-:Y:S02]  /*2470*/  @P3 IMAD.MOV.U32 R102, RZ, RZ, R18 ;  /* 0x000000ffff663224 */ /* 0x002fe400078e0012 */
[----:B------:R-:W-:Y:S01]  /*2480*/  @P3 IMAD.MOV.U32 R103, RZ, RZ, R25 ;  /* 0x000000ffff673224 */ /* 0x000fe200078e0019 */
[----:B------:R-:W-:-:S02]  /*2490*/  PLOP3.LUT P4, PT, PT, PT, UP1, 0x80, 0x8 ;  /* 0x000000000008781c */ /* 0x000fc40003f8f018 */
[----:B------:R-:W-:Y:S02]  /*24a0*/  PRMT R7, RZ, 0x7610, R7 ;  /* 0x00007610ff077816 */ /* 0x000fe40000000007 */
[----:B------:R0:W2:Y:S01]  /*24b0*/  @P3 LDG.E.U8 R8, desc[UR20][R102.64] ;  /* 0x0000001466083981 */ /* 0x0000a2000c1e1100 */
[----:B------:R-:W-:Y:S02]  /*24c0*/  ISETP.LT.AND P3, PT, R12, UR22, P4 ;  /* 0x000000160c007c0c */ /* 0x000fe4000a761270 */
[----:B------:R-:W-:Y:S01]  /*24d0*/  PRMT R6, RZ, 0x7610, R6 ;  /* 0x00007610ff067816 */ /* 0x000fe20000000006 */
[----:B0-----:R-:W-:Y:S02]  /*24e0*/  @P0 IMAD.MOV.U32 R102, RZ, RZ, R20 ;  /* 0x000000ffff660224 */ /* 0x001fe400078e0014 */
[----:B------:R-:W-:Y:S01]  /*24f0*/  @P0 IMAD.MOV.U32 R103, RZ, RZ, R26 ;  /* 0x000000ffff670224 */ /* 0x000fe200078e001a */
[----:B------:R-:W-:-:S04]  /*2500*/  LOP3.LUT R14, R106, 0x70, RZ, 0xfc, !PT ;  /* 0x000000706a0e7812 */ /* 0x000fc800078efcff */
[----:B------:R0:W2:Y:S01]  /*2510*/  @P0 LDG.E.U8 R7, desc[UR20][R102.64] ;  /* 0x0000001466070981 */ /* 0x0000a2000c1e1100 */
[----:B------:R-:W-:Y:S02]  /*2520*/  PLOP3.LUT P0, PT, PT, PT, UP1, 0x80, 0x8 ;  /* 0x000000000008781c */ /* 0x000fe40003f0f018 */
[----:B------:R-:W-:Y:S02]  /*2530*/  PRMT R5, RZ, 0x7610, R5 ;  /* 0x00007610ff057816 */ /* 0x000fe40000000005 */
[----:B------:R-:W-:Y:S01]  /*2540*/  ISETP.LT.AND P0, PT, R14, UR22, P0 ;  /* 0x000000160e007c0c */ /* 0x000fe20008701270 */
[----:B0-----:R-:W-:Y:S02]  /*2550*/  @P1 IMAD.MOV.U32 R102, RZ, RZ, R22 ;  /* 0x000000ffff661224 */ /* 0x001fe400078e0016 */
[----:B------:R-:W-:Y:S01]  /*2560*/  @P1 IMAD.MOV.U32 R103, RZ, RZ, R28 ;  /* 0x000000ffff671224 */ /* 0x000fe200078e001c */
[----:B------:R-:W-:Y:S02]  /*2570*/  LOP3.LUT R12, R106, 0x78, RZ, 0xfc, !PT ;  /* 0x000000786a0c7812 */ /* 0x000fe400078efcff */
[----:B------:R-:W-:-:S02]  /*2580*/  PLOP3.LUT P4, PT, PT, PT, UP1, 0x80, 0x8 ;  /* 0x000000000008781c */ /* 0x000fc40003f8f018 */
[----:B------:R0:W2:Y:S02]  /*2590*/  @P1 LDG.E.U8 R6, desc[UR20][R102.64] ;  /* 0x0000001466061981 */ /* 0x0000a4000c1e1100 */
        /* <DEDUP_REMOVED lines=12> */
[----:B------:R-:W-:-:S04]  /*2660*/  PRMT R4, RZ, 0x7610, R4 ;  /* 0x00007610ff047816 */ /* 0x000fc80000000004 */
        /* <DEDUP_REMOVED lines=74> */
[----:B------:R-:W-:-:S05]  /*2b10*/  @P3 IMAD.MOV.U32 R103, RZ, RZ, R49 ;  /* 0x000000ffff673224 */ /* 0x000fca00078e0031 */
[----:B------:R0:W2:Y:S01]  /*2b20*/  @P3 LDG.E.U8 R244, desc[UR20][R102.64] ;  /* 0x0000001466f43981 */ /* 0x0000a2000c1e1100 */
[----:B------:R-:W-:Y:S02]  /*2b30*/  PLOP3.LUT P3, PT, PT, PT, UP1, 0x80, 0x8 ;  /* 0x000000000008781c */ /* 0x000fe40003f6f018 */
[----:B------:R-:W-:Y:S02]  /*2b40*/  PRMT R243, RZ, 0x7610, R243 ;  /* 0x00007610fff37816 */ /* 0x000fe400000000f3 */
[----:B------:R-:W-:Y:S02]  /*2b50*/  ISETP.LT.AND P3, PT, R14, UR22, P3 ;  /* 0x000000160e007c0c */ /* 0x000fe40009f61270 */
[----:B------:R-:W-:Y:S02]  /*2b60*/  LOP3.LUT R12, R106, 0x6a, RZ, 0xfc, !PT ;  /* 0x0000006a6a0c7812 */ /* 0x000fe400078efcff */
[----:B------:R-:W-:Y:S01]  /*2b70*/  PLOP3.LUT P4, PT, PT, PT, UP1, 0x80, 0x8 ;  /* 0x000000000008781c */ /* 0x000fe20003f8f018 */
[----:B0-----:R-:W-:-:S02]  /*2b80*/  @P0 IMAD.MOV.U32 R102, RZ, RZ, R44 ;  /* 0x000000ffff660224 */ /* 0x001fc400078e002c */
[----:B------:R-:W-:Y:S01]  /*2b90*/  @P0 IMAD.MOV.U32 R103, RZ, RZ, R50 ;  /* 0x000000ffff670224 */ /* 0x000fe200078e0032 */
[----:B------:R-:W-:Y:S02]  /*2ba0*/  PRMT R242, RZ, 0x7610, R242 ;  /* 0x00007610fff27816 */ /* 0x000fe400000000f2 */
[----:B------:R-:W-:Y:S02]  /*2bb0*/  ISETP.LT.AND P4, PT, R12, UR22, P4 ;  /* 0x000000160c007c0c */ /* 0x000fe4000a781270 */
[----:B------:R0:W2:Y:S01]  /*2bc0*/  @P0 LDG.E.U8 R243, desc[UR20][R102.64] ;  /* 0x0000001466f30981 */ /* 0x0000a2000c1e1100 */
[----:B------:R-:W-:Y:S02]  /*2bd0*/  LOP3.LUT R14, R106, 0x72, RZ, 0xfc, !PT ;  /* 0x000000726a0e7812 */ /* 0x000fe400078efcff */
[----:B------:R-:W-:Y:S02]  /*2be0*/  PLOP3.LUT P0, PT, PT, PT, UP1, 0x80, 0x8 ;  /* 0x000000000008781c */ /* 0x000fe40003f0f018 */
[----:B------:R-:W-:Y:S01]  /*2bf0*/  PRMT R241, RZ, 0x7610, R241 ;  /* 0x00007610fff17816 */ /* 0x000fe200000000f1 */
[----:B0-----:R-:W-:-:S02]  /*2c00*/  @P1 IMAD.MOV.U32 R102, RZ, RZ, R46 ;  /* 0x000000ffff661224 */ /* 0x001fc400078e002e */
[----:B------:R-:W-:Y:S01]  /*2c10*/  @P1 IMAD.MOV.U32 R103, RZ, RZ, R51 ;  /* 0x000000ffff671224 */ /* 0x000fe200078e0033 */
[----:B------:R-:W-:Y:S02]  /*2c20*/  ISETP.LT.AND P0, PT, R14, UR22, P0 ;  /* 0x000000160e007c0c */ /* 0x000fe40008701270 */
[----:B------:R-:W-:Y:S02]  /*2c30*/  LOP3.LUT R12, R106, 0x7a, RZ, 0xfc, !PT ;  /* 0x0000007a6a0c7812 */ /* 0x000fe400078efcff */
[----:B------:R0:W2:Y:S01]  /*2c40*/  @P1 LDG.E.U8 R242, desc[UR20][R102.64] ;  /* 0x0000001466f21981 */ /* 0x0000a2000c1e1100 */
[----:B------:R-:W-:Y:S02]  /*2c50*/  PLOP3.LUT P1, PT, PT, PT, UP1, 0x80, 0x8 ;  /* 0x000000000008781c */ /* 0x000fe40003f2f018 */
[----:B------:R-:W-:Y:S02]  /*2c60*/  PRMT R240, RZ, 0x7610, R240 ;  /* 0x00007610fff07816 */ /* 0x000fe400000000f0 */
[----:B------:R-:W-:Y:S01]  /*2c70*/  ISETP.LT.AND P1, PT, R12, UR22, P1 ;  /* 0x000000160c007c0c */ /* 0x000fe20008f21270 */
[----:B0-----:R-:W-:-:S02]  /*2c80*/  @P3 IMAD.MOV.U32 R102, RZ, RZ, R168 ;  /* 0x000000ffff663224 */ /* 0x001fc400078e00a8 */
[----:B------:R-:W-:Y:S01]  /*2c90*/  @P3 IMAD.MOV.U32 R103, RZ, RZ, R53 ;  /* 0x000000ffff673224 */ /* 0x000fe200078e0035 */
[----:B------:R-:W-:-:S04]  /*2ca0*/  LOP3.LUT R14, R106, 0x4, RZ, 0xfc, !PT ;  /* 0x000000046a0e7812 */ /* 0x000fc800078efcff */
[----:B------:R0:W2:Y:S01]  /*2cb0*/  @P3 LDG.E.U8 R241, desc[UR20][R102.64] ;  /* 0x0000001466f13981 */ /* 0x0000a2000c1e1100 */
[----:B------:R-:W-:Y:S02]  /*2cc0*/  PLOP3.LUT P3, PT, PT, PT, UP1, 0x80, 0x8 ;  /* 0x000000000008781c */ /* 0x000fe40003f6f018 */
[----:B------:R-:W-:Y:S01]  /*2cd0*/  PRMT R239, RZ, 0x7610, R239 ;  /* 0x00007610ffef7816 */ /* 0x000fe200000000ef */
[----:B0-----:R-:W-:Y:S02]  /*2ce0*/  @P4 IMAD.MOV.U32 R102, RZ, RZ, R177 ;  /* 0x000000ffff664224 */ /* 0x001fe400078e00b1 */
[----:B------:R-:W-:Y:S01]  /*2cf0*/  @P4 IMAD.MOV.U32 R103, RZ, RZ, R176 ;  /* 0x000000ffff674224 */ /* 0x000fe200078e00b0 */
[----:B------:R-:W-:-:S04]  /*2d00*/  ISETP.LT.AND P3, PT, R14, UR22, P3 ;  /* 0x000000160e007c0c */ /* 0x000fc80009f61270 */
[----:B------:R0:W2:Y:S01]  /*2d10*/  @P4 LDG.E.U8 R240, desc[UR20][R102.64] ;  /* 0x0000001466f04981 */ /* 0x0000a2000c1e1100 */
[----:B------:R-:W-:Y:S02]  /*2d20*/  LOP3.LUT R12, R106, 0xc, RZ, 0xfc, !PT ;  /* 0x0000000c6a0c7812 */ /* 0x000fe400078efcff */
[----:B------:R-:W-:Y:S02]  /*2d30*/  PLOP3.LUT P4, PT, PT, PT, UP1, 0x80, 0x8 ;  /* 0x000000000008781c */ /* 0x000fe40003f8f018 */
[----:B------:R-:W-:Y:S01]  /*2d40*/  PRMT R238, RZ, 0x7610, R238 ;  /* 0x00007610ffee7816 */ /* 0x000fe200000000ee */
[----:B0-----:R-:W-:Y:S02]  /*2d50*/  @P0 IMAD.MOV.U32 R102, RZ, RZ, R188 ;  /* 0x000000ffff660224 */ /* 0x001fe400078e00bc */
[----:B------:R-:W-:-:S05]  /*2d60*/  @P0 IMAD.MOV.U32 R103, RZ, RZ, R185 ;  /* 0x000000ffff670224 */ /* 0x000fca00078e00b9 */
        /* <DEDUP_REMOVED lines=98> */
[----:B------:R-:W-:-:S05]  /*3390*/  @P3 IMAD.MOV.U32 R103, RZ, RZ, R169 ;  /* 0x000000ffff673224 */ /* 0x000fca00078e00a9 */
[----:B------:R0:W2:Y:S01]  /*33a0*/  @P3 LDG.E.U8 R211, desc[UR20][R102.64] ;  /* 0x0000001466d33981 */ /* 0x0000a2000c1e1100 */
[----:B------:R-:W-:Y:S02]  /*33b0*/  PRMT R210, RZ, 0x7610, R210 ;  /* 0x00007610ffd27816 */ /* 0x000fe400000000d2 */
[----:B------:R-:W-:Y:S02]  /*33c0*/  LOP3.LUT R14, R106, 0x6, RZ, 0xfc, !PT ;  /* 0x000000066a0e7812 */ /* 0x000fe400078efcff */
[----:B------:R-:W-:Y:S01]  /*33d0*/  PLOP3.LUT P3, PT, PT, PT, UP1, 0x80, 0x8 ;  /* 0x000000000008781c */ /* 0x000fe20003f6f018 */
[----:B0-----:R-:W-:Y:S02]  /*33e0*/  @P4 IMAD.MOV.U32 R102, RZ, RZ, R179 ;  /* 0x000000ffff664224 */ /* 0x001fe400078e00b3 */
[----:B------:R-:W-:Y:S01]  /*33f0*/  @P4 IMAD.MOV.U32 R103, RZ, RZ, R178 ;  /* 0x000000ffff674224 */ /* 0x000fe200078e00b2 */
[----:B------:R-:W-:-:S04]  /*3400*/  ISETP.LT.AND P3, PT, R14, UR22, P3 ;  /* 0x000000160e007c0c */ /* 0x000fc80009f61270 */
[----:B------:R0:W3:Y:S01]  /*3410*/  @P4 LDG.E.U8 R212, desc[UR20][R102.64] ;  /* 0x0000001466d44981 */ /* 0x0000e2000c1e1100 */
[----:B------:R-:W-:Y:S02]  /*3420*/  PRMT R209, RZ, 0x7610, R209 ;  /* 0x00007610ffd17816 */ /* 0x000fe400000000d1 */
[----:B------:R-:W-:Y:S01]  /*3430*/  LOP3.LUT R12, R106, 0x16, RZ, 0xfc, !PT ;  /* 0x000000166a0c7812 */ /* 0x000fe200078efcff */
[----:B0-----:R-:W-:Y:S02]  /*3440*/  @P0 IMAD.MOV.U32 R102, RZ, RZ, R190 ;  /* 0x000000ffff660224 */ /* 0x001fe400078e00be */
[----:B------:R-:W-:Y:S01]  /*3450*/  @P0 IMAD.MOV.U32 R103, RZ, RZ, R189 ;  /* 0x000000ffff670224 */ /* 0x000fe200078e00bd */
[----:B------:R-:W-:-:S04]  /*3460*/  PLOP3.LUT P4, PT, PT, PT, UP1, 0x80, 0x8 ;  /* 0x000000000008781c */ /* 0x000fc80003f8f018 */
[----:B------:R0:W3:Y:S01]  /*3470*/  @P0 LDG.E.U8 R210, desc[UR20][R102.64] ;  /* 0x0000001466d20981 */ /* 0x0000e2000c1e1100 */
[----:B------:R-:W-:Y:S02]  /*3480*/  ISETP.LT.AND P0, PT, R12, UR22, P4 ;  /* 0x000000160c007c0c */ /* 0x000fe4000a701270 */
[----:B------:R-:W-:Y:S01]  /*3490*/  LOP3.LUT R14, R106, 0x26, RZ, 0xfc, !PT ;  /* 0x000000266a0e7812 */ /* 0x000fe200078efcff */
[----:B0-----:R-:W-:Y:S02]  /*34a0*/  @P1 IMAD.MOV.U32 R102, RZ, RZ, R128 ;  /* 0x000000ffff661224 */ /* 0x001fe400078e0080 */
[----:B------:R-:W-:Y:S01]  /*34b0*/  @P1 IMAD.MOV.U32 R103, RZ, RZ, R129 ;  /* 0x000000ffff671224 */ /* 0x000fe200078e0081 */
[----:B------:R-:W-:-:S04]  /*34c0*/  PRMT R208, RZ, 0x7610, R208 ;  /* 0x00007610ffd07816 */ /* 0x000fc800000000d0 */
[----:B------:R0:W3:Y:S01]  /*34d0*/  @P1 LDG.E.U8 R209, desc[UR20][R102.64] ;  /* 0x0000001466d11981 */ /* 0x0000e2000c1e1100 */
[----:B------:R-:W-:Y:S02]  /*34e0*/  PLOP3.LUT P1, PT, PT, PT, UP1, 0x80, 0x8 ;  /* 0x000000000008781c */ /* 0x000fe40003f2f018 */
[----:B------:R-:W-:Y:S02]  /*34f0*/  LOP3.LUT R12, R106, 0x36, RZ, 0xfc, !PT ;  /* 0x000000366a0c7812 */ /* 0x000fe400078efcff */
[----:B------:R-:W-:Y:S02]  /*3500*/  ISETP.LT.AND P1, PT, R14, UR22, P1 ;  /* 0x000000160e007c0c */ /* 0x000fe40008f21270 */
[----:B------:R-:W-:Y:S01]  /*3510*/  PLOP3.LUT P4, PT, PT, PT, UP1, 0x80, 0x8 ;  /* 0x000000000008781c */ /* 0x000fe20003f8f018 */
[----:B0-----:R-:W-:Y:S02]  /*3520*/  @P3 IMAD.MOV.U32 R102, RZ, RZ, R77 ;  /* 0x000000ffff663224 */ /* 0x001fe400078e004d */
[----:B------:R-:W-:Y:S01]  /*3530*/  @P3 IMAD.MOV.U32 R103, RZ, RZ, R82 ;  /* 0x000000ffff673224 */ /* 0x000fe200078e0052 */
[----:B------:R-:W-:-:S04]  /*3540*/  PRMT R207, RZ, 0x7610, R207 ;  /* 0x00007610ffcf7816 */ /* 0x000fc800000000cf */
[----:B------:R0:W3:Y:S01]  /*3550*/  @P3 LDG.E.U8 R208, desc[UR20][R102.64] ;  /* 0x0000001466d03981 */ /* 0x0000e2000c1e1100 */
[----:B------:R-:W-:Y:S02]  /*3560*/  ISETP.LT.AND P3, PT, R12, UR22, P4 ;  /* 0x000000160c007c0c */ /* 0x000fe4000a761270 */
[----:B------:R-:W-:Y:S02]  /*3570*/  LOP3.LUT R14, R106, 0x46, RZ, 0xfc, !PT ;  /* 0x000000466a0e7812 */ /* 0x000fe400078efcff */
[----:B------:R-:W-:Y:S01]  /*3580*/  PLOP3.LUT P4, PT, PT, PT, UP1, 0x80, 0x8 ;  /* 0x000000000008781c */ /* 0x000fe20003f8f018 */
[----:B0-----:R-:W-:Y:S02]  /*3590*/  @P0 IMAD.MOV.U32 R102, RZ, RZ, R78 ;  /* 0x000000ffff660224 */ /* 0x001fe400078e004e */
[----:B------:R-:W-:Y:S01]  /*35a0*/  @P0 IMAD.MOV.U32 R103, RZ, RZ, R84 ;  /* 0x000000ffff670224 */ /* 0x000fe200078e0054 */
[----:B------:R-:W-:Y:S02]  /*35b0*/  PRMT R206, RZ, 0x7610, R206 ;  /* 0x00007610ffce7816 */ /* 0x000fe400000000ce */
[----:B------:R-:W-:-:S02]  /*35c0*/  ISETP.LT.AND P4, PT, R14, UR22, P4 ;  /* 0x000000160e007c0c */ /* 0x000fc4000a781270 */
[----:B------:R0:W3:Y:S01]  /*35d0*/  @P0 LDG.E.U8 R207, desc[UR20][R102.64] ;  /* 0x0000001466cf0981 */ /* 0x0000e2000c1e1100 */
[----:B------:R-:W-:Y:S02]  /*35e0*/  LOP3.LUT R12, R106, 0x56, RZ, 0xfc, !PT ;  /* 0x000000566a0c7812 */ /* 0x000fe400078efcff */
[----:B------:R-:W-:Y:S02]  /*35f0*/  PLOP3.LUT P5, PT, PT, PT, UP1, 0x80, 0x8 ;  /* 0x000000000008781c */ /* 0x000fe40003faf018 */
[----:B------:R-:W-:Y:S01]  /*3600*/  PRMT R205, RZ, 0x7610, R205 ;  /* 0x00007610ffcd7816 */ /* 0x000fe200000000cd */
[----:B0-----:R-:W-:Y:S02]  /*3610*/  @P1 IMAD.MOV.U32 R102, RZ, RZ, R79 ;  /* 0x000000ffff661224 */ /* 0x001fe400078e004f */
[----:B------:R-:W-:Y:S01]  /*3620*/  @P1 IMAD.MOV.U32 R103, RZ, RZ, R85 ;  /* 0x000000ffff671224 */ /* 0x000fe200078e0055 */
[----:B------:R-:W-:Y:S02]  /*3630*/  ISETP.LT.AND P5, PT, R12, UR22, P5 ;  /* 0x000000160c007c0c */ /* 0x000fe4000afa1270 */
[----:B------:R-:W-:-:S02]  /*3640*/  LOP3.LUT R14, R106, 0x66, RZ, 0xfc, !PT ;  /* 0x000000666a0e7812 */ /* 0x000fc400078efcff */
[----:B------:R0:W3:Y:S01]  /*3650*/  @P1 LDG.E.U8 R206, desc[UR20][R102.64] ;  /* 0x0000001466ce1981 */ /* 0x0000e2000c1e1100 */
[----:B------:R-:W-:Y:S02]  /*3660*/  PLOP3.LUT P1, PT, PT, PT, UP1, 0x80, 0x8 ;  /* 0x000000000008781c */ /* 0x000fe40003f2f018 */
[----:B------:R-:W-:Y:S02]  /*3670*/  PRMT R204, RZ, 0x7610, R204 ;  /* 0x00007610ffcc7816 */ /* 0x000fe400000000cc */
[----:B------:R-:W-:Y:S01]  /*3680*/  ISETP.LT.AND P1, PT, R14, UR22, P1 ;  /* 0x000000160e007c0c */ /* 0x000fe20008f21270 */
[----:B0-----:R-:W-:Y:S02]  /*3690*/  @P3 IMAD.MOV.U32 R102, RZ, RZ, R80 ;  /* 0x000000ffff663224 */ /* 0x001fe400078e0050 */
[----:B------:R-:W-:Y:S01]  /*36a0*/  @P3 IMAD.MOV.U32 R103, RZ, RZ, R86 ;  /* 0x000000ffff673224 */ /* 0x000fe200078e0056 */
[----:B------:R-:W-:Y:S02]  /*36b0*/  LOP3.LUT R12, R106, 0x76, RZ, 0xfc, !PT ;  /* 0x000000766a0c7812 */ /* 0x000fe400078efcff */
[----:B------:R-:W-:-:S02]  /*36c0*/  PLOP3.LUT P0, PT, PT, PT, UP1, 0x80, 0x8 ;  /* 0x000000000008781c */ /* 0x000fc40003f0f018 */
[----:B------:R0:W3:Y:S01]  /*36d0*/  @P3 LDG.E.U8 R205, desc[UR20][R102.64] ;  /* 0x0000001466cd3981 */ /* 0x0000e2000c1e1100 */
[----:B------:R-:W-:Y:S02]  /*36e0*/  PRMT R203, RZ, 0x7610, R203 ;  /* 0x00007610ffcb7816 */ /* 0x000fe400000000cb */
[----:B------:R-:W-:Y:S01]  /*36f0*/  ISETP.LT.AND P0, PT, R12, UR22, P0 ;  /* 0x000000160c007c0c */ /* 0x000fe20008701270 */
[----:B0-----:R-:W-:Y:S02]  /*3700*/  @P4 IMAD.MOV.U32 R102, RZ, RZ, R81 ;  /* 0x000000ffff664224 */ /* 0x001fe400078e0051 */
[----:B------:R-:W-:Y:S01]  /*3710*/  @P4 IMAD.MOV.U32 R103, RZ, RZ, R88 ;  /* 0x000000ffff674224 */ /* 0x000fe200078e0058 */
[----:B------:R-:W-:-:S04]  /*3720*/  PLOP3.LUT P3, PT, PT, PT, UP1, 0x80, 0x8 ;  /* 0x000000000008781c */ /* 0x000fc80003f6f018 */
[----:B------:R0:W4:Y:S01]  /*3730*/  @P4 LDG.E.U8 R204, desc[UR20][R102.64] ;  /* 0x0000001466cc4981 */ /* 0x000122000c1e1100 */
        /* <DEDUP_REMOVED lines=9> */
[----:B------:R-:W-:-:S05]  /*37d0*/  @P1 IMAD.MOV.U32 R103, RZ, RZ, R171 ;  /* 0x000000ffff671224 */ /* 0x000fca00078e00ab */
[----:B------:R0:W4:Y:S01]  /*37e0*/  @P1 LDG.E.U8 R202, desc[UR20][R102.64] ;  /* 0x0000001466ca1981 */ /* 0x000122000c1e1100 */
[----:B------:R-:W-:Y:S02]  /*37f0*/  PLOP3.LUT P1, PT, PT, PT, UP1, 0x80, 0x8 ;  /* 0x000000000008781c */ /* 0x000fe40003f2f018 */
[----:B------:R-:W-:Y:S01]  /*3800*/  PRMT R200, RZ, 0x7610, R200 ;  /* 0x00007610ffc87816 */ /* 0x000fe200000000c8 */
[----:B0-----:R-:W-:Y:S02]  /*3810*/  @P0 IMAD.MOV.U32 R102, RZ, RZ, R193 ;  /* 0x000000ffff660224 */ /* 0x001fe400078e00c1 */
[----:B------:R-:W-:Y:S01]  /*3820*/  @P0 IMAD.MOV.U32 R103, RZ, RZ, R191 ;  /* 0x000000ffff670224 */ /* 0x000fe200078e00bf */
[----:B------:R-:W-:-:S04]  /*3830*/  PLOP3.LUT P5, PT, PT, PT, UP1, 0x80, 0x8 ;  /* 0x000000000008781c */ /* 0x000fc80003faf018 */
[----:B------:R0:W4:Y:S01]  /*3840*/  @P0 LDG.E.U8 R201, desc[UR20][R102.64] ;  /* 0x0000001466c90981 */ /* 0x000122000c1e1100 */
[----:B------:R-:W-:Y:S02]  /*3850*/  ISETP.LT.AND P0, PT, R125, UR22, P1 ;  /* 0x000000167d007c0c */ /* 0x000fe40008f01270 */
[----:B------:R-:W-:Y:S02]  /*3860*/  PRMT R199, RZ, 0x7610, R199 ;  /* 0x00007610ffc77816 */ /* 0x000fe400000000c7 */
[----:B------:R-:W-:Y:S01]  /*3870*/  ISETP.LT.AND P1, PT, R124, UR22, P5 ;  /* 0x000000167c007c0c */ /* 0x000fe2000af21270 */
[----:B0-----:R-:W-:Y:S02]  /*3880*/  @P3 IMAD.MOV.U32 R102, RZ, RZ, R87 ;  /* 0x000000ffff663224 */ /* 0x001fe400078e0057 */
[----:B------:R-:W-:-:S05]  /*3890*/  @P3 IMAD.MOV.U32 R103, RZ, RZ, R94 ;  /* 0x000000ffff673224 */ /* 0x000fca00078e005e */
[----:B------:R0:W4:Y:S01]  /*38a0*/  @P3 LDG.E.U8 R200, desc[UR20][R102.64] ;  /* 0x0000001466c83981 */ /* 0x000122000c1e1100 */
[----:B------:R-:W-:Y:S01]  /*38b0*/  PRMT R198, RZ, 0x7610, R198 ;  /* 0x00007610ffc67816 */ /* 0x000fe200000000c6 */
        /* <DEDUP_REMOVED lines=9> */
[----:B------:R-:W-:Y:S01]  /*3950*/  PLOP3.LUT P4, PT, PT, PT, UP1, 0x80, 0x8 ;  /* 0x000000000008781c */ /* 0x000fe20003f8f018 */
[----:B0-----:R-:W-:Y:S02]  /*3960*/  @P1 IMAD.MOV.U32 R102, RZ, RZ, R92 ;  /* 0x000000ffff661224 */ /* 0x001fe400078e005c */
[----:B------:R-:W-:Y:S01]  /*3970*/  @P1 IMAD.MOV.U32 R103, RZ, RZ, R98 ;  /* 0x000000ffff671224 */ /* 0x000fe200078e0062 */
[----:B------:R-:W-:Y:S01]  /*3980*/  STL [R1+0x17c], R23 ;  /* 0x00017c1701007387 */ /* 0x000fe20000100800 */
[----:B------:R-:W-:-:S03]  /*3990*/  ISETP.LT.AND P4, PT, R122, UR22, P4 ;  /* 0x000000167a007c0c */ /* 0x000fc6000a781270 */
[----:B------:R0:W4:Y:S01]  /*39a0*/  @P1 LDG.E.U8 R197, desc[UR20][R102.64] ;  /* 0x0000001466c51981 */ /* 0x000122000c1e1100 */
[C---:B------:R-:W-:Y:S02]  /*39b0*/  ISETP.GT.U32.AND P1, PT, R105.reuse, R110, PT ;  /* 0x0000006e6900720c */ /* 0x040fe40003f24070 */
[----:B------:R-:W-:Y:S01]  /*39c0*/  ISETP.GT.U32.AND P5, PT, R105, R167, PT ;  /* 0x000000a76900720c */ /* 0x000fe20003fa4070 */
[----:B------:R-:W-:Y:S01]  /*39d0*/  STL [R1+0x188], R16 ;  /* 0x0001881001007387 */ /* 0x000fe20000100800 */
[----:B------:R-:W-:-:S03]  /*39e0*/  PLOP3.LUT P0, PT, PT, PT, UP1, 0x80, 0x8 ;  /* 0x000000000008781c */ /* 0x000fc60003f0f018 */
[----:B------:R-:W-:Y:S01]  /*39f0*/  STL [R1+0x184], R24 ;  /* 0x0001841801007387 */ /* 0x000fe20000100800 */
[----:B------:R-:W-:Y:S01]  /*3a00*/  ISETP.LT.AND P0, PT, R115, UR22, P0 ;  /* 0x0000001673007c0c */ /* 0x000fe20008701270 */
[----:B0-----:R-:W-:Y:S02]  /*3a10*/  @P3 IMAD.MOV.U32 R102, RZ, RZ, R93 ;  /* 0x000000ffff663224 */ /* 0x001fe400078e005d */
[----:B------:R0:W-:Y:S01]  /*3a20*/  STL [R1+0x190], R18 ;  /* 0x0001901201007387 */ /* 0x0001e20000100800 */
[----:B------:R-:W-:Y:S02]  /*3a30*/  @P3 IMAD.MOV.U32 R103, RZ, RZ, R99 ;  /* 0x000000ffff673224 */ /* 0x000fe400078e0063 */
[--C-:B------:R-:W-:Y:S01]  /*3a40*/  @!P1 IMAD.IADD R110, R110, 0x1, -R105.reuse ;  /* 0x000000016e6e9824 */ /* 0x100fe200078e0a69 */
[----:B0-----:R-:W-:Y:S01]  /*3a50*/  PRMT R18, RZ, 0x7610, R18 ;  /* 0x00007610ff127816 */ /* 0x001fe20000000012 */
[----:B------:R0:W-:Y:S01]  /*3a60*/  STL [R1+0x18c], R25 ;  /* 0x00018c1901007387 */ /* 0x0001e20000100800 */
[----:B------:R-:W-:-:S04]  /*3a70*/  @!P5 IMAD.IADD R167, R167, 0x1, -R105 ;  /* 0x00000001a7a7d824 */ /* 0x000fc800078e0a69 */
[----:B------:R1:W4:Y:S01]  /*3a80*/  @P3 LDG.E.U8 R18, desc[UR20][R102.64] ;  /* 0x0000001466123981 */ /* 0x000322000c1e1100 */
[----:B------:R-:W-:Y:S02]  /*3a90*/  PLOP3.LUT P3, PT, PT, PT, UP1, 0x80, 0x8 ;  /* 0x000000000008781c */ /* 0x000fe40003f6f018 */
[----:B0-----:R-:W-:Y:S02]  /*3aa0*/  PRMT R25, RZ, 0x7610, R25 ;  /* 0x00007610ff197816 */ /* 0x001fe40000000019 */
[----:B------:R-:W-:Y:S01]  /*3ab0*/  ISETP.LT.AND P1, PT, R121, UR22, P3 ;  /* 0x0000001679007c0c */ /* 0x000fe20009f21270 */
[----:B-1----:R-:W-:Y:S02]  /*3ac0*/  @P4 IMAD.MOV.U32 R102, RZ, RZ, R95 ;  /* 0x000000ffff664224 */ /* 0x002fe400078e005f */
[----:B------:R-:W-:Y:S01]  /*3ad0*/  @P4 IMAD.MOV.U32 R103, RZ, RZ, R100 ;  /* 0x000000ffff674224 */ /* 0x000fe200078e0064 */
[----:B------:R-:W-:Y:S02]  /*3ae0*/  ISETP.GT.U32.AND P5, PT, R105, R113, PT ;  /* 0x000000716900720c */ /* 0x000fe40003fa4070 */
[----:B------:R-:W-:-:S02]  /*3af0*/  LOP3.LUT R106, R0, 0x3, R107, 0xfe, !PT ;  /* 0x00000003006a7812 */ /* 0x000fc400078efe6b */
[----:B------:R-:W-:Y:S01]  /*3b00*/  ISETP.GT.U32.AND P3, PT, R105, R110, PT ;  /* 0x0000006e6900720c */ /* 0x000fe20003f64070 */
[----:B------:R0:W4:Y:S01]  /*3b10*/  @P4 LDG.E.U8 R25, desc[UR20][R102.64] ;  /* 0x0000001466194981 */ /* 0x000122000c1e1100 */
[----:B------:R-:W-:Y:S02]  /*3b20*/  PRMT R16, RZ, 0x7610, R16 ;  /* 0x00007610ff107816 */ /* 0x000fe40000000010 */
[----:B------:R-:W-:Y:S02]  /*3b30*/  IABS R115, R106 ;  /* 0x0000006a00737213 */ /* 0x000fe40000000000 */
[----:B------:R-:W-:Y:S01]  /*3b40*/  ISETP.GE.AND P6, PT, R109, RZ, PT ;  /* 0x000000ff6d00720c */ /* 0x000fe20003fc6270 */
[----:B0-----:R-:W-:Y:S02]  /*3b50*/  @P0 IMAD.MOV.U32 R102, RZ, RZ, R182 ;  /* 0x000000ffff660224 */ /* 0x001fe400078e00b6 */
[----:B------:R-:W-:Y:S01]  /*3b60*/  @P0 IMAD.MOV.U32 R103, RZ, RZ, R180 ;  /* 0x000000ffff670224 */ /* 0x000fe200078e00b4 */
[----:B------:R-:W-:Y:S01]  /*3b70*/  ISETP.GT.U32.AND P4, PT, R105, R167, PT ;  /* 0x000000a76900720c */ /* 0x000fe20003f84070 */
[----:B--2---:R-:W-:Y:S01]  /*3b80*/  IMAD.MOV.U32 R19, RZ, RZ, R117 ;  /* 0x000000ffff137224 */ /* 0x004fe200078e0075 */
[----:B------:R-:W-:-:S02]  /*3b90*/  LOP3.LUT R117, R0, 0x4, R107, 0xfe, !PT ;  /* 0x0000000400757812 */ /* 0x000fc400078efe6b */
[----:B------:R0:W2:Y:S01]  /*3ba0*/  @P0 LDG.E.U8 R16, desc[UR20][R102.64] ;  /* 0x0000001466100981 */ /* 0x0000a2000c1e1100 */
[--C-:B------:R-:W-:Y:S01]  /*3bb0*/  @!P5 IMAD.IADD R113, R113, 0x1, -R105.reuse ;  /* 0x000000017171d824 */ /* 0x100fe200078e0a69 */
[----:B------:R-:W-:Y:S01]  /*3bc0*/  ISETP.GE.AND P5, PT, R117, RZ, PT ;  /* 0x000000ff7500720c */ /* 0x000fe20003fa6270 */
[----:B------:R-:W-:Y:S01]  /*3bd0*/  @!P3 IMAD.IADD R110, R110, 0x1, -R105 ;  /* 0x000000016e6eb824 */ /* 0x000fe200078e0a69 */
[----:B------:R-:W-:Y:S01]  /*3be0*/  IABS R117, R117 ;  /* 0x0000007500757213 */ /* 0x000fe20000000000 */
[----:B0-----:R-:W-:-:S04]  /*3bf0*/  IMAD.HI.U32 R102, R104, R115, RZ ;  /* 0x0000007368667227 */ /* 0x001fc800078e00ff */
[----:B------:R-:W-:Y:S02]  /*3c00*/  IMAD.MOV R109, RZ, RZ, -R102 ;  /* 0x000000ffff6d7224 */ /* 0x000fe400078e0a66 */
[----:B------:R-:W-:Y:S01]  /*3c10*/  @!P6 IMAD.MOV R110, RZ, RZ, -R110 ;  /* 0x000000ffff6ee224 */ /* 0x000fe200078e0a6e */
[C---:B------:R-:W-:Y:S01]  /*3c20*/  ISETP.GT.U32.AND P6, PT, R105.reuse, R113, PT ;  /* 0x000000716900720c */ /* 0x040fe20003fc4070 */
[----:B------:R-:W-:Y:S02]  /*3c30*/  IMAD R115, R105, R109, R115 ;  /* 0x0000006d69737224 */ /* 0x000fe400078e0273 */
[----:B------:R-:W-:-:S04]  /*3c40*/  IMAD.HI.U32 R109, R104, R117, RZ ;  /* 0x00000075686d7227 */ /* 0x000fc800078e00ff */
[----:B------:R-:W-:Y:S01]  /*3c50*/  @!P4 IMAD.IADD R167, R167, 0x1, -R105 ;  /* 0x00000001a7a7c824 */ /* 0x000fe200078e0a69 */
[----:B------:R-:W-:Y:S01]  /*3c60*/  ISETP.GT.U32.AND P4, PT, R105, R115, PT ;  /* 0x000000736900720c */ /* 0x000fe20003f84070 */
[----:B------:R-:W-:-:S04]  /*3c70*/  IMAD.MOV R109, RZ, RZ, -R109 ;  /* 0x000000ffff6d7224 */ /* 0x000fc800078e0a6d */
[----:B------:R-:W-:Y:S01]  /*3c80*/  IMAD R117, R105, R109, R117 ;  /* 0x0000006d69757224 */ /* 0x000fe200078e0275 */
[----:B------:R-:W-:Y:S01]  /*3c90*/  ISETP.GE.AND P0, PT, R108, RZ, PT ;  /* 0x000000ff6c00720c */ /* 0x000fe20003f06270 */
[----:B------:R-:W-:Y:S01]  /*3ca0*/  @!P6 IMAD.IADD R113, R113, 0x1, -R105 ;  /* 0x000000017171e824 */ /* 0x000fe200078e0a69 */
[----:B------:R-:W-:Y:S02]  /*3cb0*/  LOP3.LUT R108, R0, 0x5, R107, 0xfe, !PT ;  /* 0x00000005006c7812 */ /* 0x000fe400078efe6b */
[----:B------:R-:W-:Y:S01]  /*3cc0*/  ISETP.GT.U32.AND P6, PT, R105, R117, PT ;  /* 0x000000756900720c */ /* 0x000fe20003fc4070 */
[----:B------:R-:W-:Y:S01]  /*3cd0*/  @P1 IMAD.MOV.U32 R102, RZ, RZ, R119 ;  /* 0x000000ffff661224 */ /* 0x000fe200078e0077 */
[----:B------:R-:W-:Y:S01]  /*3ce0*/  PRMT R24, RZ, 0x7610, R24 ;  /* 0x00007610ff187816 */ /* 0x000fe20000000018 */
[----:B------:R-:W-:Y:S01]  /*3cf0*/  @P1 IMAD.MOV.U32 R103, RZ, RZ, R120 ;  /* 0x000000ffff671224 */ /* 0x000fe200078e0078 */
[----:B------:R-:W-:Y:S01]  /*3d00*/  IABS R119, R108 ;  /* 0x0000006c00777213 */ /* 0x000fe20000000000 */
[----:B------:R-:W-:Y:S01]  /*3d10*/  @!P4 IMAD.IADD R115, R115, 0x1, -R105 ;  /* 0x000000017373c824 */ /* 0x000fe200078e0a69 */
[----:B------:R-:W-:-:S02]  /*3d20*/  ISETP.GE.AND P3, PT, R106, RZ, PT ;  /* 0x000000ff6a00720c */ /* 0x000fc40003f66270 */
[----:B------:R0:W2:Y:S01]  /*3d30*/  @P1 LDG.E.U8 R24, desc[UR20][R102.64] ;  /* 0x0000001466181981 */ /* 0x0000a2000c1e1100 */
[----:B------:R-:W-:Y:S01]  /*3d40*/  ISETP.GE.AND P1, PT, R111, RZ, PT ;  /* 0x000000ff6f00720c */ /* 0x000fe20003f26270 */
[----:B------:R-:W-:Y:S01]  /*3d50*/  IMAD.HI.U32 R106, R104, R119, RZ ;  /* 0x00000077686a7227 */ /* 0x000fe200078e00ff */
[----:B------:R-:W-:-:S03]  /*3d60*/  ISETP.GT.U32.AND P4, PT, R105, R115, PT ;  /* 0x000000736900720c */ /* 0x000fc60003f84070 */
[----:B------:R-:W-:Y:S02]  /*3d70*/  IMAD.MOV R106, RZ, RZ, -R106 ;  /* 0x000000ffff6a7224 */ /* 0x000fe400078e0a6a */
[----:B------:R-:W-:Y:S01]  /*3d80*/  @!P6 IMAD.IADD R117, R117, 0x1, -R105 ;  /* 0x000000017575e824 */ /* 0x000fe200078e0a69 */
[C---:B0-----:R-:W-:Y:S01]  /*3d90*/  LOP3.LUT R102, R0.reuse, 0x7, R107, 0xfe, !PT ;  /* 0x0000000700667812 */ /* 0x041fe200078efe6b */
[C---:B------:R-:W-:Y:S01]  /*3da0*/  IMAD R119, R105.reuse, R106, R119 ;  /* 0x0000006a69777224 */ /* 0x040fe200078e0277 */
[----:B------:R-:W-:Y:S02]  /*3db0*/  LOP3.LUT R103, R0, 0x6, R107, 0xfe, !PT ;  /* 0x0000000600677812 */ /* 0x000fe400078efe6b */
[----:B------:R-:W-:Y:S02]  /*3dc0*/  IABS R123, R102 ;  /* 0x00000066007b7213 */ /* 0x000fe40000000000 */
[----:B------:R-:W-:Y:S01]  /*3dd0*/  ISETP.GT.U32.AND P6, PT, R105, R117, PT ;  /* 0x000000756900720c */ /* 0x000fe20003fc4070 */
[----:B------:R-:W-:Y:S01]  /*3de0*/  @!P4 IMAD.IADD R115, R115, 0x1, -R105 ;  /* 0x000000017373c824 */ /* 0x000fe200078e0a69 */
[----:B------:R-:W-:Y:S01]  /*3df0*/  IABS R121, R103 ;  /* 0x0000006700797213 */ /* 0x000fe20000000000 */
[----:B------:R-:W-:Y:S01]  /*3e00*/  @!P1 IMAD.MOV R113, RZ, RZ, -R113 ;  /* 0x000000ffff719224 */ /* 0x000fe200078e0a71 */
[----:B------:R-:W-:Y:S01]  /*3e10*/  ISETP.GE.AND P4, PT, R103, RZ, PT ;  /* 0x000000ff6700720c */ /* 0x000fe20003f86270 */
[----:B------:R-:W-:Y:S01]  /*3e20*/  IMAD.HI.U32 R103, R104, R123, RZ ;  /* 0x0000007b68677227 */ /* 0x000fe200078e00ff */
[----:B------:R-:W-:-:S03]  /*3e30*/  ISETP.GT.U32.AND P1, PT, R105, R119, PT ;  /* 0x000000776900720c */ /* 0x000fc60003f24070 */
[----:B------:R-:W-:Y:S01]  /*3e40*/  @!P0 IMAD.MOV R167, RZ, RZ, -R167 ;  /* 0x000000ffffa78224 */ /* 0x000fe200078e0aa7 */
[----:B------:R-:W-:Y:S01]  /*3e50*/  ISETP.GE.AND P0, PT, R108, RZ, PT ;  /* 0x000000ff6c00720c */ /* 0x000fe20003f06270 */
[----:B------:R-:W-:Y:S02]  /*3e60*/  IMAD.MOV R103, RZ, RZ, -R103 ;  /* 0x000000ffff677224 */ /* 0x000fe400078e0a67 */
[----:B------:R-:W-:-:S04]  /*3e70*/  IMAD.HI.U32 R108, R104, R121, RZ ;  /* 0x00000079686c7227 */ /* 0x000fc800078e00ff */
[----:B------:R-:W-:Y:S02]  /*3e80*/  IMAD R123, R105, R103, R123 ;  /* 0x00000067697b7224 */ /* 0x000fe400078e027b */
[--C-:B------:R-:W-:Y:S02]  /*3e90*/  @!P6 IMAD.IADD R117, R117, 0x1, -R105.reuse ;  /* 0x000000017575e824 */ /* 0x100fe400078e0a69 */
[----:B------:R-:W-:Y:S02]  /*3ea0*/  IMAD.MOV R108, RZ, RZ, -R108 ;  /* 0x000000ffff6c7224 */ /* 0x000fe400078e0a6c */
[----:B------:R-:W-:Y:S02]  /*3eb0*/  @!P1 IMAD.IADD R119, R119, 0x1, -R105 ;  /* 0x0000000177779824 */ /* 0x000fe400078e0a69 */
[----:B------:R-:W-:Y:S01]  /*3ec0*/  @!P5 IMAD.MOV R117, RZ, RZ, -R117 ;  /* 0x000000ffff75d224 */ /* 0x000fe200078e0a75 */
[C---:B------:R-:W-:Y:S01]  /*3ed0*/  ISETP.GT.U32.AND P5, PT, R105.reuse, R123, PT ;  /* 0x0000007b6900720c */ /* 0x040fe20003fa4070 */
[C---:B------:R-:W-:Y:S01]  /*3ee0*/  IMAD R121, R105.reuse, R108, R121 ;  /* 0x0000006c69797224 */ /* 0x040fe200078e0279 */
[----:B------:R-:W-:-:S02]  /*3ef0*/  ISETP.GT.U32.AND P1, PT, R105, R119, PT ;  /* 0x000000776900720c */ /* 0x000fc40003f24070 */
[C-C-:B------:R-:W-:Y:S02]  /*3f00*/  LOP3.LUT R111, R0.reuse, 0x8, R107.reuse, 0xfe, !PT ;  /* 0x00000008006f7812 */ /* 0x140fe400078efe6b */
[----:B------:R-:W-:Y:S02]  /*3f10*/  ISETP.GT.U32.AND P6, PT, R105, R121, PT ;  /* 0x000000796900720c */ /* 0x000fe40003fc4070 */
[C---:B------:R-:W-:Y:S02]  /*3f20*/  LOP3.LUT R103, R0.reuse, 0xa, R107, 0xfe, !PT ;  /* 0x0000000a00677812 */ /* 0x040fe400078efe6b */
[----:B------:R-:W-:Y:S01]  /*3f30*/  IABS R125, R111 ;  /* 0x0000006f007d7213 */ /* 0x000fe20000000000 */
[----:B------:R-:W-:Y:S01]  /*3f40*/  IMAD.MOV.U32 R14, RZ, RZ, R112 ;  /* 0x000000ffff0e7224 */ /* 0x000fe200078e0070 */
[----:B------:R-:W-:Y:S01]  /*3f50*/  IABS R129, R103 ;  /* 0x0000006700817213 */ /* 0x000fe20000000000 */
[----:B------:R-:W-:Y:S01]  /*3f60*/  @!P5 IMAD.IADD R123, R123, 0x1, -R105 ;  /* 0x000000017b7bd824 */ /* 0x000fe200078e0a69 */
[----:B------:R-:W-:Y:S01]  /*3f70*/  LOP3.LUT R108, R0, 0x9, R107, 0xfe, !PT ;  /* 0x00000009006c7812 */ /* 0x000fe200078efe6b */
[----:B------:R-:W-:-:S03]  /*3f80*/  IMAD.HI.U32 R112, R104, R125, RZ ;  /* 0x0000007d68707227 */ /* 0x000fc600078e00ff */
[----:B------:R-:W-:Y:S01]  /*3f90*/  ISETP.GT.U32.AND P5, PT, R105, R123, PT ;  /* 0x0000007b6900720c */ /* 0x000fe20003fa4070 */
[----:B------:R-:W-:Y:S01]  /*3fa0*/  @!P1 IMAD.IADD R119, R119, 0x1, -R105 ;  /* 0x0000000177779824 */ /* 0x000fe200078e0a69 */
[----:B------:R-:W-:Y:S01]  /*3fb0*/  ISETP.GE.AND P1, PT, R111, RZ, PT ;  /* 0x000000ff6f00720c */ /* 0x000fe20003f26270 */
[----:B---3--:R-:W-:Y:S01]  /*3fc0*/  IMAD.MOV.U32 R21, RZ, RZ, R114 ;  /* 0x000000ffff157224 */ /* 0x008fe200078e0072 */
[----:B------:R-:W-:Y:S01]  /*3fd0*/  LOP3.LUT R114, R0, 0xb, R107, 0xfe, !PT ;  /* 0x0000000b00727812 */ /* 0x000fe200078efe6b */
[----:B------:R-:W-:Y:S01]  /*3fe0*/  IMAD.HI.U32 R106, R104, R129, RZ ;  /* 0x00000081686a7227 */ /* 0x000fe200078e00ff */
[----:B------:R-:W-:-:S03]  /*3ff0*/  IABS R127, R108 ;  /* 0x0000006c007f7213 */ /* 0x000fc60000000000 */
[----:B------:R-:W-:Y:S02]  /*4000*/  IMAD.MOV R111, RZ, RZ, -R112 ;  /* 0x000000ffff6f7224 */ /* 0x000fe400078e0a70 */
[----:B------:R-:W-:Y:S01]  /*4010*/  @!P6 IMAD.IADD R121, R121, 0x1, -R105 ;  /* 0x000000017979e824 */ /* 0x000fe200078e0a69 */
[----:B------:R-:W-:Y:S01]  /*4020*/  IABS R130, R114 ;  /* 0x0000007200827213 */ /* 0x000fe20000000000 */
[----:B------:R-:W-:Y:S02]  /*4030*/  IMAD.MOV R106, RZ, RZ, -R106 ;  /* 0x000000ffff6a7224 */ /* 0x000fe400078e0a6a */
[C---:B------:R-:W-:Y:S01]  /*4040*/  IMAD R125, R105.reuse, R111, R125 ;  /* 0x0000006f697d7224 */ /* 0x040fe200078e027d */
[----:B------:R-:W-:Y:S01]  /*4050*/  ISETP.GT.U32.AND P6, PT, R105, R121, PT ;  /* 0x000000796900720c */ /* 0x000fe20003fc4070 */
[----:B------:R-:W-:-:S04]  /*4060*/  IMAD.HI.U32 R109, R104, R127, RZ ;  /* 0x0000007f686d7227 */ /* 0x000fc800078e00ff */
[----:B------:R-:W-:Y:S01]  /*4070*/  @!P3 IMAD.MOV R115, RZ, RZ, -R115 ;  /* 0x000000ffff73b224 */ /* 0x000fe200078e0a73 */
[----:B------:R-:W-:Y:S01]  /*4080*/  ISETP.GE.AND P3, PT, R102, RZ, PT ;  /* 0x000000ff6600720c */ /* 0x000fe20003f66270 */
[C---:B------:R-:W-:Y:S02]  /*4090*/  IMAD R129, R105.reuse, R106, R129 ;  /* 0x0000006a69817224 */ /* 0x040fe400078e0281 */
[----:B------:R-:W-:Y:S01]  /*40a0*/  @!P0 IMAD.MOV R119, RZ, RZ, -R119 ;  /* 0x000000ffff778224 */ /* 0x000fe200078e0a77 */
[----:B------:R-:W-:Y:S01]  /*40b0*/  ISETP.GT.U32.AND P0, PT, R105, R125, PT ;  /* 0x0000007d6900720c */ /* 0x000fe20003f04070 */
[----:B------:R-:W-:-:S04]  /*40c0*/  IMAD.HI.U32 R102, R104, R130, RZ ;  /* 0x0000008268667227 */ /* 0x000fc800078e00ff */
[----:B------:R-:W-:Y:S02]  /*40d0*/  IMAD.MOV R109, RZ, RZ, -R109 ;  /* 0x000000ffff6d7224 */ /* 0x000fe400078e0a6d */
[----:B------:R-:W-:Y:S01]  /*40e0*/  @!P5 IMAD.IADD R123, R123, 0x1, -R105 ;  /* 0x000000017b7bd824 */ /* 0x000fe200078e0a69 */
[C---:B------:R-:W-:Y:S01]  /*40f0*/  ISETP.GT.U32.AND P5, PT, R105.reuse, R129, PT ;  /* 0x000000816900720c */ /* 0x040fe20003fa4070 */
[----:B------:R-:W-:Y:S02]  /*4100*/  IMAD.MOV R102, RZ, RZ, -R102 ;  /* 0x000000ffff667224 */ /* 0x000fe400078e0a66 */
[C---:B------:R-:W-:Y:S01]  /*4110*/  IMAD R127, R105.reuse, R109, R127 ;  /* 0x0000006d697f7224 */ /* 0x040fe200078e027f */
[----:B------:R-:W-:Y:S01]  /*4120*/  LOP3.LUT R112, R0, 0xc, R107, 0xfe, !PT ;  /* 0x0000000c00707812 */ /* 0x000fe200078efe6b */
[----:B------:R-:W-:Y:S02]  /*4130*/  IMAD R130, R105, R102, R130 ;  /* 0x0000006669827224 */ /* 0x000fe400078e0282 */
[--C-:B------:R-:W-:Y:S01]  /*4140*/  @!P6 IMAD.IADD R121, R121, 0x1, -R105.reuse ;  /* 0x000000017979e824 */ /* 0x100fe200078e0a69 */
[----:B------:R-:W-:Y:S01]  /*4150*/  ISETP.GT.U32.AND P6, PT, R105, R127, PT ;  /* 0x0000007f6900720c */ /* 0x000fe20003fc4070 */
[----:B------:R-:W-:Y:S01]  /*4160*/  @!P0 IMAD.IADD R125, R125, 0x1, -R105 ;  /* 0x000000017d7d8824 */ /* 0x000fe200078e0a69 */
[----:B------:R-:W-:-:S02]  /*4170*/  IABS R131, R112 ;  /* 0x0000007000837213 */ /* 0x000fc40000000000 */
[----:B------:R-:W-:Y:S02]  /*4180*/  ISETP.GT.U32.AND P0, PT, R105, R130, PT ;  /* 0x000000826900720c */ /* 0x000fe40003f04070 */
[----:B------:R-:W-:Y:S01]  /*4190*/  LOP3.LUT R106, R0, 0xd, R107, 0xfe, !PT ;  /* 0x0000000d006a7812 */ /* 0x000fe200078efe6b */
[----:B------:R-:W-:Y:S01]  /*41a0*/  @!P5 IMAD.IADD R129, R129, 0x1, -R105 ;  /* 0x000000018181d824 */ /* 0x000fe200078e0a69 */
[----:B------:R-:W-:Y:S01]  /*41b0*/  ISETP.GT.U32.AND P5, PT, R105, R125, PT ;  /* 0x0000007d6900720c */ /* 0x000fe20003fa4070 */
[----:B----4-:R-:W-:Y:S01]  /*41c0*/  IMAD.MOV.U32 R12, RZ, RZ, R116 ;  /* 0x000000ffff0c7224 */ /* 0x010fe200078e0074 */
[----:B------:R-:W-:Y:S01]  /*41d0*/  IABS R133, R106 ;  /* 0x0000006a00857213 */ /* 0x000fe20000000000 */
[----:B------:R-:W-:Y:S01]  /*41e0*/  IMAD.HI.U32 R116, R104, R131, RZ ;  /* 0x0000008368747227 */ /* 0x000fe200078e00ff */
[C-C-:B------:R-:W-:Y:S02]  /*41f0*/  LOP3.LUT R111, R0.reuse, 0xe, R107.reuse, 0xfe, !PT ;  /* 0x0000000e006f7812 */ /* 0x140fe400078efe6b */
[----:B------:R-:W-:Y:S01]  /*4200*/  LOP3.LUT R109, R0, 0xf, R107, 0xfe, !PT ;  /* 0x0000000f006d7812 */ /* 0x000fe200078efe6b */
[----:B------:R-:W-:-:S02]  /*4210*/  IMAD.MOV R116, RZ, RZ, -R116 ;  /* 0x000000ffff747224 */ /* 0x000fc400078e0a74 */
[----:B------:R-:W-:Y:S02]  /*4220*/  @!P6 IMAD.IADD R127, R127, 0x1, -R105 ;  /* 0x000000017f7fe824 */ /* 0x000fe400078e0a69 */
[----:B------:R-:W-:Y:S01]  /*4230*/  IMAD.HI.U32 R102, R104, R133, RZ ;  /* 0x0000008568667227 */ /* 0x000fe200078e00ff */
[----:B------:R-:W-:Y:S02]  /*4240*/  IABS R135, R111 ;  /* 0x0000006f00877213 */ /* 0x000fe40000000000 */
[----:B------:R-:W-:Y:S01]  /*4250*/  IABS R137, R109 ;  /* 0x0000006d00897213 */ /* 0x000fe20000000000 */
[C---:B------:R-:W-:Y:S02]  /*4260*/  IMAD R131, R105.reuse, R116, R131 ;  /* 0x0000007469837224 */ /* 0x040fe400078e0283 */
[----:B------:R-:W-:Y:S01]  /*4270*/  @!P0 IMAD.IADD R130, R130, 0x1, -R105 ;  /* 0x0000000182828824 */ /* 0x000fe200078e0a69 */
[----:B------:R-:W-:Y:S01]  /*4280*/  ISETP.GT.U32.AND P0, PT, R105, R127, PT ;  /* 0x0000007f6900720c */ /* 0x000fe20003f04070 */
[----:B------:R-:W-:-:S02]  /*4290*/  IMAD.MOV R102, RZ, RZ, -R102 ;  /* 0x000000ffff667224 */ /* 0x000fc400078e0a66 */
[----:B------:R-:W-:Y:S01]  /*42a0*/  @!P4 IMAD.MOV R121, RZ, RZ, -R121 ;  /* 0x000000ffff79c224 */ /* 0x000fe200078e0a79 */
[----:B------:R-:W-:Y:S01]  /*42b0*/  ISETP.GT.U32.AND P4, PT, R105, R130, PT ;  /* 0x000000826900720c */ /* 0x000fe20003f84070 */
[----:B------:R-:W-:Y:S01]  /*42c0*/  @!P5 IMAD.IADD R125, R125, 0x1, -R105 ;  /* 0x000000017d7dd824 */ /* 0x000fe200078e0a69 */
[C---:B------:R-:W-:Y:S01]  /*42d0*/  ISETP.GT.U32.AND P5, PT, R105.reuse, R131, PT ;  /* 0x000000836900720c */ /* 0x040fe20003fa4070 */
[----:B------:R-:W-:Y:S02]  /*42e0*/  IMAD R133, R105, R102, R133 ;  /* 0x0000006669857224 */ /* 0x000fe400078e0285 */
[----:B------:R-:W-:-:S04]  /*42f0*/  IMAD.HI.U32 R116, R104, R135, RZ ;  /* 0x0000008768747227 */ /* 0x000fc800078e00ff */
[----:B------:R-:W-:-:S04]  /*4300*/  IMAD.HI.U32 R102, R104, R137, RZ ;  /* 0x0000008968667227 */ /* 0x000fc800078e00ff */
[----:B------:R-:W-:Y:S02]  /*4310*/  IMAD.MOV R116, RZ, RZ, -R116 ;  /* 0x000000ffff747224 */ /* 0x000fe400078e0a74 */
[----:B------:R-:W-:Y:S02]  /*4320*/  IMAD.MOV R102, RZ, RZ, -R102 ;  /* 0x000000ffff667224 */ /* 0x000fe400078e0a66 */
[----:B------:R-:W-:Y:S02]  /*4330*/  IMAD R135, R105, R116, R135 ;  /* 0x0000007469877224 */ /* 0x000fe400078e0287 */
[----:B------:R-:W-:Y:S01]  /*4340*/  @!P0 IMAD.IADD R127, R127, 0x1, -R105 ;  /* 0x000000017f7f8824 */ /* 0x000fe200078e0a69 */
[C---:B------:R-:W-:Y:S01]  /*4350*/  ISETP.GT.U32.AND P0, PT, R105.reuse, R133, PT ;  /* 0x000000856900720c */ /* 0x040fe20003f04070 */
[C---:B------:R-:W-:Y:S01]  /*4360*/  IMAD R137, R105.reuse, R102, R137 ;  /* 0x0000006669897224 */ /* 0x040fe200078e0289 */
[----:B------:R-:W-:Y:S01]  /*4370*/  ISETP.GE.AND P6, PT, R108, RZ, PT ;  /* 0x000000ff6c00720c */ /* 0x000fe20003fc6270 */
[--C-:B------:R-:W-:Y:S01]  /*4380*/  @!P4 IMAD.IADD R130, R130, 0x1, -R105.reuse ;  /* 0x000000018282c824 */ /* 0x100fe200078e0a69 */
[----:B------:R-:W-:Y:S01]  /*4390*/  ISETP.GT.U32.AND P4, PT, R105, R135, PT ;  /* 0x000000876900720c */ /* 0x000fe20003f84070 */
[----:B------:R-:W-:Y:S01]  /*43a0*/  @!P5 IMAD.IADD R131, R131, 0x1, -R105 ;  /* 0x000000018383d824 */ /* 0x000fe200078e0a69 */
[----:B------:R-:W-:-:S02]  /*43b0*/  ISETP.GT.U32.AND P5, PT, R105, R137, PT ;  /* 0x000000896900720c */ /* 0x000fc40003fa4070 */
[C-C-:B------:R-:W-:Y:S02]  /*43c0*/  LOP3.LUT R108, R0.reuse, 0x10, R107.reuse, 0xfe, !PT ;  /* 0x00000010006c7812 */ /* 0x140fe400078efe6b */
[----:B------:R-:W-:Y:S02]  /*43d0*/  LOP3.LUT R102, R0, 0x11, R107, 0xfe, !PT ;  /* 0x0000001100667812 */ /* 0x000fe400078efe6b */
[----:B------:R-:W-:Y:S01]  /*43e0*/  IABS R138, R108 ;  /* 0x0000006c008a7213 */ /* 0x000fe20000000000 */
[----:B------:R-:W-:Y:S01]  /*43f0*/  @!P3 IMAD.MOV R123, RZ, RZ, -R123 ;  /* 0x000000ffff7bb224 */ /* 0x000fe200078e0a7b */
[----:B------:R-:W-:Y:S01]  /*4400*/  ISETP.GT.U32.AND P3, PT, R105, R129, PT ;  /* 0x000000816900720c */ /* 0x000fe20003f64070 */
[----:B------:R-:W-:Y:S01]  /*4410*/  @!P0 IMAD.IADD R133, R133, 0x1, -R105 ;  /* 0x0000000185858824 */ /* 0x000fe200078e0a69 */
[----:B------:R-:W-:Y:S01]  /*4420*/  IABS R139, R102 ;  /* 0x00000066008b7213 */ /* 0x000fe20000000000 */
[----:B------:R-:W-:Y:S01]  /*4430*/  IMAD.HI.U32 R116, R104, R138, RZ ;  /* 0x0000008a68747227 */ /* 0x000fe200078e00ff */
[----:B------:R-:W-:-:S03]  /*4440*/  ISETP.GE.AND P0, PT, R114, RZ, PT ;  /* 0x000000ff7200720c */ /* 0x000fc60003f06270 */
[----:B------:R-:W-:Y:S01]  /*4450*/  @!P1 IMAD.MOV R125, RZ, RZ, -R125 ;  /* 0x000000ffff7d9224 */ /* 0x000fe200078e0a7d */
[----:B------:R-:W-:Y:S01]  /*4460*/  ISETP.GT.U32.AND P1, PT, R105, R131, PT ;  /* 0x000000836900720c */ /* 0x000fe20003f24070 */
[--C-:B------:R-:W-:Y:S01]  /*4470*/  @!P4 IMAD.IADD R135, R135, 0x1, -R105.reuse ;  /* 0x000000018787c824 */ /* 0x100fe200078e0a69 */
[----:B------:R-:W-:Y:S01]  /*4480*/  ISETP.GE.AND P4, PT, R112, RZ, PT ;  /* 0x000000ff7000720c */ /* 0x000fe20003f86270 */
[----:B------:R-:W-:Y:S01]  /*4490*/  @!P5 IMAD.IADD R137, R137, 0x1, -R105 ;  /* 0x000000018989d824 */ /* 0x000fe200078e0a69 */
[----:B------:R-:W-:Y:S01]  /*44a0*/  ISETP.GT.U32.AND P5, PT, R105, R133, PT ;  /* 0x000000856900720c */ /* 0x000fe20003fa4070 */
[----:B------:R-:W-:Y:S02]  /*44b0*/  IMAD.MOV R114, RZ, RZ, -R116 ;  /* 0x000000ffff727224 */ /* 0x000fe400078e0a74 */
[----:B------:R-:W-:-:S04]  /*44c0*/  IMAD.HI.U32 R112, R104, R139, RZ ;  /* 0x0000008b68707227 */ /* 0x000fc800078e00ff */
[----:B------:R-:W-:Y:S02]  /*44d0*/  IMAD R138, R105, R114, R138 ;  /* 0x00000072698a7224 */ /* 0x000fe400078e028a */
[----:B------:R-:W-:Y:S02]  /*44e0*/  IMAD.MOV R114, RZ, RZ, -R112 ;  /* 0x000000ffff727224 */ /* 0x000fe400078e0a70 */
[----:B------:R-:W-:Y:S01]  /*44f0*/  @!P3 IMAD.IADD R129, R129, 0x1, -R105 ;  /* 0x000000018181b824 */ /* 0x000fe200078e0a69 */
[----:B------:R-:W-:Y:S01]  /*4500*/  ISETP.GE.AND P3, PT, R103, RZ, PT ;  /* 0x000000ff6700720c */ /* 0x000fe20003f66270 */
[C---:B------:R-:W-:Y:S01]  /*4510*/  IMAD R139, R105.reuse, R114, R139 ;  /* 0x00000072698b7224 */ /* 0x040fe200078e028b */
[----:B------:R-:W-:Y:S01]  /*4520*/  LOP3.LUT R103, R0, 0x12, R107, 0xfe, !PT ;  /* 0x0000001200677812 */ /* 0x000fe200078efe6b */
[----:B------:R-:W-:Y:S01]  /*4530*/  @!P6 IMAD.MOV R127, RZ, RZ, -R127 ;  /* 0x000000ffff7fe224 */ /* 0x000fe200078e0a7f */
[----:B------:R-:W-:Y:S01]  /*4540*/  ISETP.GT.U32.AND P6, PT, R105, R135, PT ;  /* 0x000000876900720c */ /* 0x000fe20003fc4070 */
[--C-:B------:R-:W-:Y:S01]  /*4550*/  @!P1 IMAD.IADD R131, R131, 0x1, -R105.reuse ;  /* 0x0000000183839824 */ /* 0x100fe200078e0a69 */
[----:B------:R-:W-:Y:S01]  /*4560*/  ISETP.GT.U32.AND P1, PT, R105, R138, PT ;  /* 0x0000008a6900720c */ /* 0x000fe20003f24070 */
[----:B------:R-:W-:Y:S01]  /*4570*/  @!P5 IMAD.IADD R133, R133, 0x1, -R105 ;  /* 0x000000018585d824 */ /* 0x000fe200078e0a69 */
[----:B------:R-:W-:-:S02]  /*4580*/  IABS R140, R103 ;  /* 0x00000067008c7213 */ /* 0x000fc40000000000 */
[----:B------:R-:W-:Y:S01]  /*4590*/  ISETP.GT.U32.AND P5, PT, R105, R139, PT ;  /* 0x0000008b6900720c */ /* 0x000fe20003fa4070 */
[----:B------:R-:W-:Y:S01]  /*45a0*/  @!P0 IMAD.MOV R130, RZ, RZ, -R130 ;  /* 0x000000ffff828224 */ /* 0x000fe200078e0a82 */
[----:B------:R-:W-:Y:S01]  /*45b0*/  ISETP.GE.AND P0, PT, R106, RZ, PT ;  /* 0x000000ff6a00720c */ /* 0x000fe20003f06270 */
[----:B------:R-:W-:Y:S01]  /*45c0*/  IMAD.HI.U32 R112, R104, R140, RZ ;  /* 0x0000008c68707227 */ /* 0x000fe200078e00ff */
[----:B------:R-:W-:-:S03]  /*45d0*/  LOP3.LUT R106, R0, 0x13, R107, 0xfe, !PT ;  /* 0x00000013006a7812 */ /* 0x000fc600078efe6b */
[----:B------:R-:W-:Y:S02]  /*45e0*/  IMAD.MOV R112, RZ, RZ, -R112 ;  /* 0x000000ffff707224 */ /* 0x000fe400078e0a70 */
[----:B------:R-:W-:Y:S01]  /*45f0*/  @!P3 IMAD.MOV R129, RZ, RZ, -R129 ;  /* 0x000000ffff81b224 */ /* 0x000fe200078e0a81 */
[----:B------:R-:W-:Y:S01]  /*4600*/  ISETP.GT.U32.AND P3, PT, R105, R137, PT ;  /* 0x000000896900720c */ /* 0x000fe20003f64070 */
[--C-:B------:R-:W-:Y:S01]  /*4610*/  @!P6 IMAD.IADD R135, R135, 0x1, -R105.reuse ;  /* 0x000000018787e824 */ /* 0x100fe200078e0a69 */
[----:B------:R-:W-:Y:S01]  /*4620*/  ISETP.GE.AND P6, PT, R111, RZ, PT ;  /* 0x000000ff6f00720c */ /* 0x000fe20003fc6270 */
[--C-:B------:R-:W-:Y:S01]  /*4630*/  @!P1 IMAD.IADD R138, R138, 0x1, -R105.reuse ;  /* 0x000000018a8a9824 */ /* 0x100fe200078e0a69 */
[----:B------:R-:W-:Y:S01]  /*4640*/  IABS R111, R106 ;  /* 0x0000006a006f7213 */ /* 0x000fe20000000000 */
[----:B------:R-:W-:Y:S02]  /*4650*/  IMAD R140, R105, R112, R140 ;  /* 0x00000070698c7224 */ /* 0x000fe400078e028c */
[----:B------:R-:W-:-:S02]  /*4660*/  @!P5 IMAD.IADD R139, R139, 0x1, -R105 ;  /* 0x000000018b8bd824 */ /* 0x000fc400078e0a69 */
[----:B------:R-:W-:Y:S01]  /*4670*/  @!P4 IMAD.MOV R131, RZ, RZ, -R131 ;  /* 0x000000ffff83c224 */ /* 0x000fe200078e0a83 */
[C---:B------:R-:W-:Y:S01]  /*4680*/  ISETP.GT.U32.AND P4, PT, R105.reuse, R138, PT ;  /* 0x0000008a6900720c */ /* 0x040fe20003f84070 */
[----:B------:R-:W-:Y:S01]  /*4690*/  @!P0 IMAD.MOV R133, RZ, RZ, -R133 ;  /* 0x000000ffff858224 */ /* 0x000fe200078e0a85 */
[C---:B------:R-:W-:Y:S02]  /*46a0*/  ISETP.GT.U32.AND P1, PT, R105.reuse, R140, PT ;  /* 0x0000008c6900720c */ /* 0x040fe40003f24070 */
[----:B------:R-:W-:Y:S01]  /*46b0*/  ISETP.GE.AND P5, PT, R108, RZ, PT ;  /* 0x000000ff6c00720c */ /* 0x000fe20003fa6270 */
[----:B------:R-:W-:Y:S01]  /*46c0*/  IMAD.HI.U32 R108, R104, R111, RZ ;  /* 0x0000006f686c7227 */ /* 0x000fe200078e00ff */
[----:B------:R-:W-:-:S03]  /*46d0*/  ISETP.GT.U32.AND P0, PT, R105, R139, PT ;  /* 0x0000008b6900720c */ /* 0x000fc60003f04070 */
[----:B------:R-:W-:Y:S02]  /*46e0*/  IMAD.MOV R108, RZ, RZ, -R108 ;  /* 0x000000ffff6c7224 */ /* 0x000fe400078e0a6c */
[----:B------:R-:W-:Y:S01]  /*46f0*/  @!P3 IMAD.IADD R137, R137, 0x1, -R105 ;  /* 0x000000018989b824 */ /* 0x000fe200078e0a69 */
[----:B------:R-:W-:Y:S01]  /*4700*/  ISETP.GE.AND P3, PT, R109, RZ, PT ;  /* 0x000000ff6d00720c */ /* 0x000fe20003f66270 */
[----:B------:R-:W-:Y:S01]  /*4710*/  IMAD R142, R105, R108, R111 ;  /* 0x0000006c698e7224 */ /* 0x000fe200078e026f */
[----:B------:R-:W-:Y:S01]  /*4720*/  LOP3.LUT R144, R0, 0x14, R107, 0xfe, !PT ;  /* 0x0000001400907812 */ /* 0x000fe200078efe6b */
[--C-:B------:R-:W-:Y:S02]  /*4730*/  @!P4 IMAD.IADD R138, R138, 0x1, -R105.reuse ;  /* 0x000000018a8ac824 */ /* 0x100fe400078e0a69 */
[--C-:B------:R-:W-:Y:S02]  /*4740*/  @!P1 IMAD.IADD R140, R140, 0x1, -R105.reuse ;  /* 0x000000018c8c9824 */ /* 0x100fe400078e0a69 */
[----:B------:R-:W-:Y:S01]  /*4750*/  @!P0 IMAD.IADD R139, R139, 0x1, -R105 ;  /* 0x000000018b8b8824 */ /* 0x000fe200078e0a69 */
[----:B------:R-:W-:Y:S01]  /*4760*/  ISETP.GT.U32.AND P0, PT, R105, R142, PT ;  /* 0x0000008e6900720c */ /* 0x000fe20003f04070 */
[----:B------:R-:W-:Y:S01]  /*4770*/  @!P6 IMAD.MOV R135, RZ, RZ, -R135 ;  /* 0x000000ffff87e224 */ /* 0x000fe200078e0a87 */
[----:B------:R-:W-:Y:S01]  /*4780*/  ISETP.GE.AND P6, PT, R102, RZ, PT ;  /* 0x000000ff6600720c */ /* 0x000fe20003fc6270 */
[----:B------:R-:W-:Y:S01]  /*4790*/  @!P5 IMAD.MOV R138, RZ, RZ, -R138 ;  /* 0x000000ffff8ad224 */ /* 0x000fe200078e0a8a */
[----:B------:R-:W-:-:S02]  /*47a0*/  ISETP.GE.AND P5, PT, R144, RZ, PT ;  /* 0x000000ff9000720c */ /* 0x000fc40003fa6270 */
[----:B------:R-:W-:Y:S02]  /*47b0*/  ISETP.GT.U32.AND P1, PT, R105, R140, PT ;  /* 0x0000008c6900720c */ /* 0x000fe40003f24070 */
[----:B------:R-:W-:Y:S01]  /*47c0*/  IABS R144, R144 ;  /* 0x0000009000907213 */ /* 0x000fe20000000000 */
[----:B------:R-:W-:Y:S01]  /*47d0*/  @!P3 IMAD.MOV R137, RZ, RZ, -R137 ;  /* 0x000000ffff89b224 */ /* 0x000fe200078e0a89 */
[----:B------:R-:W-:Y:S02]  /*47e0*/  ISETP.GE.AND P3, PT, R103, RZ, PT ;  /* 0x000000ff6700720c */ /* 0x000fe40003f66270 */
[----:B------:R-:W-:Y:S01]  /*47f0*/  ISETP.GE.AND P4, PT, R106, RZ, PT ;  /* 0x000000ff6a00720c */ /* 0x000fe20003f86270 */
[----:B------:R-:W-:Y:S01]  /*4800*/  IMAD.HI.U32 R106, R104, R144, RZ ;  /* 0x00000090686a7227 */ /* 0x000fe200078e00ff */
[C-C-:B------:R-:W-:Y:S02]  /*4810*/  LOP3.LUT R146, R0.reuse, 0x15, R107.reuse, 0xfe, !PT ;  /* 0x0000001500927812 */ /* 0x140fe400078efe6b */
[----:B------:R-:W-:Y:S01]  /*4820*/  LOP3.LUT R102, R0, 0x16, R107, 0xfe, !PT ;  /* 0x0000001600667812 */ /* 0x000fe200078efe6b */
[----:B------:R-:W-:-:S02]  /*4830*/  @!P0 IMAD.IADD R142, R142, 0x1, -R105 ;  /* 0x000000018e8e8824 */ /* 0x000fc400078e0a69 */
[----:B------:R-:W-:Y:S02]  /*4840*/  IMAD.MOV R106, RZ, RZ, -R106 ;  /* 0x000000ffff6a7224 */ /* 0x000fe400078e0a6a */
[----:B------:R-:W-:Y:S01]  /*4850*/  @!P6 IMAD.MOV R139, RZ, RZ, -R139 ;  /* 0x000000ffff8be224 */ /* 0x000fe200078e0a8b */
[----:B------:R-:W-:Y:S01]  /*4860*/  ISETP.GE.AND P6, PT, R146, RZ, PT ;  /* 0x000000ff9200720c */ /* 0x000fe20003fc6270 */
[----:B------:R-:W-:Y:S01]  /*4870*/  @!P1 IMAD.IADD R140, R140, 0x1, -R105 ;  /* 0x000000018c8c9824 */ /* 0x000fe200078e0a69 */
[----:B------:R-:W-:Y:S01]  /*4880*/  IABS R146, R146 ;  /* 0x0000009200927213 */ /* 0x000fe20000000000 */
[C---:B------:R-:W-:Y:S01]  /*4890*/  IMAD R144, R105.reuse, R106, R144 ;  /* 0x0000006a69907224 */ /* 0x040fe200078e0290 */
[----:B------:R-:W-:Y:S02]  /*48a0*/  IABS R147, R102 ;  /* 0x0000006600937213 */ /* 0x000fe40000000000 */
[C---:B------:R-:W-:Y:S01]  /*48b0*/  ISETP.GT.U32.AND P0, PT, R105.reuse, R142, PT ;  /* 0x0000008e6900720c */ /* 0x040fe20003f04070 */
[----:B------:R-:W-:Y:S01]  /*48c0*/  @!P3 IMAD.MOV R140, RZ, RZ, -R140 ;  /* 0x000000ffff8cb224 */ /* 0x000fe200078e0a8c */
[----:B------:R-:W-:Y:S01]  /*48d0*/  ISETP.GE.AND P1, PT, R102, RZ, PT ;  /* 0x000000ff6600720c */ /* 0x000fe20003f26270 */
[----:B------:R-:W-:Y:S01]  /*48e0*/  IMAD.HI.U32 R103, R104, R146, RZ ;  /* 0x0000009268677227 */ /* 0x000fe200078e00ff */
[----:B------:R-:W-:-:S03]  /*48f0*/  ISETP.GT.U32.AND P3, PT, R105, R144, PT ;  /* 0x000000906900720c */ /* 0x000fc60003f64070 */
[----:B------:R-:W-:-:S04]  /*4900*/  IMAD.HI.U32 R102, R104, R147, RZ ;  /* 0x0000009368667227 */ /* 0x000fc800078e00ff */
[----:B------:R-:W-:Y:S02]  /*4910*/  IMAD.MOV R103, RZ, RZ, -R103 ;  /* 0x000000ffff677224 */ /* 0x000fe400078e0a67 */
[----:B------:R-:W-:Y:S02]  /*4920*/  IMAD.MOV R102, RZ, RZ, -R102 ;  /* 0x000000ffff667224 */ /* 0x000fe400078e0a66 */
[C---:B------:R-:W-:Y:S01]  /*4930*/  IMAD R146, R105.reuse, R103, R146 ;  /* 0x0000006769927224 */ /* 0x040fe200078e0292 */
[----:B------:R-:W-:Y:S01]  /*4940*/  LOP3.LUT R109, R0, 0x17, R107, 0xfe, !PT ;  /* 0x00000017006d7812 */ /* 0x000fe200078efe6b */
[C---:B------:R-:W-:Y:S02]  /*4950*/  IMAD R147, R105.reuse, R102, R147 ;  /* 0x0000006669937224 */ /* 0x040fe400078e0293 */
[--C-:B------:R-:W-:Y:S01]  /*4960*/  @!P0 IMAD.IADD R142, R142, 0x1, -R105.reuse ;  /* 0x000000018e8e8824 */ /* 0x100fe200078e0a69 */
[C---:B------:R-:W-:Y:S01]  /*4970*/  ISETP.GT.U32.AND P0, PT, R105.reuse, R146, PT ;  /* 0x000000926900720c */ /* 0x040fe20003f04070 */
[----:B------:R-:W-:Y:S01]  /*4980*/  @!P3 IMAD.IADD R144, R144, 0x1, -R105 ;  /* 0x000000019090b824 */ /* 0x000fe200078e0a69 */
[----:B------:R-:W-:Y:S01]  /*4990*/  IABS R148, R109 ;  /* 0x0000006d00947213 */ /* 0x000fe20000000000 */
[----:B------:R-:W-:Y:S01]  /*49a0*/  @!P4 IMAD.MOV R142, RZ, RZ, -R142 ;  /* 0x000000ffff8ec224 */ /* 0x000fe200078e0a8e */
[----:B------:R-:W-:-:S02]  /*49b0*/  ISETP.GT.U32.AND P4, PT, R105, R147, PT ;  /* 0x000000936900720c */ /* 0x000fc40003f84070 */
[C---:B------:R-:W-:Y:S01]  /*49c0*/  ISETP.GT.U32.AND P3, PT, R105.reuse, R144, PT ;  /* 0x000000906900720c */ /* 0x040fe20003f64070 */
[----:B------:R-:W-:Y:S01]  /*49d0*/  IMAD.HI.U32 R103, R104, R148, RZ ;  /* 0x0000009468677227 */ /* 0x000fe200078e00ff */
[C-C-:B------:R-:W-:Y:S02]  /*49e0*/  LOP3.LUT R102, R0.reuse, 0x18, R107.reuse, 0xfe, !PT ;  /* 0x0000001800667812 */ /* 0x140fe400078efe6b */
[----:B------:R-:W-:Y:S01]  /*49f0*/  LOP3.LUT R108, R0, 0x19, R107, 0xfe, !PT ;  /* 0x00000019006c7812 */ /* 0x000fe200078efe6b */
[----:B------:R-:W-:Y:S01]  /*4a00*/  IMAD.MOV R103, RZ, RZ, -R103 ;  /* 0x000000ffff677224 */ /* 0x000fe200078e0a67 */
[----:B------:R-:W-:Y:S01]  /*4a10*/  IABS R149, R102 ;  /* 0x0000006600957213 */ /* 0x000fe20000000000 */
[--C-:B------:R-:W-:Y:S01]  /*4a20*/  @!P0 IMAD.IADD R146, R146, 0x1, -R105.reuse ;  /* 0x0000000192928824 */ /* 0x100fe200078e0a69 */
[----:B------:R-:W-:Y:S01]  /*4a30*/  IABS R151, R108 ;  /* 0x0000006c00977213 */ /* 0x000fe20000000000 */
[----:B------:R-:W-:Y:S02]  /*4a40*/  IMAD R148, R105, R103, R148 ;  /* 0x0000006769947224 */ /* 0x000fe400078e0294 */
[--C-:B------:R-:W-:Y:S01]  /*4a50*/  @!P4 IMAD.IADD R147, R147, 0x1, -R105.reuse ;  /* 0x000000019393c824 */ /* 0x100fe200078e0a69 */
[C---:B------:R-:W-:Y:S01]  /*4a60*/  ISETP.GT.U32.AND P0, PT, R105.reuse, R146, PT ;  /* 0x000000926900720c */ /* 0x040fe20003f04070 */
[----:B------:R-:W-:Y:S01]  /*4a70*/  @!P3 IMAD.IADD R144, R144, 0x1, -R105 ;  /* 0x000000019090b824 */ /* 0x000fe200078e0a69 */
[C---:B------:R-:W-:Y:S01]  /*4a80*/  ISETP.GT.U32.AND P3, PT, R105.reuse, R148, PT ;  /* 0x000000946900720c */ /* 0x040fe20003f64070 */
        /* <DEDUP_REMOVED lines=9> */
[----:B------:R-:W-:Y:S01]  /*4b20*/  ISETP.GT.U32.AND P0, PT, R105, R149, PT ;  /* 0x000000956900720c */ /* 0x000fe20003f04070 */
[----:B------:R-:W-:Y:S01]  /*4b30*/  @!P4 IMAD.IADD R147, R147, 0x1, -R105 ;  /* 0x000000019393c824 */ /* 0x000fe200078e0a69 */
[----:B------:R-:W-:Y:S01]  /*4b40*/  LOP3.LUT R106, R0, 0x1b, R107, 0xfe, !PT ;  /* 0x0000001b006a7812 */ /* 0x000fe200078efe6b */
[----:B------:R-:W-:Y:S01]  /*4b50*/  @!P3 IMAD.IADD R148, R148, 0x1, -R105 ;  /* 0x000000019494b824 */ /* 0x000fe200078e0a69 */
[----:B------:R-:W-:-:S02]  /*4b60*/  IABS R153, R103 ;  /* 0x0000006700997213 */ /* 0x000fc40000000000 */
[C---:B------:R-:W-:Y:S01]  /*4b70*/  ISETP.GT.U32.AND P4, PT, R105.reuse, R151, PT ;  /* 0x000000976900720c */ /* 0x040fe20003f84070 */
[----:B------:R-:W-:Y:S01]  /*4b80*/  @!P5 IMAD.MOV R144, RZ, RZ, -R144 ;  /* 0x000000ffff90d224 */ /* 0x000fe200078e0a90 */
[----:B------:R-:W-:Y:S01]  /*4b90*/  IABS R155, R106 ;  /* 0x0000006a009b7213 */ /* 0x000fe20000000000 */
[C---:B------:R-:W-:Y:S01]  /*4ba0*/  IMAD.HI.U32 R111, R104.reuse, R153, RZ ;  /* 0x00000099686f7227 */ /* 0x040fe200078e00ff */
[----:B------:R-:W-:Y:S02]  /*4bb0*/  ISETP.GT.U32.AND P5, PT, R105, R148, PT ;  /* 0x000000946900720c */ /* 0x000fe40003fa4070 */
[----:B------:R-:W-:Y:S01]  /*4bc0*/  ISETP.GE.AND P3, PT, R109, RZ, PT ;  /* 0x000000ff6d00720c */ /* 0x000fe20003f66270 */
[----:B------:R-:W-:-:S04]  /*4bd0*/  IMAD.HI.U32 R112, R104, R155, RZ ;  /* 0x0000009b68707227 */ /* 0x000fc800078e00ff */
[----:B------:R-:W-:Y:S02]  /*4be0*/  IMAD.MOV R111, RZ, RZ, -R111 ;  /* 0x000000ffff6f7224 */ /* 0x000fe400078e0a6f */
[----:B------:R-:W-:Y:S01]  /*4bf0*/  @!P0 IMAD.IADD R149, R149, 0x1, -R105 ;  /* 0x0000000195958824 */ /* 0x000fe200078e0a69 */
[----:B------:R-:W-:Y:S01]  /*4c00*/  ISETP.GE.AND P0, PT, R102, RZ, PT ;  /* 0x000000ff6600720c */ /* 0x000fe20003f06270 */
[----:B------:R-:W-:Y:S01]  /*4c10*/  IMAD.MOV R109, RZ, RZ, -R112 ;  /* 0x000000ffff6d7224 */ /* 0x000fe200078e0a70 */
[----:B------:R-:W-:Y:S01]  /*4c20*/  LOP3.LUT R102, R0, 0x1c, R107, 0xfe, !PT ;  /* 0x0000001c00667812 */ /* 0x000fe200078efe6b */
[----:B------:R-:W-:Y:S02]  /*4c30*/  IMAD R153, R105, R111, R153 ;  /* 0x0000006f69997224 */ /* 0x000fe400078e0299 */
[----:B------:R-:W-:Y:S01]  /*4c40*/  @!P4 IMAD.IADD R151, R151, 0x1, -R105 ;  /* 0x000000019797c824 */ /* 0x000fe200078e0a69 */
[----:B------:R-:W-:Y:S01]  /*4c50*/  IABS R156, R102 ;  /* 0x00000066009c7213 */ /* 0x000fe20000000000 */
[----:B------:R-:W-:-:S02]  /*4c60*/  IMAD R155, R105, R109, R155 ;  /* 0x0000006d699b7224 */ /* 0x000fc400078e029b */
[----:B------:R-:W-:Y:S01]  /*4c70*/  @!P5 IMAD.IADD R148, R148, 0x1, -R105 ;  /* 0x000000019494d824 */ /* 0x000fe200078e0a69 */
[C---:B------:R-:W-:Y:S02]  /*4c80*/  ISETP.GT.U32.AND P4, PT, R105.reuse, R151, PT ;  /* 0x000000976900720c */ /* 0x040fe40003f84070 */
[C---:B------:R-:W-:Y:S01]  /*4c90*/  ISETP.GT.U32.AND P5, PT, R105.reuse, R153, PT ;  /* 0x000000996900720c */ /* 0x040fe20003fa4070 */
[----:B------:R-:W-:Y:S01]  /*4ca0*/  @!P6 IMAD.MOV R146, RZ, RZ, -R146 ;  /* 0x000000ffff92e224 */ /* 0x000fe200078e0a92 */
[C---:B------:R-:W-:Y:S01]  /*4cb0*/  ISETP.GT.U32.AND P6, PT, R105.reuse, R149, PT ;  /* 0x000000956900720c */ /* 0x040fe20003fc4070 */
[----:B------:R-:W-:Y:S01]  /*4cc0*/  @!P1 IMAD.MOV R147, RZ, RZ, -R147 ;  /* 0x000000ffff939224 */ /* 0x000fe200078e0a93 */
[----:B------:R-:W-:Y:S01]  /*4cd0*/  ISETP.GE.AND P1, PT, R108, RZ, PT ;  /* 0x000000ff6c00720c */ /* 0x000fe20003f26270 */
[----:B------:R-:W-:Y:S01]  /*4ce0*/  @!P3 IMAD.MOV R148, RZ, RZ, -R148 ;  /* 0x000000ffff94b224 */ /* 0x000fe200078e0a94 */
[----:B------:R-:W-:Y:S01]  /*4cf0*/  ISETP.GT.U32.AND P3, PT, R105, R155, PT ;  /* 0x0000009b6900720c */ /* 0x000fe20003f64070 */
[----:B------:R-:W-:Y:S01]  /*4d00*/  IMAD.HI.U32 R109, R104, R156, RZ ;  /* 0x0000009c686d7227 */ /* 0x000fe200078e00ff */
[----:B------:R-:W-:-:S03]  /*4d10*/  LOP3.LUT R108, R0, 0x1d, R107, 0xfe, !PT ;  /* 0x0000001d006c7812 */ /* 0x000fc600078efe6b */
[----:B------:R-:W-:Y:S01]  /*4d20*/  IMAD.MOV R109, RZ, RZ, -R109 ;  /* 0x000000ffff6d7224 */ /* 0x000fe200078e0a6d */
[----:B------:R-:W-:Y:S01]  /*4d30*/  IABS R158, R108 ;  /* 0x0000006c009e7213 */ /* 0x000fe20000000000 */
[--C-:B------:R-:W-:Y:S02]  /*4d40*/  @!P4 IMAD.IADD R151, R151, 0x1, -R105.reuse ;  /* 0x000000019797c824 */ /* 0x100fe400078e0a69 */
[--C-:B------:R-:W-:Y:S02]  /*4d50*/  @!P5 IMAD.IADD R153, R153, 0x1, -R105.reuse ;  /* 0x000000019999d824 */ /* 0x100fe400078e0a69 */
[----:B------:R-:W-:Y:S02]  /*4d60*/  IMAD R156, R105, R109, R156 ;  /* 0x0000006d699c7224 */ /* 0x000fe400078e029c */
[--C-:B------:R-:W-:Y:S02]  /*4d70*/  @!P6 IMAD.IADD R149, R149, 0x1, -R105.reuse ;  /* 0x000000019595e824 */ /* 0x100fe400078e0a69 */
[----:B------:R-:W-:Y:S01]  /*4d80*/  @!P3 IMAD.IADD R155, R155, 0x1, -R105 ;  /* 0x000000019b9bb824 */ /* 0x000fe200078e0a69 */
[C---:B------:R-:W-:Y:S01]  /*4d90*/  ISETP.GT.U32.AND P3, PT, R105.reuse, R153, PT ;  /* 0x000000996900720c */ /* 0x040fe20003f64070 */
[----:B------:R-:W-:Y:S01]  /*4da0*/  @!P1 IMAD.MOV R151, RZ, RZ, -R151 ;  /* 0x000000ffff979224 */ /* 0x000fe200078e0a97 */
[----:B------:R-:W-:Y:S01]  /*4db0*/  ISETP.GT.U32.AND P1, PT, R105, R156, PT ;  /* 0x0000009c6900720c */ /* 0x000fe20003f24070 */
[----:B------:R-:W-:Y:S01]  /*4dc0*/  IMAD.HI.U32 R109, R104, R158, RZ ;  /* 0x0000009e686d7227 */ /* 0x000fe200078e00ff */
[----:B------:R-:W-:-:S03]  /*4dd0*/  ISETP.GE.AND P6, PT, R103, RZ, PT ;  /* 0x000000ff6700720c */ /* 0x000fc60003fc6270 */
[----:B------:R-:W-:Y:S01]  /*4de0*/  @!P0 IMAD.MOV R149, RZ, RZ, -R149 ;  /* 0x000000ffff958224 */ /* 0x000fe200078e0a95 */
[C---:B------:R-:W-:Y:S01]  /*4df0*/  ISETP.GT.U32.AND P0, PT, R105.reuse, R155, PT ;  /* 0x0000009b6900720c */ /* 0x040fe20003f04070 */
[----:B------:R-:W-:Y:S01]  /*4e00*/  IMAD.MOV R109, RZ, RZ, -R109 ;  /* 0x000000ffff6d7224 */ /* 0x000fe200078e0a6d */
[----:B------:R-:W-:Y:S02]  /*4e10*/  ISETP.GE.AND P5, PT, R102, RZ, PT ;  /* 0x000000ff6600720c */ /* 0x000fe40003fa6270 */
[C-C-:B------:R-:W-:Y:S01]  /*4e20*/  LOP3.LUT R102, R0.reuse, 0x1e, R107.reuse, 0xfe, !PT ;  /* 0x0000001e00667812 */ /* 0x140fe200078efe6b */
[----:B------:R-:W-:Y:S01]  /*4e30*/  IMAD R158, R105, R109, R158 ;  /* 0x0000006d699e7224 */ /* 0x000fe200078e029e */
[----:B------:R-:W-:Y:S02]  /*4e40*/  LOP3.LUT R103, R0, 0x1f, R107, 0xfe, !PT ;  /* 0x0000001f00677812 */ /* 0x000fe400078efe6b */
[----:B------:R-:W-:Y:S01]  /*4e50*/  IABS R159, R102 ;  /* 0x00000066009f7213 */ /* 0x000fe20000000000 */
[--C-:B------:R-:W-:Y:S01]  /*4e60*/  @!P3 IMAD.IADD R153, R153, 0x1, -R105.reuse ;  /* 0x000000019999b824 */ /* 0x100fe200078e0a69 */
[----:B------:R-:W-:Y:S01]  /*4e70*/  ISETP.GE.AND P4, PT, R106, RZ, PT ;  /* 0x000000ff6a00720c */ /* 0x000fe20003f86270 */
[----:B------:R-:W-:Y:S01]  /*4e80*/  @!P1 IMAD.IADD R156, R156, 0x1, -R105 ;  /* 0x000000019c9c9824 */ /* 0x000fe200078e0a69 */
[----:B------:R-:W-:Y:S01]  /*4e90*/  IABS R161, R103 ;  /* 0x0000006700a17213 */ /* 0x000fe20000000000 */
[----:B------:R-:W-:Y:S01]  /*4ea0*/  IMAD.HI.U32 R109, R104, R159, RZ ;  /* 0x0000009f686d7227 */ /* 0x000fe200078e00ff */
[----:B------:R-:W-:-:S03]  /*4eb0*/  ISETP.GT.U32.AND P3, PT, R105, R158, PT ;  /* 0x0000009e6900720c */ /* 0x000fc60003f64070 */
[----:B------:R-:W-:Y:S01]  /*4ec0*/  @!P0 IMAD.IADD R155, R155, 0x1, -R105 ;  /* 0x000000019b9b8824 */ /* 0x000fe200078e0a69 */
[----:B------:R-:W-:Y:S01]  /*4ed0*/  ISETP.GE.AND P0, PT, R108, RZ, PT ;  /* 0x000000ff6c00720c */ /* 0x000fe20003f06270 */
[----:B------:R-:W-:Y:S01]  /*4ee0*/  @!P6 IMAD.MOV R153, RZ, RZ, -R153 ;  /* 0x000000ffff99e224 */ /* 0x000fe200078e0a99 */
[----:B------:R-:W-:Y:S01]  /*4ef0*/  ISETP.GT.U32.AND P6, PT, R105, R156, PT ;  /* 0x0000009c6900720c */ /* 0x000fe20003fc4070 */
[----:B------:R-:W-:-:S04]  /*4f00*/  IMAD.HI.U32 R108, R104, R161, RZ ;  /* 0x000000a1686c7227 */ /* 0x000fc800078e00ff */
[----:B------:R-:W-:Y:S01]  /*4f10*/  IMAD.MOV R109, RZ, RZ, -R109 ;  /* 0x000000ffff6d7224 */ /* 0x000fe200078e0a6d */
[----:B------:R-:W-:Y:S01]  /*4f20*/  LOP3.LUT R106, R0, 0x20, R107, 0xfe, !PT ;  /* 0x00000020006a7812 */ /* 0x000fe200078efe6b */
[----:B------:R-:W-:Y:S02]  /*4f30*/  IMAD.MOV R108, RZ, RZ, -R108 ;  /* 0x000000ffff6c7224 */ /* 0x000fe400078e0a6c */
[C---:B------:R-:W-:Y:S01]  /*4f40*/  IMAD R159, R105.reuse, R109, R159 ;  /* 0x0000006d699f7224 */ /* 0x040fe200078e029f */
[----:B------:R-:W-:Y:S01]  /*4f50*/  IABS R163, R106 ;  /* 0x0000006a00a37213 */ /* 0x000fe20000000000 */
[----:B------:R-:W-:Y:S02]  /*4f60*/  @!P3 IMAD.IADD R158, R158, 0x1, -R105 ;  /* 0x000000019e9eb824 */ /* 0x000fe400078e0a69 */
[C---:B------:R-:W-:Y:S02]  /*4f70*/  IMAD R161, R105.reuse, R108, R161 ;  /* 0x0000006c69a17224 */ /* 0x040fe400078e02a1 */
[----:B------:R-:W-:Y:S01]  /*4f80*/  @!P4 IMAD.MOV R155, RZ, RZ, -R155 ;  /* 0x000000ffff9bc224 */ /* 0x000fe200078e0a9b */
[C---:B------:R-:W-:Y:S01]  /*4f90*/  ISETP.GT.U32.AND P4, PT, R105.reuse, R159, PT ;  /* 0x0000009f6900720c */ /* 0x040fe20003f84070 */
[----:B------:R-:W-:Y:S01]  /*4fa0*/  @!P6 IMAD.IADD R156, R156, 0x1, -R105 ;  /* 0x000000019c9ce824 */ /* 0x000fe200078e0a69 */
[----:B------:R-:W-:Y:S01]  /*4fb0*/  ISETP.GE.AND P1, PT, R102, RZ, PT ;  /* 0x000000ff6600720c */ /* 0x000fe20003f26270 */
[----:B------:R-:W-:Y:S01]  /*4fc0*/  IMAD.HI.U32 R102, R104, R163, RZ ;  /* 0x000000a368667227 */ /* 0x000fe200078e00ff */
[----:B------:R-:W-:-:S02]  /*4fd0*/  ISETP.GT.U32.AND P3, PT, R105, R158, PT ;  /* 0x0000009e6900720c */ /* 0x000fc40003f64070 */
[----:B------:R-:W-:Y:S01]  /*4fe0*/  ISETP.GT.U32.AND P6, PT, R105, R161, PT ;  /* 0x000000a16900720c */ /* 0x000fe20003fc4070 */
[----:B------:R-:W-:Y:S01]  /*4ff0*/  IMAD.MOV R102, RZ, RZ, -R102 ;  /* 0x000000ffff667224 */ /* 0x000fe200078e0a66 */
[----:B------:R-:W-:-:S03]  /*5000*/  LOP3.LUT R108, R0, 0x21, R107, 0xfe, !PT ;  /* 0x00000021006c7812 */ /* 0x000fc600078efe6b */
[----:B------:R-:W-:Y:S01]  /*5010*/  IMAD R163, R105, R102, R163 ;  /* 0x0000006669a37224 */ /* 0x000fe200078e02a3 */
[----:B------:R-:W-:Y:S01]  /*5020*/  IABS R165, R108 ;  /* 0x0000006c00a57213 */ /* 0x000fe20000000000 */
[----:B------:R-:W-:Y:S01]  /*5030*/  @!P4 IMAD.IADD R159, R159, 0x1, -R105 ;  /* 0x000000019f9fc824 */ /* 0x000fe200078e0a69 */
[----:B------:R-:W-:-:S03]  /*5040*/  LOP3.LUT R102, R0, 0x22, R107, 0xfe, !PT ;  /* 0x0000002200667812 */ /* 0x000fc600078efe6b */
[--C-:B------:R-:W-:Y:S01]  /*5050*/  @!P3 IMAD.IADD R158, R158, 0x1, -R105.reuse ;  /* 0x000000019e9eb824 */ /* 0x100fe200078e0a69 */
[----:B------:R-:W-:Y:S01]  /*5060*/  ISETP.GT.U32.AND P3, PT, R105, R163, PT ;  /* 0x000000a36900720c */ /* 0x000fe20003f64070 */
[----:B------:R-:W-:Y:S01]  /*5070*/  @!P6 IMAD.IADD R161, R161, 0x1, -R105 ;  /* 0x00000001a1a1e824 */ /* 0x000fe200078e0a69 */
[----:B------:R-:W-:Y:S01]  /*5080*/  ISETP.GT.U32.AND P6, PT, R105, R159, PT ;  /* 0x0000009f6900720c */ /* 0x000fe20003fc4070 */
[----:B------:R-:W-:Y:S01]  /*5090*/  IMAD.HI.U32 R111, R104, R165, RZ ;  /* 0x000000a5686f7227 */ /* 0x000fe200078e00ff */
[----:B------:R-:W-:Y:S02]  /*50a0*/  LOP3.LUT R112, R0, 0x23, R107, 0xfe, !PT ;  /* 0x0000002300707812 */ /* 0x000fe400078efe6b */
[----:B------:R-:W-:Y:S01]  /*50b0*/  IABS R166, R102 ;  /* 0x0000006600a67213 */ /* 0x000fe20000000000 */
[----:B------:R-:W-:Y:S01]  /*50c0*/  IMAD.MOV R111, RZ, RZ, -R111 ;  /* 0x000000ffff6f7224 */ /* 0x000fe200078e0a6f */
[----:B------:R-:W-:Y:S01]  /*50d0*/  IABS R109, R112 ;  /* 0x00000070006d7213 */ /* 0x000fe20000000000 */
[----:B------:R-:W-:Y:S01]  /*50e0*/  @!P5 IMAD.MOV R156, RZ, RZ, -R156 ;  /* 0x000000ffff9cd224 */ /* 0x000fe200078e0a9c */
[----:B------:R-:W-:Y:S01]  /*50f0*/  ISETP.GE.AND P4, PT, R103, RZ, PT ;  /* 0x000000ff6700720c */ /* 0x000fe20003f86270 */
[----:B------:R-:W-:Y:S01]  /*5100*/  IMAD.MOV.U32 R17, RZ, RZ, R118 ;  /* 0x000000ffff117224 */ /* 0x000fe200078e0076 */
[----:B------:R-:W-:Y:S01]  /*5110*/  ISETP.GT.U32.AND P5, PT, R105, R161, PT ;  /* 0x000000a16900720c */ /* 0x000fe20003fa4070 */
[----:B------:R-:W-:Y:S01]  /*5120*/  IMAD.HI.U32 R103, R104, R166, RZ ;  /* 0x000000a668677227 */ /* 0x000fe200078e00ff */
[----:B------:R-:W-:-:S03]  /*5130*/  LOP3.LUT R116, R0, 0x24, R107, 0xfe, !PT ;  /* 0x0000002400747812 */ /* 0x000fc600078efe6b */
[----:B------:R-:W-:Y:S02]  /*5140*/  IMAD R165, R105, R111, R165 ;  /* 0x0000006f69a57224 */ /* 0x000fe400078e02a5 */
[----:B------:R-:W-:Y:S01]  /*5150*/  IMAD.HI.U32 R118, R104, R109, RZ ;  /* 0x0000006d68767227 */ /* 0x000fe200078e00ff */
[----:B------:R-:W-:-:S03]  /*5160*/  IABS R111, R116 ;  /* 0x00000074006f7213 */ /* 0x000fc60000000000 */
[----:B------:R-:W-:Y:S02]  /*5170*/  IMAD.MOV R103, RZ, RZ, -R103 ;  /* 0x000000ffff677224 */ /* 0x000fe400078e0a67 */
[--C-:B------:R-:W-:Y:S02]  /*5180*/  @!P3 IMAD.IADD R163, R163, 0x1, -R105.reuse ;  /* 0x00000001a3a3b824 */ /* 0x100fe400078e0a69 */
[----:B------:R-:W-:Y:S01]  /*5190*/  @!P6 IMAD.IADD R159, R159, 0x1, -R105 ;  /* 0x000000019f9fe824 */ /* 0x000fe200078e0a69 */
[C---:B------:R-:W-:Y:S01]  /*51a0*/  ISETP.GT.U32.AND P6, PT, R105.reuse, R165, PT ;  /* 0x000000a56900720c */ /* 0x040fe20003fc4070 */
[----:B------:R-:W-:Y:S01]  /*51b0*/  IMAD.MOV R118, RZ, RZ, -R118 ;  /* 0x000000ffff767224 */ /* 0x000fe200078e0a76 */
[C---:B------:R-:W-:Y:S01]  /*51c0*/  ISETP.GT.U32.AND P3, PT, R105.reuse, R163, PT ;  /* 0x000000a36900720c */ /* 0x040fe20003f64070 */
[C---:B------:R-:W-:Y:S02]  /*51d0*/  IMAD R166, R105.reuse, R103, R166 ;  /* 0x0000006769a67224 */ /* 0x040fe400078e02a6 */
[----:B------:R-:W-:-:S02]  /*51e0*/  IMAD R109, R105, R118, R109 ;  /* 0x00000076696d7224 */ /* 0x000fc400078e026d */
[----:B------:R-:W-:-:S04]  /*51f0*/  IMAD.HI.U32 R118, R104, R111, RZ ;  /* 0x0000006f68767227 */ /* 0x000fc800078e00ff */
[----:B------:R-:W-:Y:S01]  /*5200*/  @!P5 IMAD.IADD R161, R161, 0x1, -R105 ;  /* 0x00000001a1a1d824 */ /* 0x000fe200078e0a69 */
[----:B------:R-:W-:Y:S01]  /*5210*/  ISETP.GT.U32.AND P5, PT, R105, R166, PT ;  /* 0x000000a66900720c */ /* 0x000fe20003fa4070 */
[----:B------:R-:W-:Y:S01]  /*5220*/  IMAD.MOV R118, RZ, RZ, -R118 ;  /* 0x000000ffff767224 */ /* 0x000fe200078e0a76 */
[----:B------:R-:W-:Y:S01]  /*5230*/  LOP3.LUT R103, R0, 0x25, R107, 0xfe, !PT ;  /* 0x0000002500677812 */ /* 0x000fe200078efe6b */
[----:B------:R-:W-:Y:S02]  /*5240*/  @!P6 IMAD.IADD R165, R165, 0x1, -R105 ;  /* 0x00000001a5a5e824 */ /* 0x000fe400078e0a69 */
[----:B------:R-:W-:Y:S01]  /*5250*/  IMAD R111, R105, R118, R111 ;  /* 0x00000076696f7224 */ /* 0x000fe200078e026f */
[----:B------:R-:W-:Y:S01]  /*5260*/  IABS R114, R103 ;  /* 0x0000006700727213 */ /* 0x000fe20000000000 */
[----:B------:R-:W-:Y:S01]  /*5270*/  @!P3 IMAD.IADD R163, R163, 0x1, -R105 ;  /* 0x00000001a3a3b824 */ /* 0x000fe200078e0a69 */
[----:B------:R-:W-:Y:S01]  /*5280*/  ISETP.GE.AND P3, PT, R106, RZ, PT ;  /* 0x000000ff6a00720c */ /* 0x000fe20003f66270 */
[----:B------:R-:W-:Y:S01]  /*5290*/  @!P0 IMAD.MOV R158, RZ, RZ, -R158 ;  /* 0x000000ffff9e8224 */ /* 0x000fe200078e0a9e */
[C---:B------:R-:W-:Y:S01]  /*52a0*/  ISETP.GT.U32.AND P0, PT, R105.reuse, R165, PT ;  /* 0x000000a56900720c */ /* 0x040fe20003f04070 */
[----:B------:R-:W-:Y:S01]  /*52b0*/  @!P4 IMAD.MOV R161, RZ, RZ, -R161 ;  /* 0x000000ffffa1c224 */ /* 0x000fe200078e0aa1 */
[C---:B------:R-:W-:Y:S01]  /*52c0*/  ISETP.GT.U32.AND P4, PT, R105.reuse, R111, PT ;  /* 0x0000006f6900720c */ /* 0x040fe20003f84070 */
[----:B------:R-:W-:Y:S01]  /*52d0*/  @!P5 IMAD.IADD R166, R166, 0x1, -R105 ;  /* 0x00000001a6a6d824 */ /* 0x000fe200078e0a69 */
[----:B------:R-:W-:Y:S01]  /*52e0*/  ISETP.GE.AND P5, PT, R108, RZ, PT ;  /* 0x000000ff6c00720c */ /* 0x000fe20003fa6270 */
[----:B------:R-:W-:Y:S01]  /*52f0*/  IMAD.HI.U32 R120, R104, R114, RZ ;  /* 0x0000007268787227 */ /* 0x000fe200078e00ff */
[----:B------:R-:W-:-:S02]  /*5300*/  ISETP.GT.U32.AND P6, PT, R105, R109, PT ;  /* 0x0000006d6900720c */ /* 0x000fc40003fc4070 */
[C-C-:B------:R-:W-:Y:S01]  /*5310*/  LOP3.LUT R106, R0.reuse, 0x26, R107.reuse, 0xfe, !PT ;  /* 0x00000026006a7812 */ /* 0x140fe200078efe6b */
[----:B------:R-:W-:Y:S01]  /*5320*/  IMAD.MOV R120, RZ, RZ, -R120 ;  /* 0x000000ffff787224 */ /* 0x000fe200078e0a78 */
[----:B------:R-:W-:Y:S01]  /*5330*/  LOP3.LUT R108, R0, 0x27, R107, 0xfe, !PT ;  /* 0x00000027006c7812 */ /* 0x000fe200078efe6b */
[----:B------:R-:W-:Y:S01]  /*5340*/  @!P1 IMAD.MOV R159, RZ, RZ, -R159 ;  /* 0x000000ffff9f9224 */ /* 0x000fe200078e0a9f */
[----:B------:R-:W-:Y:S02]  /*5350*/  IABS R118, R106 ;  /* 0x0000006a00767213 */ /* 0x000fe40000000000 */
[C---:B------:R-:W-:Y:S01]  /*5360*/  ISETP.GT.U32.AND P1, PT, R105.reuse, R166, PT ;  /* 0x000000a66900720c */ /* 0x040fe20003f24070 */
[----:B------:R-:W-:Y:S01]  /*5370*/  IMAD R114, R105, R120, R114 ;  /* 0x0000007869727224 */ /* 0x000fe200078e0272 */
[----:B------:R-:W-:Y:S01]  /*5380*/  IABS R122, R108 ;  /* 0x0000006c007a7213 */ /* 0x000fe20000000000 */
[----:B------:R-:W-:Y:S01]  /*5390*/  @!P3 IMAD.MOV R163, RZ, RZ, -R163 ;  /* 0x000000ffffa3b224 */ /* 0x000fe200078e0aa3 */
[----:B------:R-:W-:Y:S01]  /*53a0*/  ISETP.GE.AND P3, PT, R102, RZ, PT ;  /* 0x000000ff6600720c */ /* 0x000fe20003f66270 */
[----:B------:R-:W-:-:S02]  /*53b0*/  @!P0 IMAD.IADD R165, R165, 0x1, -R105 ;  /* 0x00000001a5a58824 */ /* 0x000fc400078e0a69 */
[----:B------:R-:W-:Y:S02]  /*53c0*/  @!P4 IMAD.IADD R111, R111, 0x1, -R105 ;  /* 0x000000016f6fc824 */ /* 0x000fe400078e0a69 */
[----:B------:R-:W-:Y:S01]  /*53d0*/  IMAD.HI.U32 R120, R104, R118, RZ ;  /* 0x0000007668787227 */ /* 0x000fe200078e00ff */
[----:B------:R-:W-:-:S03]  /*53e0*/  ISETP.GT.U32.AND P0, PT, R105, R114, PT ;  /* 0x000000726900720c */ /* 0x000fc60003f04070 */
[----:B------:R-:W-:Y:S01]  /*53f0*/  @!P5 IMAD.MOV R165, RZ, RZ, -R165 ;  /* 0x000000ffffa5d224 */ /* 0x000fe200078e0aa5 */
[----:B------:R-:W-:Y:S01]  /*5400*/  ISETP.GT.U32.AND P5, PT, R105, R111, PT ;  /* 0x0000006f6900720c */ /* 0x000fe20003fa4070 */
[----:B------:R-:W-:Y:S02]  /*5410*/  @!P6 IMAD.IADD R109, R109, 0x1, -R105 ;  /* 0x000000016d6de824 */ /* 0x000fe400078e0a69 */
[----:B------:R-:W-:-:S04]  /*5420*/  IMAD.HI.U32 R102, R104, R122, RZ ;  /* 0x0000007a68667227 */ /* 0x000fc800078e00ff */
[----:B------:R-:W-:Y:S01]  /*5430*/  IMAD.MOV R120, RZ, RZ, -R120 ;  /* 0x000000ffff787224 */ /* 0x000fe200078e0a78 */
[C---:B------:R-:W-:Y:S01]  /*5440*/  ISETP.GT.U32.AND P6, PT, R105.reuse, R109, PT ;  /* 0x0000006d6900720c */ /* 0x040fe20003fc4070 */
[--C-:B------:R-:W-:Y:S02]  /*5450*/  @!P1 IMAD.IADD R166, R166, 0x1, -R105.reuse ;  /* 0x00000001a6a69824 */ /* 0x100fe400078e0a69 */
[----:B------:R-:W-:Y:S02]  /*5460*/  IMAD.MOV R102, RZ, RZ, -R102 ;  /* 0x000000ffff667224 */ /* 0x000fe400078e0a66 */
[C---:B------:R-:W-:Y:S01]  /*5470*/  IMAD R118, R105.reuse, R120, R118 ;  /* 0x0000007869767224 */ /* 0x040fe200078e0276 */
[----:B------:R-:W-:Y:S01]  /*5480*/  ISETP.GE.AND P1, PT, R112, RZ, PT ;  /* 0x000000ff7000720c */ /* 0x000fe20003f26270 */
[C---:B------:R-:W-:Y:S02]  /*5490*/  IMAD R122, R105.reuse, R102, R122 ;  /* 0x00000066697a7224 */ /* 0x040fe400078e027a */
[----:B------:R-:W-:Y:S01]  /*54a0*/  @!P3 IMAD.MOV R166, RZ, RZ, -R166 ;  /* 0x000000ffffa6b224 */ /* 0x000fe200078e0aa6 */
[----:B------:R-:W-:Y:S01]  /*54b0*/  ISETP.GT.U32.AND P3, PT, R105, R118, PT ;  /* 0x000000766900720c */ /* 0x000fe20003f64070 */
[--C-:B------:R-:W-:Y:S01]  /*54c0*/  @!P0 IMAD.IADD R114, R114, 0x1, -R105.reuse ;  /* 0x0000000172728824 */ /* 0x100fe200078e0a69 */
[----:B------:R-:W-:Y:S01]  /*54d0*/  ISETP.GE.AND P4, PT, R103, RZ, PT ;  /* 0x000000ff6700720c */ /* 0x000fe20003f86270 */
[----:B------:R-:W-:Y:S01]  /*54e0*/  @!P5 IMAD.IADD R111, R111, 0x1, -R105 ;  /* 0x000000016f6fd824 */ /* 0x000fe200078e0a69 */
[----:B------:R-:W-:-:S02]  /*54f0*/  LOP3.LUT R103, R0, 0x28, R107, 0xfe, !PT ;  /* 0x0000002800677812 */ /* 0x000fc400078efe6b */
[----:B------:R-:W-:Y:S01]  /*5500*/  ISETP.GT.U32.AND P5, PT, R105, R122, PT ;  /* 0x0000007a6900720c */ /* 0x000fe20003fa4070 */
[----:B------:R-:W-:Y:S01]  /*5510*/  @!P6 IMAD.IADD R109, R109, 0x1, -R105 ;  /* 0x000000016d6de824 */ /* 0x000fe200078e0a69 */
[----:B------:R-:W-:Y:S02]  /*5520*/  IABS R124, R103 ;  /* 0x00000067007c7213 */ /* 0x000fe40000000000 */
[----:B------:R-:W-:Y:S01]  /*5530*/  ISETP.GT.U32.AND P0, PT, R105, R114, PT ;  /* 0x000000726900720c */ /* 0x000fe20003f04070 */
[----:B------:R-:W-:Y:S01]  /*5540*/  @!P1 IMAD.MOV R109, RZ, RZ, -R109 ;  /* 0x000000ffff6d9224 */ /* 0x000fe200078e0a6d */
[----:B------:R-:W-:Y:S01]  /*5550*/  ISETP.GE.AND P1, PT, R106, RZ, PT ;  /* 0x000000ff6a00720c */ /* 0x000fe20003f26270 */
[----:B------:R-:W-:Y:S01]  /*5560*/  IMAD.HI.U32 R112, R104, R124, RZ ;  /* 0x0000007c68707227 */ /* 0x000fe200078e00ff */
[----:B------:R-:W-:-:S03]  /*5570*/  LOP3.LUT R106, R0, 0x2a, R107, 0xfe, !PT ;  /* 0x0000002a006a7812 */ /* 0x000fc600078efe6b */
[--C-:B------:R-:W-:Y:S01]  /*5580*/  @!P3 IMAD.IADD R118, R118, 0x1, -R105.reuse ;  /* 0x000000017676b824 */ /* 0x100fe200078e0a69 */
[----:B------:R-:W-:Y:S01]  /*5590*/  IABS R128, R106 ;  /* 0x0000006a00807213 */ /* 0x000fe20000000000 */
[----:B------:R-:W-:Y:S02]  /*55a0*/  IMAD.MOV R112, RZ, RZ, -R112 ;  /* 0x000000ffff707224 */ /* 0x000fe400078e0a70 */
[--C-:B------:R-:W-:Y:S01]  /*55b0*/  @!P5 IMAD.IADD R122, R122, 0x1, -R105.reuse ;  /* 0x000000017a7ad824 */ /* 0x100fe200078e0a69 */
[C---:B------:R-:W-:Y:S01]  /*55c0*/  ISETP.GT.U32.AND P5, PT, R105.reuse, R118, PT ;  /* 0x000000766900720c */ /* 0x040fe20003fa4070 */
[----:B------:R-:W-:Y:S01]  /*55d0*/  IMAD R124, R105, R112, R124 ;  /* 0x00000070697c7224 */ /* 0x000fe200078e027c */
[----:B------:R-:W-:Y:S01]  /*55e0*/  ISETP.GE.AND P6, PT, R116, RZ, PT ;  /* 0x000000ff7400720c */ /* 0x000fe20003fc6270 */
[----:B------:R-:W-:Y:S01]  /*55f0*/  @!P0 IMAD.IADD R114, R114, 0x1, -R105 ;  /* 0x0000000172728824 */ /* 0x000fe200078e0a69 */
[----:B------:R-:W-:Y:S02]  /*5600*/  LOP3.LUT R102, R0, 0x29, R107, 0xfe, !PT ;  /* 0x0000002900667812 */ /* 0x000fe400078efe6b */
[----:B------:R-:W-:Y:S01]  /*5610*/  ISETP.GE.AND P0, PT, R108, RZ, PT ;  /* 0x000000ff6c00720c */ /* 0x000fe20003f06270 */
[----:B------:R-:W-:Y:S01]  /*5620*/  IMAD.HI.U32 R108, R104, R128, RZ ;  /* 0x00000080686c7227 */ /* 0x000fe200078e00ff */
[----:B------:R-:W-:-:S02]  /*5630*/  IABS R126, R102 ;  /* 0x00000066007e7213 */ /* 0x000fc40000000000 */
[----:B------:R-:W-:Y:S01]  /*5640*/  ISETP.GT.U32.AND P3, PT, R105, R124, PT ;  /* 0x0000007c6900720c */ /* 0x000fe20003f64070 */
[----:B------:R-:W-:Y:S02]  /*5650*/  IMAD.MOV R108, RZ, RZ, -R108 ;  /* 0x000000ffff6c7224 */ /* 0x000fe400078e0a6c */
[----:B------:R-:W-:-:S04]  /*5660*/  IMAD.HI.U32 R112, R104, R126, RZ ;  /* 0x0000007e68707227 */ /* 0x000fc800078e00ff */
[----:B------:R-:W-:Y:S02]  /*5670*/  @!P5 IMAD.IADD R118, R118, 0x1, -R105 ;  /* 0x000000017676d824 */ /* 0x000fe400078e0a69 */
[C---:B------:R-:W-:Y:S02]  /*5680*/  IMAD R128, R105.reuse, R108, R128 ;  /* 0x0000006c69807224 */ /* 0x040fe400078e0280 */
[----:B------:R-:W-:Y:S01]  /*5690*/  @!P6 IMAD.MOV R111, RZ, RZ, -R111 ;  /* 0x000000ffff6fe224 */ /* 0x000fe200078e0a6f */
[C---:B------:R-:W-:Y:S01]  /*56a0*/  ISETP.GT.U32.AND P6, PT, R105.reuse, R122, PT ;  /* 0x0000007a6900720c */ /* 0x040fe20003fc4070 */
[----:B------:R-:W-:Y:S02]  /*56b0*/  IMAD.MOV R112, RZ, RZ, -R112 ;  /* 0x000000ffff707224 */ /* 0x000fe400078e0a70 */
[----:B------:R-:W-:Y:S01]  /*56c0*/  @!P1 IMAD.MOV R118, RZ, RZ, -R118 ;  /* 0x000000ffff769224 */ /* 0x000fe200078e0a76 */
[C---:B------:R-:W-:Y:S01]  /*56d0*/  ISETP.GT.U32.AND P1, PT, R105.reuse, R128, PT ;  /* 0x000000806900720c */ /* 0x040fe20003f24070 */
[----:B------:R-:W-:-:S02]  /*56e0*/  IMAD R126, R105, R112, R126 ;  /* 0x00000070697e7224 */ /* 0x000fc400078e027e */
[----:B------:R-:W-:-:S03]  /*56f0*/  @!P3 IMAD.IADD R124, R124, 0x1, -R105 ;  /* 0x000000017c7cb824 */ /* 0x000fc600078e0a69 */
[C---:B------:R-:W-:Y:S02]  /*5700*/  ISETP.GT.U32.AND P5, PT, R105.reuse, R126, PT ;  /* 0x0000007e6900720c */ /* 0x040fe40003fa4070 */
[----:B------:R-:W-:Y:S01]  /*5710*/  ISETP.GT.U32.AND P3, PT, R105, R124, PT ;  /* 0x0000007c6900720c */ /* 0x000fe20003f64070 */
[----:B------:R-:W-:Y:S01]  /*5720*/  @!P6 IMAD.IADD R122, R122, 0x1, -R105 ;  /* 0x000000017a7ae824 */ /* 0x000fe200078e0a69 */
[----:B------:R-:W-:Y:S02]  /*5730*/  ISETP.GE.AND P6, PT, R102, RZ, PT ;  /* 0x000000ff6600720c */ /* 0x000fe40003fc6270 */
[----:B------:R-:W-:Y:S01]  /*5740*/  LOP3.LUT R102, R0, 0x2c, R107, 0xfe, !PT ;  /* 0x0000002c00667812 */ /* 0x000fe200078efe6b */
[----:B------:R-:W-:Y:S02]  /*5750*/  @!P1 IMAD.IADD R128, R128, 0x1, -R105 ;  /* 0x0000000180809824 */ /* 0x000fe400078e0a69 */
[----:B------:R-:W-:Y:S01]  /*5760*/  @!P4 IMAD.MOV R114, RZ, RZ, -R114 ;  /* 0x000000ffff72c224 */ /* 0x000fe200078e0a72 */
[----:B------:R-:W-:Y:S01]  /*5770*/  ISETP.GE.AND P4, PT, R103, RZ, PT ;  /* 0x000000ff6700720c */ /* 0x000fe20003f86270 */
[----:B------:R-:W-:Y:S01]  /*5780*/  @!P0 IMAD.MOV R122, RZ, RZ, -R122 ;  /* 0x000000ffff7a8224 */ /* 0x000fe200078e0a7a */
[----:B------:R-:W-:-:S02]  /*5790*/  LOP3.LUT R103, R0, 0x2b, R107, 0xfe, !PT ;  /* 0x0000002b00677812 */ /* 0x000fc400078efe6b */
[----:B------:R-:W-:Y:S02]  /*57a0*/  IABS R134, R102 ;  /* 0x0000006600867213 */ /* 0x000fe40000000000 */
[----:B------:R-:W-:Y:S01]  /*57b0*/  ISETP.GT.U32.AND P0, PT, R105, R128, PT ;  /* 0x000000806900720c */ /* 0x000fe20003f04070 */
[--C-:B------:R-:W-:Y:S01]  /*57c0*/  @!P3 IMAD.IADD R124, R124, 0x1, -R105.reuse ;  /* 0x000000017c7cb824 */ /* 0x100fe200078e0a69 */
[----:B------:R-:W-:Y:S01]  /*57d0*/  IABS R132, R103 ;  /* 0x0000006700847213 */ /* 0x000fe20000000000 */
[----:B------:R-:W-:Y:S01]  /*57e0*/  @!P5 IMAD.IADD R126, R126, 0x1, -R105 ;  /* 0x000000017e7ed824 */ /* 0x000fe200078e0a69 */
[----:B------:R-:W-:Y:S02]  /*57f0*/  ISETP.GE.AND P3, PT, R106, RZ, PT ;  /* 0x000000ff6a00720c */ /* 0x000fe40003f66270 */
[----:B------:R-:W-:Y:S01]  /*5800*/  ISETP.GE.AND P5, PT, R103, RZ, PT ;  /* 0x000000ff6700720c */ /* 0x000fe20003fa6270 */
[----:B------:R-:W-:-:S04]  /*5810*/  IMAD.HI.U32 R103, R104, R134, RZ ;  /* 0x0000008668677227 */ /* 0x000fc800078e00ff */
[----:B------:R-:W-:Y:S02]  /*5820*/  IMAD.MOV R103, RZ, RZ, -R103 ;  /* 0x000000ffff677224 */ /* 0x000fe400078e0a67 */
[----:B------:R-:W-:-:S04]  /*5830*/  IMAD.HI.U32 R106, R104, R132, RZ ;  /* 0x00000084686a7227 */ /* 0x000fc800078e00ff */
[C---:B------:R-:W-:Y:S02]  /*5840*/  IMAD R134, R105.reuse, R103, R134 ;  /* 0x0000006769867224 */ /* 0x040fe400078e0286 */
[----:B------:R-:W-:Y:S01]  /*5850*/  @!P0 IMAD.IADD R128, R128, 0x1, -R105 ;  /* 0x0000000180808824 */ /* 0x000fe200078e0a69 */
[C---:B------:R-:W-:Y:S01]  /*5860*/  ISETP.GT.U32.AND P1, PT, R105.reuse, R126, PT ;  /* 0x0000007e6900720c */ /* 0x040fe20003f24070 */
[----:B------:R-:W-:Y:S02]  /*5870*/  IMAD.MOV R106, RZ, RZ, -R106 ;  /* 0x000000ffff6a7224 */ /* 0x000fe400078e0a6a */
[----:B------:R-:W-:Y:S01]  /*5880*/  @!P3 IMAD.MOV R128, RZ, RZ, -R128 ;  /* 0x000000ffff80b224 */ /* 0x000fe200078e0a80 */
[C---:B------:R-:W-:Y:S01]  /*5890*/  ISETP.GT.U32.AND P3, PT, R105.reuse, R134, PT ;  /* 0x000000866900720c */ /* 0x040fe20003f64070 */
[----:B------:R-:W-:Y:S02]  /*58a0*/  IMAD R132, R105, R106, R132 ;  /* 0x0000006a69847224 */ /* 0x000fe400078e0284 */
[----:B------:R-:W-:Y:S01]  /*58b0*/  @!P4 IMAD.MOV R124, RZ, RZ, -R124 ;  /* 0x000000ffff7cc224 */ /* 0x000fe200078e0a7c */
[----:B------:R-:W-:-:S02]  /*58c0*/  ISETP.GE.AND P4, PT, R102, RZ, PT ;  /* 0x000000ff6600720c */ /* 0x000fc40003f86270 */
[----:B------:R-:W-:Y:S02]  /*58d0*/  ISETP.GT.U32.AND P0, PT, R105, R132, PT ;  /* 0x000000846900720c */ /* 0x000fe40003f04070 */
[----:B------:R-:W-:Y:S01]  /*58e0*/  LOP3.LUT R102, R0, 0x2d, R107, 0xfe, !PT ;  /* 0x0000002d00667812 */ /* 0x000fe200078efe6b */
[----:B------:R-:W-:-:S03]  /*58f0*/  @!P1 IMAD.IADD R126, R126, 0x1, -R105 ;  /* 0x000000017e7e9824 */ /* 0x000fc600078e0a69 */
[----:B------:R-:W-:Y:S01]  /*5900*/  ISETP.GE.AND P1, PT, R102, RZ, PT ;  /* 0x000000ff6600720c */ /* 0x000fe20003f26270 */
[----:B------:R-:W-:Y:S01]  /*5910*/  @!P3 IMAD.IADD R134, R134, 0x1, -R105 ;  /* 0x000000018686b824 */ /* 0x000fe200078e0a69 */
[----:B------:R-:W-:Y:S02]  /*5920*/  IABS R136, R102 ;  /* 0x0000006600887213 */ /* 0x000fe40000000000 */
[----:B------:R-:W-:Y:S02]  /*5930*/  LOP3.LUT R102, R0, 0x2e, R107, 0xfe, !PT ;  /* 0x0000002e00667812 */ /* 0x000fe400078efe6b */
[----:B------:R-:W-:Y:S02]  /*5940*/  ISETP.GT.U32.AND P3, PT, R105, R134, PT ;  /* 0x000000866900720c */ /* 0x000fe40003f64070 */
[----:B------:R-:W-:Y:S01]  /*5950*/  IABS R141, R102 ;  /* 0x00000066008d7213 */ /* 0x000fe20000000000 */
[----:B------:R-:W-:Y:S01]  /*5960*/  @!P6 IMAD.MOV R126, RZ, RZ, -R126 ;  /* 0x000000ffff7ee224 */ /* 0x000fe200078e0a7e */
[----:B------:R-:W-:Y:S01]  /*5970*/  ISETP.GE.AND P6, PT, R102, RZ, PT ;  /* 0x000000ff6600720c */ /* 0x000fe20003fc6270 */
[----:B------:R-:W-:-:S02]  /*5980*/  @!P0 IMAD.IADD R132, R132, 0x1, -R105 ;  /* 0x0000000184848824 */ /* 0x000fc400078e0a69 */
[----:B------:R-:W-:-:S03]  /*5990*/  IMAD.HI.U32 R102, R104, R141, RZ ;  /* 0x0000008d68667227 */ /* 0x000fc600078e00ff */
[----:B------:R-:W-:Y:S01]  /*59a0*/  ISETP.GT.U32.AND P0, PT, R105, R132, PT ;  /* 0x000000846900720c */ /* 0x000fe20003f04070 */
[----:B------:R-:W-:Y:S02]  /*59b0*/  IMAD.MOV R102, RZ, RZ, -R102 ;  /* 0x000000ffff667224 */ /* 0x000fe400078e0a66 */
[----:B------:R-:W-:-:S04]  /*59c0*/  IMAD.HI.U32 R103, R104, R136, RZ ;  /* 0x0000008868677227 */ /* 0x000fc800078e00ff */
[C---:B------:R-:W-:Y:S02]  /*59d0*/  IMAD R141, R105.reuse, R102, R141 ;  /* 0x00000066698d7224 */ /* 0x040fe400078e028d */
[----:B------:R-:W-:Y:S02]  /*59e0*/  @!P3 IMAD.IADD R134, R134, 0x1, -R105 ;  /* 0x000000018686b824 */ /* 0x000fe400078e0a69 */
[----:B------:R-:W-:Y:S02]  /*59f0*/  IMAD.MOV R103, RZ, RZ, -R103 ;  /* 0x000000ffff677224 */ /* 0x000fe400078e0a67 */
[----:B------:R-:W-:Y:S01]  /*5a00*/  @!P4 IMAD.MOV R134, RZ, RZ, -R134 ;  /* 0x000000ffff86c224 */ /* 0x000fe200078e0a86 */
[C---:B------:R-:W-:Y:S01]  /*5a10*/  ISETP.GT.U32.AND P4, PT, R105.reuse, R141, PT ;  /* 0x0000008d6900720c */ /* 0x040fe20003f84070 */
[----:B------:R-:W-:Y:S01]  /*5a20*/  IMAD R136, R105, R103, R136 ;  /* 0x0000006769887224 */ /* 0x000fe200078e0288 */
[----:B------:R-:W-:Y:S01]  /*5a30*/  LOP3.LUT R143, R0, 0x2f, R107, 0xfe, !PT ;  /* 0x0000002f008f7812 */ /* 0x000fe200078efe6b */
[----:B------:R-:W-:-:S03]  /*5a40*/  @!P0 IMAD.IADD R132, R132, 0x1, -R105 ;  /* 0x0000000184848824 */ /* 0x000fc600078e0a69 */
[----:B------:R-:W-:Y:S01]  /*5a50*/  ISETP.GE.AND P0, PT, R143, RZ, PT ;  /* 0x000000ff8f00720c */ /* 0x000fe20003f06270 */
[----:B------:R-:W-:Y:S01]  /*5a60*/  @!P5 IMAD.MOV R132, RZ, RZ, -R132 ;  /* 0x000000ffff84d224 */ /* 0x000fe200078e0a84 */
[----:B------:R-:W-:Y:S02]  /*5a70*/  ISETP.GT.U32.AND P5, PT, R105, R136, PT ;  /* 0x000000886900720c */ /* 0x000fe40003fa4070 */
[----:B------:R-:W-:Y:S02]  /*5a80*/  IABS R143, R143 ;  /* 0x0000008f008f7213 */ /* 0x000fe40000000000 */
[----:B------:R-:W-:Y:S01]  /*5a90*/  LOP3.LUT R145, R0, 0x30, R107, 0xfe, !PT ;  /* 0x0000003000917812 */ /* 0x000fe200078efe6b */
[----:B------:R-:W-:Y:S02]  /*5aa0*/  @!P4 IMAD.IADD R141, R141, 0x1, -R105 ;  /* 0x000000018d8dc824 */ /* 0x000fe400078e0a69 */
[----:B------:R-:W-:Y:S01]  /*5ab0*/  IMAD.HI.U32 R102, R104, R143, RZ ;  /* 0x0000008f68667227 */ /* 0x000fe200078e00ff */
[----:B------:R-:W-:-:S02]  /*5ac0*/  ISETP.GE.AND P3, PT, R145, RZ, PT ;  /* 0x000000ff9100720c */ /* 0x000fc40003f66270 */
[----:B------:R-:W-:Y:S01]  /*5ad0*/  IABS R145, R145 ;  /* 0x0000009100917213 */ /* 0x000fe20000000000 */
[----:B------:R-:W-:Y:S01]  /*5ae0*/  IMAD.MOV R102, RZ, RZ, -R102 ;  /* 0x000000ffff667224 */ /* 0x000fe200078e0a66 */
[C---:B------:R-:W-:Y:S01]  /*5af0*/  ISETP.GT.U32.AND P4, PT, R105.reuse, R141, PT ;  /* 0x0000008d6900720c */ /* 0x040fe20003f84070 */
[----:B------:R-:W-:Y:S02]  /*5b00*/  @!P5 IMAD.IADD R136, R136, 0x1, -R105 ;  /* 0x000000018888d824 */ /* 0x000fe400078e0a69 */
[C---:B------:R-:W-:Y:S02]  /*5b10*/  IMAD R143, R105.reuse, R102, R143 ;  /* 0x00000066698f7224 */ /* 0x040fe400078e028f */
[----:B------:R-:W-:Y:S01]  /*5b20*/  IMAD.HI.U32 R102, R104, R145, RZ ;  /* 0x0000009168667227 */ /* 0x000fe200078e00ff */
[----:B------:R-:W-:-:S03]  /*5b30*/  ISETP.GT.U32.AND P5, PT, R105, R136, PT ;  /* 0x000000886900720c */ /* 0x000fc60003fa4070 */
[----:B------:R-:W-:-:S04]  /*5b40*/  IMAD.MOV R102, RZ, RZ, -R102 ;  /* 0x000000ffff667224 */ /* 0x000fc800078e0a66 */
[----:B------:R-:W-:Y:S02]  /*5b50*/  IMAD R145, R105, R102, R145 ;  /* 0x0000006669917224 */ /* 0x000fe400078e0291 */
[----:B------:R-:W-:-:S04]  /*5b60*/  @!P4 IMAD.IADD R141, R141, 0x1, -R105 ;  /* 0x000000018d8dc824 */ /* 0x000fc800078e0a69 */
[----:B------:R-:W-:Y:S01]  /*5b70*/  @!P6 IMAD.MOV R141, RZ, RZ, -R141 ;  /* 0x000000ffff8de224 */ /* 0x000fe200078e0a8d */
[----:B------:R-:W-:Y:S01]  /*5b80*/  ISETP.GT.U32.AND P6, PT, R105, R145, PT ;  /* 0x000000916900720c */ /* 0x000fe20003fc4070 */
[----:B------:R-:W-:Y:S01]  /*5b90*/  @!P5 IMAD.IADD R136, R136, 0x1, -R105 ;  /* 0x000000018888d824 */ /* 0x000fe200078e0a69 */
[----:B------:R-:W-:-:S03]  /*5ba0*/  LOP3.LUT R150, R0, 0x31, R107, 0xfe, !PT ;  /* 0x0000003100967812 */ /* 0x000fc600078efe6b */
[----:B------:R-:W-:Y:S01]  /*5bb0*/  @!P1 IMAD.MOV R136, RZ, RZ, -R136 ;  /* 0x000000ffff889224 */ /* 0x000fe200078e0a88 */
[----:B------:R-:W-:Y:S02]  /*5bc0*/  ISETP.GE.AND P5, PT, R150, RZ, PT ;  /* 0x000000ff9600720c */ /* 0x000fe40003fa6270 */
        /* <DEDUP_REMOVED lines=8> */
[----:B------:R-:W-:Y:S01]  /*5c50*/  ISETP.GT.U32.AND P6, PT, R105, R145, PT ;  /* 0x000000916900720c */ /* 0x000fe20003fc4070 */
[----:B------:R-:W-:Y:S02]  /*5c60*/  @!P1 IMAD.IADD R143, R143, 0x1, -R105 ;  /* 0x000000018f8f9824 */ /* 0x000fe400078e0a69 */
[C---:B------:R-:W-:Y:S02]  /*5c70*/  IMAD R150, R105.reuse, R102, R150 ;  /* 0x0000006669967224 */ /* 0x040fe400078e0296 */
[----:B------:R-:W-:Y:S01]  /*5c80*/  IMAD.HI.U32 R102, R104, R152, RZ ;  /* 0x0000009868667227 */ /* 0x000fe200078e00ff */
[----:B------:R-:W-:-:S03]  /*5c90*/  ISETP.GT.U32.AND P1, PT, R105, R143, PT ;  /* 0x0000008f6900720c */ /* 0x000fc60003f24070 */
[----:B------:R-:W-:-:S04]  /*5ca0*/  IMAD.MOV R102, RZ, RZ, -R102 ;  /* 0x000000ffff667224 */ /* 0x000fc800078e0a66 */
[----:B------:R-:W-:Y:S02]  /*5cb0*/  IMAD R152, R105, R102, R152 ;  /* 0x0000006669987224 */ /* 0x000fe400078e0298 */
[----:B------:R-:W-:Y:S01]  /*5cc0*/  @!P6 IMAD.IADD R145, R145, 0x1, -R105 ;  /* 0x000000019191e824 */ /* 0x000fe200078e0a69 */
[----:B------:R-:W-:-:S03]  /*5cd0*/  LOP3.LUT R154, R0, 0x33, R107, 0xfe, !PT ;  /* 0x00000033009a7812 */ /* 0x000fc600078efe6b */
[----:B------:R-:W-:Y:S01]  /*5ce0*/  @!P3 IMAD.MOV R145, RZ, RZ, -R145 ;  /* 0x000000ffff91b224 */ /* 0x000fe200078e0a91 */
[----:B------:R-:W-:Y:S01]  /*5cf0*/  ISETP.GT.U32.AND P3, PT, R105, R152, PT ;  /* 0x000000986900720c */ /* 0x000fe20003f64070 */
[----:B------:R-:W-:Y:S01]  /*5d00*/  @!P1 IMAD.IADD R143, R143, 0x1, -R105 ;  /* 0x000000018f8f9824 */ /* 0x000fe200078e0a69 */
[----:B------:R-:W-:Y:S02]  /*5d10*/  ISETP.GE.AND P1, PT, R154, RZ, PT ;  /* 0x000000ff9a00720c */ /* 0x000fe40003f26270 */
[----:B------:R-:W-:Y:S02]  /*5d20*/  IABS R154, R154 ;  /* 0x0000009a009a7213 */ /* 0x000fe40000000000 */
[----:B------:R-:W-:-:S04]  /*5d30*/  LOP3.LUT R102, R0, 0x34, R107, 0xfe, !PT ;  /* 0x0000003400667812 */ /* 0x000fc800078efe6b */
[----:B------:R-:W-:Y:S02]  /*5d40*/  ISETP.GE.AND P6, PT, R102, RZ, PT ;  /* 0x000000ff6600720c */ /* 0x000fe40003fc6270 */
[----:B------:R-:W-:Y:S01]  /*5d50*/  IABS R160, R102 ;  /* 0x0000006600a07213 */ /* 0x000fe20000000000 */
[----:B------:R-:W-:-:S04]  /*5d60*/  IMAD.HI.U32 R102, R104, R154, RZ ;  /* 0x0000009a68667227 */ /* 0x000fc800078e00ff */
[----:B------:R-:W-:Y:S02]  /*5d70*/  @!P3 IMAD.IADD R152, R152, 0x1, -R105 ;  /* 0x000000019898b824 */ /* 0x000fe400078e0a69 */
[----:B------:R-:W-:-:S03]  /*5d80*/  IMAD.MOV R102, RZ, RZ, -R102 ;  /* 0x000000ffff667224 */ /* 0x000fc600078e0a66 */
[C---:B------:R-:W-:Y:S01]  /*5d90*/  ISETP.GT.U32.AND P3, PT, R105.reuse, R152, PT ;  /* 0x000000986900720c */ /* 0x040fe20003f64070 */
[----:B------:R-:W-:Y:S02]  /*5da0*/  IMAD R154, R105, R102, R154 ;  /* 0x00000066699a7224 */ /* 0x000fe400078e029a */
[----:B------:R-:W-:-:S04]  /*5db0*/  IMAD.HI.U32 R102, R104, R160, RZ ;  /* 0x000000a068667227 */ /* 0x000fc800078e00ff */
[----:B------:R-:W-:Y:S02]  /*5dc0*/  IMAD.MOV R102, RZ, RZ, -R102 ;  /* 0x000000ffff667224 */ /* 0x000fe400078e0a66 */
[----:B------:R-:W-:Y:S01]  /*5dd0*/  @!P0 IMAD.MOV R143, RZ, RZ, -R143 ;  /* 0x000000ffff8f8224 */ /* 0x000fe200078e0a8f */
[C---:B------:R-:W-:Y:S01]  /*5de0*/  ISETP.GT.U32.AND P0, PT, R105.reuse, R150, PT ;  /* 0x000000966900720c */ /* 0x040fe20003f04070 */
[----:B------:R-:W-:Y:S02]  /*5df0*/  IMAD R160, R105, R102, R160 ;  /* 0x0000006669a07224 */ /* 0x000fe400078e02a0 */
[----:B------:R-:W-:-:S03]  /*5e00*/  @!P3 IMAD.IADD R152, R152, 0x1, -R105 ;  /* 0x000000019898b824 */ /* 0x000fc600078e0a69 */
[----:B------:R-:W-:Y:S02]  /*5e10*/  ISETP.GT.U32.AND P3, PT, R105, R160, PT ;  /* 0x000000a06900720c */ /* 0x000fe40003f64070 */
[----:B------:R-:W-:-:S05]  /*5e20*/  LOP3.LUT R102, R0, 0x35, R107, 0xfe, !PT ;  /* 0x0000003500667812 */ /* 0x000fca00078efe6b */
[----:B------:R-:W-:Y:S01]  /*5e30*/  @!P0 IMAD.IADD R150, R150, 0x1, -R105 ;  /* 0x0000000196968824 */ /* 0x000fe200078e0a69 */
[----:B------:R-:W-:-:S04]  /*5e40*/  IABS R162, R102 ;  /* 0x0000006600a27213 */ /* 0x000fc80000000000 */
[C---:B------:R-:W-:Y:S01]  /*5e50*/  ISETP.GT.U32.AND P0, PT, R105.reuse, R150, PT ;  /* 0x000000966900720c */ /* 0x040fe20003f04070 */
[----:B------:R-:W-:Y:S02]  /*5e60*/  @!P3 IMAD.IADD R160, R160, 0x1, -R105 ;  /* 0x00000001a0a0b824 */ /* 0x000fe400078e0a69 */
[----:B------:R-:W-:Y:S02]  /*5e70*/  @!P4 IMAD.MOV R152, RZ, RZ, -R152 ;  /* 0x000000ffff98c224 */ /* 0x000fe400078e0a98 */
[----:B------:R-:W-:Y:S01]  /*5e80*/  IMAD.HI.U32 R103, R104, R162, RZ ;  /* 0x000000a268677227 */ /* 0x000fe200078e00ff */
[----:B------:R-:W-:-:S03]  /*5e90*/  ISETP.GT.U32.AND P4, PT, R105, R160, PT ;  /* 0x000000a06900720c */ /* 0x000fc60003f84070 */
[----:B------:R-:W-:-:S04]  /*5ea0*/  IMAD.MOV R103, RZ, RZ, -R103 ;  /* 0x000000ffff677224 */ /* 0x000fc800078e0a67 */
[----:B------:R-:W-:Y:S01]  /*5eb0*/  @!P0 IMAD.IADD R150, R150, 0x1, -R105 ;  /* 0x0000000196968824 */ /* 0x000fe200078e0a69 */
[C---:B------:R-:W-:Y:S01]  /*5ec0*/  ISETP.GT.U32.AND P0, PT, R105.reuse, R154, PT ;  /* 0x0000009a6900720c */ /* 0x040fe20003f04070 */
[----:B------:R-:W-:-:S04]  /*5ed0*/  IMAD R162, R105, R103, R162 ;  /* 0x0000006769a27224 */ /* 0x000fc800078e02a2 */
[----:B------:R-:W-:Y:S01]  /*5ee0*/  @!P4 IMAD.IADD R160, R160, 0x1, -R105 ;  /* 0x00000001a0a0c824 */ /* 0x000fe200078e0a69 */
[----:B------:R-:W-:Y:S01]  /*5ef0*/  ISETP.GT.U32.AND P4, PT, R105, R162, PT ;  /* 0x000000a26900720c */ /* 0x000fe20003f84070 */
[----:B------:R-:W-:Y:S01]  /*5f00*/  @!P5 IMAD.MOV R150, RZ, RZ, -R150 ;  /* 0x000000ffff96d224 */ /* 0x000fe200078e0a96 */
[----:B------:R-:W-:Y:S02]  /*5f10*/  ISETP.GE.AND P5, PT, R102, RZ, PT ;  /* 0x000000ff6600720c */ /* 0x000fe40003fa6270 */
[----:B------:R-:W-:-:S03]  /*5f20*/  LOP3.LUT R102, R0, 0x36, R107, 0xfe, !PT ;  /* 0x0000003600667812 */ /* 0x000fc600078efe6b */
[----:B------:R-:W-:Y:S01]  /*5f30*/  @!P0 IMAD.IADD R154, R154, 0x1, -R105 ;  /* 0x000000019a9a8824 */ /* 0x000fe200078e0a69 */
[----:B------:R-:W-:Y:S02]  /*5f40*/  ISETP.GE.AND P0, PT, R102, RZ, PT ;  /* 0x000000ff6600720c */ /* 0x000fe40003f06270 */
[----:B------:R-:W-:Y:S02]  /*5f50*/  IABS R157, R102 ;  /* 0x00000066009d7213 */ /* 0x000fe40000000000 */
[----:B------:R-:W-:Y:S01]  /*5f60*/  LOP3.LUT R102, R0, 0x37, R107, 0xfe, !PT ;  /* 0x0000003700667812 */ /* 0x000fe200078efe6b */
[----:B------:R-:W-:-:S03]  /*5f70*/  @!P4 IMAD.IADD R162, R162, 0x1, -R105 ;  /* 0x00000001a2a2c824 */ /* 0x000fc600078e0a69 */
[----:B------:R-:W-:Y:S02]  /*5f80*/  IABS R164, R102 ;  /* 0x0000006600a47213 */ /* 0x000fe40000000000 */
[----:B------:R-:W-:-:S03]  /*5f90*/  ISETP.GT.U32.AND P4, PT, R105, R162, PT ;  /* 0x000000a26900720c */ /* 0x000fc60003f84070 */
[----:B------:R-:W-:-:S04]  /*5fa0*/  IMAD.HI.U32 R106, R104, R164, RZ ;  /* 0x000000a4686a7227 */ /* 0x000fc800078e00ff */
[----:B------:R-:W-:Y:S01]  /*5fb0*/  IMAD.MOV R106, RZ, RZ, -R106 ;  /* 0x000000ffff6a7224 */ /* 0x000fe200078e0a6a */
[----:B------:R-:W-:-:S03]  /*5fc0*/  ISETP.GT.U32.AND P3, PT, R105, R154, PT ;  /* 0x0000009a6900720c */ /* 0x000fc60003f64070 */
[C---:B------:R-:W-:Y:S02]  /*5fd0*/  IMAD R164, R105.reuse, R106, R164 ;  /* 0x0000006a69a47224 */ /* 0x040fe400078e02a4 */
[----:B------:R-:W-:Y:S02]  /*5fe0*/  @!P4 IMAD.IADD R162, R162, 0x1, -R105 ;  /* 0x00000001a2a2c824 */ /* 0x000fe400078e0a69 */
[----:B------:R-:W-:Y:S01]  /*5ff0*/  IMAD.HI.U32 R103, R104, R157, RZ ;  /* 0x0000009d68677227 */ /* 0x000fe200078e00ff */
[----:B------:R-:W-:-:S03]  /*6000*/  ISETP.GT.U32.AND P4, PT, R105, R164, PT ;  /* 0x000000a46900720c */ /* 0x000fc60003f84070 */
[----:B------:R-:W-:Y:S02]  /*6010*/  IMAD.MOV R103, RZ, RZ, -R103 ;  /* 0x000000ffff677224 */ /* 0x000fe400078e0a67 */
[----:B------:R-:W-:Y:S01]  /*6020*/  @!P3 IMAD.IADD R154, R154, 0x1, -R105 ;  /* 0x000000019a9ab824 */ /* 0x000fe200078e0a69 */
[----:B------:R-:W-:Y:S01]  /*6030*/  ISETP.GE.AND P3, PT, R102, RZ, PT ;  /* 0x000000ff6600720c */ /* 0x000fe20003f66270 */
[C---:B------:R-:W-:Y:S01]  /*6040*/  IMAD R157, R105.reuse, R103, R157 ;  /* 0x00000067699d7224 */ /* 0x040fe200078e029d */
[C-C-:B------:R-:W-:Y:S02]  /*6050*/  LOP3.LUT R102, R0.reuse, 0x38, R107.reuse, 0xfe, !PT ;  /* 0x0000003800667812 */ /* 0x140fe400078efe6b */
[----:B------:R-:W-:Y:S02]  /*6060*/  LOP3.LUT R103, R0, 0x39, R107, 0xfe, !PT ;  /* 0x0000003900677812 */ /* 0x000fe400078efe6b */
[----:B------:R-:W-:Y:S01]  /*6070*/  IABS R112, R102 ;  /* 0x0000006600707213 */ /* 0x000fe20000000000 */
[----:B------:R-:W-:Y:S01]  /*6080*/  @!P4 IMAD.IADD R164, R164, 0x1, -R105 ;  /* 0x00000001a4a4c824 */ /* 0x000fe200078e0a69 */
[----:B------:R-:W-:Y:S01]  /*6090*/  IABS R116, R103 ;  /* 0x0000006700747213 */ /* 0x000fe20000000000 */
[----:B------:R-:W-:Y:S01]  /*60a0*/  @!P1 IMAD.MOV R154, RZ, RZ, -R154 ;  /* 0x000000ffff9a9224 */ /* 0x000fe200078e0a9a */
[----:B------:R-:W-:Y:S01]  /*60b0*/  ISETP.GE.AND P1, PT, R102, RZ, PT ;  /* 0x000000ff6600720c */ /* 0x000fe20003f26270 */
[----:B------:R-:W-:Y:S01]  /*60c0*/  @!P6 IMAD.MOV R160, RZ, RZ, -R160 ;  /* 0x000000ffffa0e224 */ /* 0x000fe200078e0aa0 */
[C---:B------:R-:W-:Y:S01]  /*60d0*/  ISETP.GT.U32.AND P4, PT, R105.reuse, R164, PT ;  /* 0x000000a46900720c */ /* 0x040fe20003f84070 */
[----:B------:R-:W-:Y:S01]  /*60e0*/  IMAD.HI.U32 R102, R104, R112, RZ ;  /* 0x0000007068667227 */ /* 0x000fe200078e00ff */
[----:B------:R-:W-:-:S03]  /*60f0*/  ISETP.GT.U32.AND P6, PT, R105, R157, PT ;  /* 0x0000009d6900720c */ /* 0x000fc60003fc4070 */
[----:B------:R-:W-:-:S04]  /*6100*/  IMAD.HI.U32 R106, R104, R116, RZ ;  /* 0x00000074686a7227 */ /* 0x000fc800078e00ff */
[----:B------:R-:W-:Y:S01]  /*6110*/  IMAD.MOV R108, RZ, RZ, -R102 ;  /* 0x000000ffff6c7224 */ /* 0x000fe200078e0a66 */
[----:B------:R-:W-:Y:S01]  /*6120*/  LOP3.LUT R102, R0, 0x3a, R107, 0xfe, !PT ;  /* 0x0000003a00667812 */ /* 0x000fe200078efe6b */
[----:B------:R-:W-:-:S03]  /*6130*/  IMAD.MOV R106, RZ, RZ, -R106 ;  /* 0x000000ffff6a7224 */ /* 0x000fc600078e0a6a */
[----:B------:R-:W-:Y:S01]  /*6140*/  IABS R120, R102 ;  /* 0x0000006600787213 */ /* 0x000fe20000000000 */
[----:B------:R-:W-:Y:S02]  /*6150*/  IMAD R116, R105, R106, R116 ;  /* 0x0000006a69747224 */ /* 0x000fe400078e0274 */
[--C-:B------:R-:W-:Y:S02]  /*6160*/  @!P4 IMAD.IADD R164, R164, 0x1, -R105.reuse ;  /* 0x00000001a4a4c824 */ /* 0x100fe400078e0a69 */
[----:B------:R-:W-:Y:S01]  /*6170*/  @!P6 IMAD.IADD R157, R157, 0x1, -R105 ;  /* 0x000000019d9de824 */ /* 0x000fe200078e0a69 */
[----:B------:R-:W-:Y:S01]  /*6180*/  ISETP.GT.U32.AND P4, PT, R105, R116, PT ;  /* 0x000000746900720c */ /* 0x000fe20003f84070 */
[----:B------:R-:W-:-:S03]  /*6190*/  IMAD.HI.U32 R106, R104, R120, RZ ;  /* 0x00000078686a7227 */ /* 0x000fc600078e00ff */
[----:B------:R-:W-:Y:S01]  /*61a0*/  ISETP.GT.U32.AND P6, PT, R105, R157, PT ;  /* 0x0000009d6900720c */ /* 0x000fe20003fc4070 */
[----:B------:R-:W-:-:S04]  /*61b0*/  IMAD.MOV R106, RZ, RZ, -R106 ;  /* 0x000000ffff6a7224 */ /* 0x000fc800078e0a6a */
[C---:B------:R-:W-:Y:S02]  /*61c0*/  IMAD R120, R105.reuse, R106, R120 ;  /* 0x0000006a69787224 */ /* 0x040fe400078e0278 */
[C---:B------:R-:W-:Y:S02]  /*61d0*/  IMAD R112, R105.reuse, R108, R112 ;  /* 0x0000006c69707224 */ /* 0x040fe400078e0270 */
[----:B------:R-:W-:Y:S01]  /*61e0*/  @!P4 IMAD.IADD R116, R116, 0x1, -R105 ;  /* 0x000000017474c824 */ /* 0x000fe200078e0a69 */
[----:B------:R-:W-:-:S03]  /*61f0*/  ISETP.GT.U32.AND P4, PT, R105, R120, PT ;  /* 0x000000786900720c */ /* 0x000fc60003f84070 */
[----:B------:R-:W-:Y:S01]  /*6200*/  @!P6 IMAD.IADD R157, R157, 0x1, -R105 ;  /* 0x000000019d9de824 */ /* 0x000fe200078e0a69 */
[----:B------:R-:W-:Y:S02]  /*6210*/  ISETP.GT.U32.AND P6, PT, R105, R112, PT ;  /* 0x000000706900720c */ /* 0x000fe40003fc4070 */
[----:B------:R-:W-:Y:S01]  /*6220*/  LOP3.LUT R192, R0, 0x3b, R107, 0xfe, !PT ;  /* 0x0000003b00c07812 */ /* 0x000fe200078efe6b */
[----:B------:R-:W-:-:S03]  /*6230*/  @!P5 IMAD.MOV R162, RZ, RZ, -R162 ;  /* 0x000000ffffa2d224 */ /* 0x000fc600078e0aa2 */
[----:B------:R-:W-:-:S03]  /*6240*/  IABS R108, R192 ;  /* 0x000000c0006c7213 */ /* 0x000fc60000000000 */
[----:B------:R-:W-:Y:S02]  /*6250*/  @!P4 IMAD.IADD R120, R120, 0x1, -R105 ;  /* 0x000000017878c824 */ /* 0x000fe400078e0a69 */
[----:B------:R-:W-:-:S03]  /*6260*/  IMAD.HI.U32 R106, R104, R108, RZ ;  /* 0x0000006c686a7227 */ /* 0x000fc600078e00ff */
[----:B------:R-:W-:Y:S01]  /*6270*/  ISETP.GT.U32.AND P5, PT, R105, R120, PT ;  /* 0x000000786900720c */ /* 0x000fe20003fa4070 */
[----:B------:R-:W-:Y:S01]  /*6280*/  @!P6 IMAD.IADD R112, R112, 0x1, -R105 ;  /* 0x000000017070e824 */ /* 0x000fe200078e0a69 */
[----:B------:R-:W-:Y:S01]  /*6290*/  LOP3.LUT R187, R0, 0x3c, R107, 0xfe, !PT ;  /* 0x0000003c00bb7812 */ /* 0x000fe200078efe6b */
[----:B------:R-:W-:-:S03]  /*62a0*/  IMAD.MOV R106, RZ, RZ, -R106 ;  /* 0x000000ffff6a7224 */ /* 0x000fc600078e0a6a */
[C---:B------:R-:W-:Y:S01]  /*62b0*/  ISETP.GT.U32.AND P6, PT, R105.reuse, R112, PT ;  /* 0x000000706900720c */ /* 0x040fe20003fc4070 */
[----:B------:R-:W-:Y:S01]  /*62c0*/  IMAD R108, R105, R106, R108 ;  /* 0x0000006a696c7224 */ /* 0x000fe200078e026c */
[----:B------:R-:W-:Y:S01]  /*62d0*/  IABS R106, R187 ;  /* 0x000000bb006a7213 */ /* 0x000fe20000000000 */
[----:B------:R-:W0:Y:S01]  /*62e0*/  S2R R23, SR_TID.X ;  /* 0x0000000000177919 */ /* 0x000e220000002100 */
[----:B------:R-:W-:-:S03]  /*62f0*/  LOP3.LUT R186, R0, 0x3d, R107, 0xfe, !PT ;  /* 0x0000003d00ba7812 */ /* 0x000fc600078efe6b */
[----:B------:R-:W-:Y:S01]  /*6300*/  @!P5 IMAD.IADD R120, R120, 0x1, -R105 ;  /* 0x000000017878d824 */ /* 0x000fe200078e0a69 */
[C---:B------:R-:W-:Y:S01]  /*6310*/  ISETP.GT.U32.AND P5, PT, R105.reuse, R108, PT ;  /* 0x0000006c6900720c */ /* 0x040fe20003fa4070 */
[----:B------:R-:W-:Y:S01]  /*6320*/  IMAD.HI.U32 R175, R104, R106, RZ ;  /* 0x0000006a68af7227 */ /* 0x000fe200078e00ff */
[----:B------:R-:W-:-:S03]  /*6330*/  ISETP.GT.U32.AND P4, PT, R105, R116, PT ;  /* 0x000000746900720c */ /* 0x000fc60003f84070 */
[----:B------:R-:W-:Y:S01]  /*6340*/  @!P6 IMAD.IADD R112, R112, 0x1, -R105 ;  /* 0x000000017070e824 */ /* 0x000fe200078e0a69 */
[----:B------:R-:W-:Y:S01]  /*6350*/  ISETP.GE.AND P6, PT, R103, RZ, PT ;  /* 0x000000ff6700720c */ /* 0x000fe20003fc6270 */
[----:B------:R-:W-:Y:S01]  /*6360*/  IMAD.MOV R175, RZ, RZ, -R175 ;  /* 0x000000ffffaf7224 */ /* 0x000fe200078e0aaf */
[----:B------:R-:W-:-:S03]  /*6370*/  IABS R103, R186 ;  /* 0x000000ba00677213 */ /* 0x000fc60000000000 */
[----:B------:R-:W-:Y:S02]  /*6380*/  IMAD R106, R105, R175, R106 ;  /* 0x000000af696a7224 */ /* 0x000fe400078e026a */
[----:B------:R-:W-:-:S04]  /*6390*/  IMAD.HI.U32 R181, R104, R103, RZ ;  /* 0x0000006768b57227 */ /* 0x000fc800078e00ff */
[----:B------:R-:W-:Y:S01]  /*63a0*/  @!P5 IMAD.IADD R108, R108, 0x1, -R105 ;  /* 0x000000016c6cd824 */ /* 0x000fe200078e0a69 */
[C---:B------:R-:W-:Y:S01]  /*63b0*/  ISETP.GT.U32.AND P5, PT, R105.reuse, R106, PT ;  /* 0x0000006a6900720c */ /* 0x040fe20003fa4070 */
[----:B------:R-:W-:Y:S02]  /*63c0*/  IMAD.MOV R181, RZ, RZ, -R181 ;  /* 0x000000ffffb57224 */ /* 0x000fe400078e0ab5 */
[----:B------:R-:W-:Y:S01]  /*63d0*/  @!P4 IMAD.IADD R116, R116, 0x1, -R105 ;  /* 0x000000017474c824 */ /* 0x000fe200078e0a69 */
[----:B------:R-:W-:Y:S01]  /*63e0*/  ISETP.GE.AND P4, PT, R102, RZ, PT ;  /* 0x000000ff6600720c */ /* 0x000fe20003f86270 */
[----:B------:R-:W-:Y:S01]  /*63f0*/  IMAD R103, R105, R181, R103 ;  /* 0x000000b569677224 */ /* 0x000fe200078e0267 */
[----:B------:R-:W-:Y:S01]  /*6400*/  LOP3.LUT R181, R0, 0x3e, R107, 0xfe, !PT ;  /* 0x0000003e00b57812 */ /* 0x000fe200078efe6b */
[----:B------:R-:W-:-:S04]  /*6410*/  @!UP2 UIADD3 UR4, UPT, UPT, -UR5, 0x100000, URZ ;  /* 0x001000000504a890 */ /* 0x000fc8000fffe1ff */
[----:B------:R-:W-:Y:S02]  /*6420*/  @!UP2 USHF.L.U32 UR5, UR4, 0xb, URZ ;  /* 0x0000000b0405a899 */ /* 0x000fe400080006ff */
[----:B------:R-:W-:Y:S01]  /*6430*/  @!UP2 USHF.L.U32 UR4, UR4, 0x1, URZ ;  /* 0x000000010404a899 */ /* 0x000fe200080006ff */
[----:B------:R-:W-:Y:S01]  /*6440*/  IABS R102, R181 ;  /* 0x000000b500667213 */ /* 0x000fe20000000000 */
[----:B------:R-:W-:Y:S01]  /*6450*/  @!P5 IMAD.IADD R106, R106, 0x1, -R105 ;  /* 0x000000016a6ad824 */ /* 0x000fe200078e0a69 */
[----:B------:R-:W-:-:S03]  /*6460*/  ISETP.GT.U32.AND P5, PT, R105, R103, PT ;  /* 0x000000676900720c */ /* 0x000fc60003fa4070 */
[----:B------:R-:W-:Y:S01]  /*6470*/  IMAD.HI.U32 R175, R104, R102, RZ ;  /* 0x0000006668af7227 */ /* 0x000fe200078e00ff */
[----:B------:R-:W-:-:S03]  /*6480*/  VOTEU.ALL UP3, P2 ;  /* 0x0000000000ff7886 */ /* 0x000fc60001060000 */
[----:B------:R-:W-:Y:S01]  /*6490*/  @!P4 IMAD.MOV R120, RZ, RZ, -R120 ;  /* 0x000000ffff78c224 */ /* 0x000fe200078e0a78 */
[----:B------:R-:W-:Y:S01]  /*64a0*/  ISETP.GE.AND P4, PT, R192, RZ, PT ;  /* 0x000000ffc000720c */ /* 0x000fe20003f86270 */
[----:B------:R-:W-:Y:S01]  /*64b0*/  IMAD.MOV R175, RZ, RZ, -R175 ;  /* 0x000000ffffaf7224 */ /* 0x000fe200078e0aaf */
[----:B0-----:R-:W-:Y:S01]  /*64c0*/  LOP3.LUT R192, R23, 0x7f, RZ, 0xc0, !PT ;  /* 0x0000007f17c07812 */ /* 0x001fe200078ec0ff */
[----:B------:R0:W1:Y:S01]  /*64d0*/  @!UP3 SYNCS.EXCH.64 URZ, [UR9+0x8008], UR4 ;  /* 0x0080080409ffb5b2 */ /* 0x0000620008000100 */
[----:B------:R-:W-:Y:S01]  /*64e0*/  LOP3.LUT R107, R0, 0x3f, R107, 0xfe, !PT ;  /* 0x0000003f006b7812 */ /* 0x000fe200078efe6b */
[----:B------:R-:W-:Y:S02]  /*64f0*/  IMAD R102, R105, R175, R102 ;  /* 0x000000af69667224 */ /* 0x000fe400078e0266 */
[----:B------:R-:W-:Y:S01]  /*6500*/  STS.U8 [R192+UR9], R14 ;  /* 0x0000000ec0007988 */ /* 0x000fe20008000009 */
[----:B------:R-:W-:-:S03]  /*6510*/  IABS R175, R107 ;  /* 0x0000006b00af7213 */ /* 0x000fc60000000000 */
[----:B------:R-:W-:Y:S01]  /*6520*/  STS.U8 [R192+UR9+0x200], R21 ;  /* 0x00020015c0007988 */ /* 0x000fe20008000009 */
[----:B------:R-:W-:-:S03]  /*6530*/  @!P5 IMAD.IADD R103, R103, 0x1, -R105 ;  /* 0x000000016767d824 */ /* 0x000fc600078e0a69 */
[----:B------:R-:W-:Y:S01]  /*6540*/  STS.U8 [R192+UR9+0x400], R12 ;  /* 0x0004000cc0007988 */ /* 0x000fe20008000009 */
[----:B------:R-:W-:Y:S01]  /*6550*/  ISETP.GT.U32.AND P5, PT, R105, R102, PT ;  /* 0x000000666900720c */ /* 0x000fe20003fa4070 */
[----:B------:R-:W-:Y:S01]  /*6560*/  @!P0 IMAD.MOV R157, RZ, RZ, -R157 ;  /* 0x000000ffff9d8224 */ /* 0x000fe200078e0a9d */
[----:B0-----:R-:W0:Y:S01]  /*6570*/  LDCU UR4, c[0x0][0x3b0] ;  /* 0x00007600ff0477ac */ /* 0x001e220008000800 */
[----:B------:R-:W-:Y:S01]  /*6580*/  STS.U8 [R192+UR9+0x600], R19 ;  /* 0x00060013c0007988 */ /* 0x000fe20008000009 */
[----:B------:R-:W-:-:S03]  /*6590*/  IMAD.HI.U32 R104, R104, R175, RZ ;  /* 0x000000af68687227 */ /* 0x000fc600078e00ff */
[----:B------:R-:W-:Y:S04]  /*65a0*/  STS.U8 [R192+UR9+0x800], R17 ;  /* 0x00080011c0007988 */ /* 0x000fe80008000009 */
[----:B------:R-:W-:Y:S04]  /*65b0*/  STS.U8 [R192+UR9+0xa00], R15 ;  /* 0x000a000fc0007988 */ /* 0x000fe80008000009 */
[----:B------:R-:W-:Y:S01]  /*65c0*/  STS.U8 [R192+UR9+0xc00], R13 ;  /* 0x000c000dc0007988 */ /* 0x000fe20008000009 */
[----:B------:R-:W-:-:S03]  /*65d0*/  IMAD.MOV R104, RZ, RZ, -R104 ;  /* 0x000000ffff687224 */ /* 0x000fc600078e0a68 */
[----:B------:R-:W-:Y:S04]  /*65e0*/  STS.U8 [R192+UR9+0xe00], R11 ;  /* 0x000e000bc0007988 */ /* 0x000fe80008000009 */
[----:B------:R-:W-:Y:S04]  /*65f0*/  STS.U8 [R192+UR9+0x1000], R10 ;  /* 0x0010000ac0007988 */ /* 0x000fe80008000009 */
[----:B------:R-:W-:Y:S04]  /*6600*/  STS.U8 [R192+UR9+0x1200], R9 ;  /* 0x00120009c0007988 */ /* 0x000fe80008000009 */
[----:B------:R-:W-:Y:S01]  /*6610*/  STS.U8 [R192+UR9+0x1400], R8 ;  /* 0x00140008c0007988 */ /* 0x000fe20008000009 */
[----:B------:R-:W-:-:S03]  /*6620*/  IMAD R175, R105, R104, R175 ;  /* 0x0000006869af7224 */ /* 0x000fc600078e02af */
[----:B------:R-:W-:Y:S04]  /*6630*/  STS.U8 [R192+UR9+0x1600], R7 ;  /* 0x00160007c0007988 */ /* 0x000fe80008000009 */
[----:B------:R-:W-:Y:S04]  /*6640*/  STS.U8 [R192+UR9+0x1800], R6 ;  /* 0x00180006c0007988 */ /* 0x000fe80008000009 */
[----:B------:R-:W-:Y:S04]  /*6650*/  STS.U8 [R192+UR9+0x1a00], R5 ;  /* 0x001a0005c0007988 */ /* 0x000fe80008000009 */
[----:B------:R3:W-:Y:S01]  /*6660*/  STS.U8 [R192+UR9+0x1c00], R2 ;  /* 0x001c0002c0007988 */ /* 0x0007e20008000009 */
[----:B------:R-:W-:Y:S01]  /*6670*/  @!P5 IMAD.IADD R102, R102, 0x1, -R105 ;  /* 0x000000016666d824 */ /* 0x000fe200078e0a69 */
[----:B------:R-:W-:-:S02]  /*6680*/  ISETP.GT.U32.AND P5, PT, R105, R175, PT ;  /* 0x000000af6900720c */ /* 0x000fc40003fa4070 */
[----:B------:R-:W-:Y:S01]  /*6690*/  STS.U8 [R192+UR9+0x1e00], R4 ;  /* 0x001e0004c0007988 */ /* 0x000fe20008000009 */
[----:B---3--:R-:W-:-:S05]  /*66a0*/  LOP3.LUT R2, R192, 0x10, RZ, 0x3c, !PT ;  /* 0x00000010c0027812 */ /* 0x008fca00078e3cff */
[----:B------:R3:W-:Y:S04]  /*66b0*/  STS.U8 [R2+UR9+0x80], R3 ;  /* 0x0000800302007988 */ /* 0x0007e80008000009 */
[----:B------:R-:W-:Y:S04]  /*66c0*/  STS.U8 [R2+UR9+0x280], R252 ;  /* 0x000280fc02007988 */ /* 0x000fe80008000009 */
[----:B------:R-:W-:Y:S01]  /*66d0*/  STS.U8 [R2+UR9+0x480], R251 ;  /* 0x000480fb02007988 */ /* 0x000fe20008000009 */
[----:B------:R-:W-:-:S03]  /*66e0*/  @!P3 IMAD.MOV R164, RZ, RZ, -R164 ;  /* 0x000000ffffa4b224 */ /* 0x000fc600078e0aa4 */
[----:B------:R-:W-:Y:S01]  /*66f0*/  STS.U8 [R2+UR9+0x680], R250 ;  /* 0x000680fa02007988 */ /* 0x000fe20008000009 */
[----:B------:R-:W-:-:S03]  /*6700*/  @!P1 IMAD.MOV R112, RZ, RZ, -R112 ;  /* 0x000000ffff709224 */ /* 0x000fc600078e0a70 */
[----:B------:R-:W-:Y:S01]  /*6710*/  STS.U8 [R2+UR9+0x880], R249 ;  /* 0x000880f902007988 */ /* 0x000fe20008000009 */
[----:B------:R-:W-:Y:S01]  /*6720*/  @!P6 IMAD.MOV R116, RZ, RZ, -R116 ;  /* 0x000000ffff74e224 */ /* 0x000fe200078e0a74 */
[C---:B------:R-:W-:Y:S02]  /*6730*/  ISETP.GT.U32.AND P0, PT, R105.reuse, R108, PT ;  /* 0x0000006c6900720c */ /* 0x040fe40003f04070 */
[----:B------:R-:W-:Y:S01]  /*6740*/  STS.U8 [R2+UR9+0xa80], R248 ;  /* 0x000a80f802007988 */ /* 0x000fe20008000009 */
[C---:B------:R-:W-:Y:S02]  /*6750*/  ISETP.GT.U32.AND P3, PT, R105.reuse, R106, PT ;  /* 0x0000006a6900720c */ /* 0x040fe40003f64070 */
[C---:B------:R-:W-:Y:S01]  /*6760*/  ISETP.GT.U32.AND P1, PT, R105.reuse, R103, PT ;  /* 0x000000676900720c */ /* 0x040fe20003f24070 */
[----:B------:R-:W-:Y:S01]  /*6770*/  STS.U8 [R2+UR9+0xc80], R247 ;  /* 0x000c80f702007988 */ /* 0x000fe20008000009 */
[----:B------:R-:W-:-:S03]  /*6780*/  ISETP.GT.U32.AND P6, PT, R105, R102, PT ;  /* 0x000000666900720c */ /* 0x000fc60003fc4070 */
[----:B------:R-:W-:Y:S01]  /*6790*/  STS.U8 [R2+UR9+0xe80], R246 ;  /* 0x000e80f602007988 */ /* 0x000fe20008000009 */
[----:B---3--:R-:W-:-:S03]  /*67a0*/  LOP3.LUT R3, R192, 0x20, RZ, 0x3c, !PT ;  /* 0x00000020c0037812 */ /* 0x008fc600078e3cff */
[----:B------:R-:W-:Y:S01]  /*67b0*/  STS.U8 [R2+UR9+0x1080], R245 ;  /* 0x001080f502007988 */ /* 0x000fe20008000009 */
[----:B------:R-:W-:-:S03]  /*67c0*/  @!P5 IMAD.IADD R175, R175, 0x1, -R105 ;  /* 0x00000001afafd824 */ /* 0x000fc600078e0a69 */
[----:B------:R-:W-:Y:S04]  /*67d0*/  STS.U8 [R2+UR9+0x1280], R244 ;  /* 0x001280f402007988 */ /* 0x000fe80008000009 */
[----:B------:R-:W-:Y:S04]  /*67e0*/  STS.U8 [R2+UR9+0x1480], R243 ;  /* 0x001480f302007988 */ /* 0x000fe80008000009 */
[----:B------:R-:W-:Y:S04]  /*67f0*/  STS.U8 [R2+UR9+0x1680], R242 ;  /* 0x001680f202007988 */ /* 0x000fe80008000009 */
[----:B------:R-:W-:Y:S04]  /*6800*/  STS.U8 [R2+UR9+0x1880], R241 ;  /* 0x001880f102007988 */ /* 0x000fe80008000009 */
[----:B------:R-:W-:Y:S01]  /*6810*/  STS.U8 [R2+UR9+0x1a80], R240 ;  /* 0x001a80f002007988 */ /* 0x000fe20008000009 */
[----:B------:R-:W-:-:S03]  /*6820*/  ISETP.GT.U32.AND P5, PT, R105, R175, PT ;  /* 0x000000af6900720c */ /* 0x000fc60003fa4070 */
[----:B------:R-:W-:Y:S04]  /*6830*/  STS.U8 [R2+UR9+0x1c80], R239 ;  /* 0x001c80ef02007988 */ /* 0x000fe80008000009 */
[----:B------:R3:W-:Y:S04]  /*6840*/  STS.U8 [R2+UR9+0x1e80], R238 ;  /* 0x001e80ee02007988 */ /* 0x0007e80008000009 */
[----:B------:R-:W-:Y:S01]  /*6850*/  STS.U8 [R3+UR9+0x100], R236 ;  /* 0x000100ec03007988 */ /* 0x000fe20008000009 */
[----:B------:R-:W-:-:S03]  /*6860*/  @!P0 IMAD.IADD R108, R108, 0x1, -R105 ;  /* 0x000000016c6c8824 */ /* 0x000fc600078e0a69 */
[----:B------:R-:W-:Y:S01]  /*6870*/  STS.U8 [R3+UR9+0x300], R234 ;  /* 0x000300ea03007988 */ /* 0x000fe20008000009 */
[----:B------:R-:W-:-:S03]  /*6880*/  @!P3 IMAD.IADD R106, R106, 0x1, -R105 ;  /* 0x000000016a6ab824 */ /* 0x000fc600078e0a69 */
[----:B------:R-:W-:Y:S01]  /*6890*/  STS.U8 [R3+UR9+0x500], R232 ;  /* 0x000500e803007988 */ /* 0x000fe20008000009 */
[--C-:B------:R-:W-:Y:S01]  /*68a0*/  @!P1 IMAD.IADD R103, R103, 0x1, -R105.reuse ;  /* 0x0000000167679824 */ /* 0x100fe200078e0a69 */
[----:B------:R-:W-:Y:S01]  /*68b0*/  ISETP.GE.AND P0, PT, R187, RZ, PT ;  /* 0x000000ffbb00720c */ /* 0x000fe20003f06270 */
[----:B------:R-:W-:Y:S01]  /*68c0*/  @!P6 IMAD.IADD R102, R102, 0x1, -R105 ;  /* 0x000000016666e824 */ /* 0x000fe200078e0a69 */
[----:B------:R-:W-:Y:S01]  /*68d0*/  STS.U8 [R3+UR9+0x700], R230 ;  /* 0x000700e603007988 */ /* 0x000fe20008000009 */
[----:B------:R-:W-:Y:S02]  /*68e0*/  ISETP.GE.AND P3, PT, R186, RZ, PT ;  /* 0x000000ffba00720c */ /* 0x000fe40003f66270 */
[----:B------:R-:W-:Y:S01]  /*68f0*/  ISETP.GE.AND P1, PT, R181, RZ, PT ;  /* 0x000000ffb500720c */ /* 0x000fe20003f26270 */
[----:B------:R-:W-:Y:S01]  /*6900*/  STS.U8 [R3+UR9+0x900], R228 ;  /* 0x000900e403007988 */ /* 0x000fe20008000009 */
[----:B------:R-:W-:-:S03]  /*6910*/  ISETP.GE.AND P6, PT, R107, RZ, PT ;  /* 0x000000ff6b00720c */ /* 0x000fc60003fc6270 */
[----:B------:R-:W-:Y:S04]  /*6920*/  STS.U8 [R3+UR9+0xb00], R226 ;  /* 0x000b00e203007988 */ /* 0x000fe80008000009 */
[----:B------:R-:W-:Y:S04]  /*6930*/  STS.U8 [R3+UR9+0xd00], R224 ;  /* 0x000d00e003007988 */ /* 0x000fe80008000009 */
[----:B------:R-:W-:Y:S01]  /*6940*/  STS.U8 [R3+UR9+0xf00], R222 ;  /* 0x000f00de03007988 */ /* 0x000fe20008000009 */
[----:B---3--:R-:W-:-:S03]  /*6950*/  LOP3.LUT R2, R192, 0x30, RZ, 0x3c, !PT ;  /* 0x00000030c0027812 */ /* 0x008fc600078e3cff */
[----:B------:R-:W-:Y:S04]  /*6960*/  STS.U8 [R3+UR9+0x1100], R220 ;  /* 0x001100dc03007988 */ /* 0x000fe80008000009 */
[----:B------:R-:W-:Y:S04]  /*6970*/  STS.U8 [R3+UR9+0x1300], R218 ;  /* 0x001300da03007988 */ /* 0x000fe80008000009 */
[----:B------:R-:W-:Y:S01]  /*6980*/  STS.U8 [R3+UR9+0x1500], R216 ;  /* 0x001500d803007988 */ /* 0x000fe20008000009 */
[----:B------:R-:W-:-:S03]  /*6990*/  @!P5 IMAD.IADD R175, R175, 0x1, -R105 ;  /* 0x00000001afafd824 */ /* 0x000fc600078e0a69 */
[----:B------:R-:W-:Y:S04]  /*69a0*/  STS.U8 [R3+UR9+0x1700], R214 ;  /* 0x001700d603007988 */ /* 0x000fe80008000009 */
[----:B------:R-:W-:Y:S04]  /*69b0*/  STS.U8 [R3+UR9+0x1900], R211 ;  /* 0x001900d303007988 */ /* 0x000fe80008000009 */
[----:B------:R-:W-:Y:S04]  /*69c0*/  STS.U8 [R3+UR9+0x1b00], R212 ;  /* 0x001b00d403007988 */ /* 0x000fe80008000009 */
[----:B------:R-:W-:Y:S01]  /*69d0*/  STS.U8 [R3+UR9+0x1d00], R210 ;  /* 0x001d00d203007988 */ /* 0x000fe20008000009 */
[----:B------:R-:W-:-:S03]  /*69e0*/  ISETP.NE.AND P5, PT, R101, RZ, PT ;  /* 0x000000ff6500720c */ /* 0x000fc60003fa5270 */
[----:B------:R-:W-:Y:S01]  /*69f0*/  STS.U8 [R3+UR9+0x1f00], R209 ;  /* 0x001f00d103007988 */ /* 0x000fe20008000009 */
[----:B------:R-:W-:-:S03]  /*6a00*/  @!P4 IMAD.MOV R108, RZ, RZ, -R108 ;  /* 0x000000ffff6cc224 */ /* 0x000fc600078e0a6c */
[----:B------:R-:W-:Y:S01]  /*6a10*/  STS.U8 [R2+UR9+0x180], R208 ;  /* 0x000180d002007988 */ /* 0x000fe20008000009 */
[----:B------:R-:W-:Y:S01]  /*6a20*/  @!P0 IMAD.MOV R106, RZ, RZ, -R106 ;  /* 0x000000ffff6a8224 */ /* 0x000fe200078e0a6a */
[----:B------:R-:W-:Y:S01]  /*6a30*/  LOP3.LUT R101, RZ, R101, RZ, 0x33, !PT ;  /* 0x00000065ff657212 */ /* 0x000fe200078e33ff */
[----:B------:R-:W-:Y:S01]  /*6a40*/  @!P3 IMAD.MOV R103, RZ, RZ, -R103 ;  /* 0x000000ffff67b224 */ /* 0x000fe200078e0a67 */
[----:B------:R-:W-:Y:S01]  /*6a50*/  STS.U8 [R2+UR9+0x580], R207 ;  /* 0x000580cf02007988 */ /* 0x000fe20008000009 */
[----:B------:R-:W-:Y:S02]  /*6a60*/  @!P1 IMAD.MOV R102, RZ, RZ, -R102 ;  /* 0x000000ffff669224 */ /* 0x000fe400078e0a66 */
[----:B------:R-:W-:Y:S01]  /*6a70*/  @!P6 IMAD.MOV R175, RZ, RZ, -R175 ;  /* 0x000000ffffafe224 */ /* 0x000fe200078e0aaf */
[----:B------:R-:W-:Y:S04]  /*6a80*/  STS.U8 [R2+UR9+0x980], R206 ;  /* 0x000980ce02007988 */ /* 0x000fe80008000009 */
[----:B------:R-:W-:Y:S01]  /*6a90*/  STS.U8 [R2+UR9+0xd80], R205 ;  /* 0x000d80cd02007988 */ /* 0x000fe20008000009 */
[----:B------:R-:W-:-:S03]  /*6aa0*/  SEL R110, R101, R110, !P5 ;  /* 0x0000006e656e7207 */ /* 0x000fc60006800000 */
[----:B------:R-:W-:Y:S01]  /*6ab0*/  STS.U8 [R2+UR9+0x1180], R204 ;  /* 0x001180cc02007988 */ /* 0x000fe20008000009 */
[----:B------:R-:W-:-:S03]  /*6ac0*/  SEL R167, R101, R167, !P5 ;  /* 0x000000a765a77207 */ /* 0x000fc60006800000 */
[----:B------:R-:W-:Y:S01]  /*6ad0*/  STS.U8 [R2+UR9+0x1580], R203 ;  /* 0x001580cb02007988 */ /* 0x000fe20008000009 */
[C---:B------:R-:W-:Y:S02]  /*6ae0*/  SEL R113, R101.reuse, R113, !P5 ;  /* 0x0000007165717207 */ /* 0x040fe40006800000 */
[C---:B------:R-:W-:Y:S01]  /*6af0*/  SEL R115, R101.reuse, R115, !P5 ;  /* 0x0000007365737207 */ /* 0x040fe20006800000 */
[----:B------:R-:W-:Y:S01]  /*6b00*/  STS.U8 [R2+UR9+0x1980], R202 ;  /* 0x001980ca02007988 */ /* 0x000fe20008000009 */
[C---:B------:R-:W-:Y:S02]  /*6b10*/  SEL R117, R101.reuse, R117, !P5 ;  /* 0x0000007565757207 */ /* 0x040fe40006800000 */
[C---:B------:R-:W-:Y:S01]  /*6b20*/  SEL R119, R101.reuse, R119, !P5 ;  /* 0x0000007765777207 */ /* 0x040fe20006800000 */
[----:B------:R0:W-:Y:S01]  /*6b30*/  STS.U8 [R2+UR9+0x1d80], R201 ;  /* 0x001d80c902007988 */ /* 0x0001e20008000009 */
[C---:B------:R-:W-:Y:S02]  /*6b40*/  SEL R121, R101.reuse, R121, !P5 ;  /* 0x0000007965797207 */ /* 0x040fe40006800000 */
[C---:B------:R-:W-:Y:S01]  /*6b50*/  SEL R123, R101.reuse, R123, !P5 ;  /* 0x0000007b657b7207 */ /* 0x040fe20006800000 */
[----:B------:R-:W-:Y:S01]  /*6b60*/  STS.U8 [R2+UR9+0x380], R200 ;  /* 0x000380c802007988 */ /* 0x000fe20008000009 */
[----:B------:R-:W-:-:S02]  /*6b70*/  SEL R213, R101, R125, !P5 ;  /* 0x0000007d65d57207 */ /* 0x000fc40006800000 */
[C---:B------:R-:W-:Y:S02]  /*6b80*/  SEL R215, R101.reuse, R127, !P5 ;  /* 0x0000007f65d77207 */ /* 0x040fe40006800000 */
[C---:B------:R-:W-:Y:S02]  /*6b90*/  SEL R217, R101.reuse, R129, !P5 ;  /* 0x0000008165d97207 */ /* 0x040fe40006800000 */
[C---:B------:R-:W-:Y:S02]  /*6ba0*/  SEL R219, R101.reuse, R130, !P5 ;  /* 0x0000008265db7207 */ /* 0x040fe40006800000 */
[C---:B------:R-:W-:Y:S02]  /*6bb0*/  SEL R221, R101.reuse, R131, !P5 ;  /* 0x0000008365dd7207 */ /* 0x040fe40006800000 */
[C---:B------:R-:W-:Y:S02]  /*6bc0*/  SEL R223, R101.reuse, R133, !P5 ;  /* 0x0000008565df7207 */ /* 0x040fe40006800000 */
        /* <DEDUP_REMOVED lines=49> */
[----:B------:R-:W-:Y:S01]  /*6ee0*/  SEL R175, R101, R175, !P5 ;  /* 0x000000af65af7207 */ /* 0x000fe20006800000 */
[----:B------:R-:W-:Y:S01]  /*6ef0*/  IMAD R101, R192, UR13, RZ ;  /* 0x0000000dc0657c24 */ /* 0x000fe2000f8e02ff */
[----:B------:R3:W-:Y:S04]  /*6f00*/  STS.U8 [R2+UR9+0x780], R199 ;  /* 0x000780c702007988 */ /* 0x0007e80008000009 */
[----:B------:R-:W-:Y:S01]  /*6f10*/  STS.U8 [R2+UR9+0xb80], R198 ;  /* 0x000b80c602007988 */ /* 0x000fe20008000009 */
[----:B------:R-:W-:-:S03]  /*6f20*/  IADD3 R102, P0, PT, R101, UR18, RZ ;  /* 0x0000001265667c10 */ /* 0x000fc6000ff1e0ff */
[----:B------:R4:W-:Y:S01]  /*6f30*/  STS.U8 [R2+UR9+0xf80], R197 ;  /* 0x000f80c502007988 */ /* 0x0009e20008000009 */
[----:B0-----:R-:W-:Y:S02]  /*6f40*/  IMAD R201, R113, UR4, RZ ;  /* 0x0000000471c97c24 */ /* 0x001fe4000f8e02ff */
[----:B---3--:R-:W-:Y:S02]  /*6f50*/  IMAD R199, R167, UR4, RZ ;  /* 0x00000004a7c77c24 */ /* 0x008fe4000f8e02ff */
[----:B------:R-:W-:Y:S02]  /*6f60*/  IMAD R203, R115, UR4, RZ ;  /* 0x0000000473cb7c24 */ /* 0x000fe4000f8e02ff */
[----:B----4-:R-:W-:Y:S01]  /*6f70*/  IMAD R197, R110, UR4, RZ ;  /* 0x000000046ec57c24 */ /* 0x010fe2000f8e02ff */
[----:B------:R-:W-:Y:S01]  /*6f80*/  LEA.HI.X.SX32 R101, R101, UR19, 0x1, P0 ;  /* 0x0000001365657c11 */ /* 0x000fe200080f0eff */
[----:B------:R-:W-:Y:S01]  /*6f90*/  IMAD R205, R117, UR4, RZ ;  /* 0x0000000475cd7c24 */ /* 0x000fe2000f8e02ff */
[-C--:B------:R-:W-:Y:S01]  /*6fa0*/  IADD3 R200, P4, PT, R199, R102.reuse, RZ ;  /* 0x00000066c7c87210 */ /* 0x080fe20007f9e0ff */
        /* <DEDUP_REMOVED lines=9> */
[-C--:B------:R-:W-:Y:S01]  /*7040*/  LEA.HI.X.SX32 R197, R197, R101.reuse, 0x1, P3 ;  /* 0x00000065c5c57211 */ /* 0x080fe200018f0eff */
[----:B------:R-:W-:Y:S01]  /*7050*/  IMAD R217, R217, UR4, RZ ;  /* 0x00000004d9d97c24 */ /* 0x000fe2000f8e02ff */
[-C--:B------:R-:W-:Y:S01]  /*7060*/  IADD3 R208, P3, PT, R207, R102.reuse, RZ ;  /* 0x00000066cfd07210 */ /* 0x080fe20007f7e0ff */
[----:B------:R-:W-:Y:S01]  /*7070*/  IMAD R219, R219, UR4, RZ ;  /* 0x00000004dbdb7c24 */ /* 0x000fe2000f8e02ff */
[----:B------:R-:W-:Y:S01]  /*7080*/  LEA.HI.X.SX32 R199, R199, R101, 0x1, P4 ;  /* 0x00000065c7c77211 */ /* 0x000fe200020f0eff */
[----:B------:R-:W-:Y:S01]  /*7090*/  IMAD R221, R221, UR4, RZ ;  /* 0x00000004dddd7c24 */ /* 0x000fe2000f8e02ff */
[----:B------:R-:W-:-:S02]  /*70a0*/  IADD3 R210, P4, PT, R209, R102, RZ ;  /* 0x00000066d1d27210 */ /* 0x000fc40007f9e0ff */
[-C--:B------:R-:W-:Y:S01]  /*70b0*/  LEA.HI.X.SX32 R201, R201, R101.reuse, 0x1, P5 ;  /* 0x00000065c9c97211 */ /* 0x080fe200028f0eff */
[----:B------:R-:W-:Y:S01]  /*70c0*/  IMAD R223, R223, UR4, RZ ;  /* 0x00000004dfdf7c24 */ /* 0x000fe2000f8e02ff */
[-C--:B------:R-:W-:Y:S02]  /*70d0*/  IADD3 R212, P5, PT, R211, R102.reuse, RZ ;  /* 0x00000066d3d47210 */ /* 0x080fe40007fbe0ff */
[-C--:B------:R-:W-:Y:S01]  /*70e0*/  LEA.HI.X.SX32 R203, R203, R101.reuse, 0x1, P6 ;  /* 0x00000065cbcb7211 */ /* 0x080fe200030f0eff */
[----:B------:R-:W-:Y:S01]  /*70f0*/  IMAD R225, R225, UR4, RZ ;  /* 0x00000004e1e17c24 */ /* 0x000fe2000f8e02ff */
[-C--:B------:R-:W-:Y:S02]  /*7100*/  IADD3 R214, P6, PT, R213, R102.reuse, RZ ;  /* 0x00000066d5d67210 */ /* 0x080fe40007fde0ff */
        /* <DEDUP_REMOVED lines=54> */
[----:B------:R-:W-:Y:S02]  /*7470*/  LEA.HI.X.SX32 R242, R147, R101, 0x1, P5 ;  /* 0x0000006593f27211 */ /* 0x000fe400028f0eff */
        /* <DEDUP_REMOVED lines=11> */
[----:B------:R-:W-:Y:S01]  /*7530*/  STL [R1], R11 ;  /* 0x0000000b01007387 */ /* 0x000fe20000100800 */
[-C--:B------:R-:W-:Y:S02]  /*7540*/  IADD3 R135, P4, PT, R161, R102.reuse, RZ ;  /* 0x00000066a1877210 */ /* 0x080fe40007f9e0ff */
[-C--:B------:R-:W-:Y:S01]  /*7550*/  LEA.HI.X.SX32 R252, R155, R101.reuse, 0x1, P5 ;  /* 0x000000659bfc7211 */ /* 0x080fe200028f0eff */
[----:B------:R-:W-:Y:S01]  /*7560*/  STL [R1+0x8], R7 ;  /* 0x0000080701007387 */ /* 0x000fe20000100800 */
[-C--:B------:R-:W-:Y:S01]  /*7570*/  IADD3 R23, P5, PT, R163, R102.reuse, RZ ;  /* 0x00000066a3177210 */ /* 0x080fe20007fbe0ff */
[----:B------:R-:W-:Y:S01]  /*7580*/  IMAD R111, R111, UR4, RZ ;  /* 0x000000046f6f7c24 */ /* 0x000fe2000f8e02ff */
[-C--:B------:R-:W-:Y:S01]  /*7590*/  LEA.HI.X.SX32 R2, R156, R101.reuse, 0x1, P6 ;  /* 0x000000659c027211 */ /* 0x080fe200030f0eff */
[----:B------:R-:W-:Y:S01]  /*75a0*/  STL [R1+0x10], R147 ;  /* 0x0000109301007387 */ /* 0x000fe20000100800 */
[----:B------:R-:W-:Y:S01]  /*75b0*/  IADD3 R8, P6, PT, R165, R102, RZ ;  /* 0x00000066a5087210 */ /* 0x000fe20007fde0ff */
[----:B------:R-:W-:Y:S01]  /*75c0*/  IMAD R124, R124, UR4, RZ ;  /* 0x000000047c7c7c24 */ /* 0x000fe2000f8e02ff */
[-C--:B------:R-:W-:Y:S01]  /*75d0*/  LEA.HI.X.SX32 R110, R159, R101.reuse, 0x1, P3 ;  /* 0x000000659f6e7211 */ /* 0x080fe200018f0eff */
[----:B------:R-:W-:Y:S01]  /*75e0*/  STL [R1+0x18], R238 ;  /* 0x000018ee01007387 */ /* 0x000fe20000100800 */
[----:B------:R-:W-:-:S02]  /*75f0*/  LEA.HI.X.SX32 R148, R158, R101, 0x1, P1 ;  /* 0x000000659e947211 */ /* 0x000fc400008f0eff */
[-C--:B------:R-:W-:Y:S01]  /*7600*/  IADD3 R9, P3, PT, R109, R102.reuse, RZ ;  /* 0x000000666d097210 */ /* 0x080fe20007f7e0ff */
[----:B------:R-:W-:Y:S01]  /*7610*/  STL [R1+0x20], R135 ;  /* 0x0000208701007387 */ /* 0x000fe20000100800 */
[-C--:B------:R-:W-:Y:S01]  /*7620*/  IADD3 R5, P1, PT, R166, R102.reuse, RZ ;  /* 0x00000066a6057210 */ /* 0x080fe20007f3e0ff */
[----:B------:R-:W-:Y:S01]  /*7630*/  IMAD R114, R114, UR4, RZ ;  /* 0x0000000472727c24 */ /* 0x000fe2000f8e02ff */
[-C--:B------:R-:W-:Y:S01]  /*7640*/  LEA.HI.X.SX32 R137, R161, R101.reuse, 0x1, P4 ;  /* 0x00000065a1897211 */ /* 0x080fe200020f0eff */
[----:B------:R-:W-:Y:S01]  /*7650*/  STL [R1+0x28], R23 ;  /* 0x0000281701007387 */ /* 0x000fe20000100800 */
[----:B------:R-:W-:Y:S01]  /*7660*/  IMAD R118, R118, UR4, RZ ;  /* 0x0000000476767c24 */ /* 0x000fe2000f8e02ff */
[-C--:B------:R-:W-:Y:S02]  /*7670*/  IADD3 R158, P4, PT, R111, R102.reuse, RZ ;  /* 0x000000666f9e7210 */ /* 0x080fe40007f9e0ff */
[----:B------:R-:W-:Y:S01]  /*7680*/  STL [R1+0x4], R2 ;  /* 0x0000040201007387 */ /* 0x000fe20000100800 */
[-C--:B------:R-:W-:Y:S01]  /*7690*/  LEA.HI.X.SX32 R3, R109, R101.reuse, 0x1, P3 ;  /* 0x000000656d037211 */ /* 0x080fe200018f0eff */
[----:B------:R-:W-:Y:S01]  /*76a0*/  IMAD R122, R122, UR4, RZ ;  /* 0x000000047a7a7c24 */ /* 0x000fe2000f8e02ff */
[-C--:B------:R-:W-:Y:S01]  /*76b0*/  IADD3 R21, P3, PT, R124, R102.reuse, RZ ;  /* 0x000000667c157210 */ /* 0x080fe20007f7e0ff */
[----:B------:R-:W-:Y:S01]  /*76c0*/  STL [R1+0x30], R8 ;  /* 0x0000300801007387 */ /* 0x000fe20000100800 */
[----:B------:R-:W-:Y:S01]  /*76d0*/  IMAD R132, R132, UR4, RZ ;  /* 0x0000000484847c24 */ /* 0x000fe2000f8e02ff */
[----:B------:R-:W-:Y:S01]  /*76e0*/  LEA.HI.X.SX32 R14, R163, R101, 0x1, P5 ;  /* 0x00000065a30e7211 */ /* 0x000fe200028f0eff */
[----:B------:R-:W-:Y:S01]  /*76f0*/  IMAD R126, R126, UR4, RZ ;  /* 0x000000047e7e7c24 */ /* 0x000fe2000f8e02ff */
[----:B------:R-:W-:Y:S01]  /*7700*/  STL [R1+0xc], R148 ;  /* 0x00000c9401007387 */ /* 0x000fe20000100800 */
[----:B------:R-:W-:-:S03]  /*7710*/  IADD3 R123, P5, PT, R114, R102, RZ ;  /* 0x00000066727b7210 */ /* 0x000fc60007fbe0ff */
[----:B------:R-:W-:Y:S01]  /*7720*/  STL [R1+0x38], R5 ;  /* 0x0000380501007387 */ /* 0x000fe20000100800 */
[----:B------:R-:W-:-:S03]  /*7730*/  LEA.HI.X.SX32 R19, R165, R101, 0x1, P6 ;  /* 0x00000065a5137211 */ /* 0x000fc600030f0eff */
[----:B------:R-:W-:Y:S01]  /*7740*/  STL [R1+0x40], R9 ;  /* 0x0000400901007387 */ /* 0x000fe20000100800 */
[-C--:B------:R-:W-:Y:S01]  /*7750*/  IADD3 R186, P6, PT, R118, R102.reuse, RZ ;  /* 0x0000006676ba7210 */ /* 0x080fe20007fde0ff */
[----:B------:R-:W-:Y:S01]  /*7760*/  IMAD R128, R128, UR4, RZ ;  /* 0x0000000480807c24 */ /* 0x000fe2000f8e02ff */
[-C--:B------:R-:W-:Y:S01]  /*7770*/  LEA.HI.X.SX32 R15, R166, R101.reuse, 0x1, P1 ;  /* 0x00000065a60f7211 */ /* 0x080fe200008f0eff */
[----:B------:R-:W-:Y:S01]  /*7780*/  STL [R1+0x14], R110 ;  /* 0x0000146e01007387 */ /* 0x000fe20000100800 */
[-C--:B------:R-:W-:Y:S01]  /*7790*/  LEA.HI.X.SX32 R159, R111, R101.reuse, 0x1, P4 ;  /* 0x000000656f9f7211 */ /* 0x080fe200020f0eff */
[----:B------:R-:W-:Y:S01]  /*77a0*/  IMAD R136, R136, UR4, RZ ;  /* 0x0000000488887c24 */ /* 0x000fe2000f8e02ff */
[----:B------:R-:W-:Y:S01]  /*77b0*/  LEA.HI.X.SX32 R12, R124, R101, 0x1, P3 ;  /* 0x000000657c0c7211 */ /* 0x000fe200018f0eff */
[----:B------:R-:W-:Y:S01]  /*77c0*/  STL [R1+0x48], R158 ;  /* 0x0000489e01007387 */ /* 0x000fe20000100800 */
[-C--:B------:R-:W-:Y:S01]  /*77d0*/  IADD3 R131, P1, PT, R122, R102.reuse, RZ ;  /* 0x000000667a837210 */ /* 0x080fe20007f3e0ff */
[----:B------:R-:W-:Y:S01]  /*77e0*/  IMAD R141, R141, UR4, RZ ;  /* 0x000000048d8d7c24 */ /* 0x000fe2000f8e02ff */
[-C--:B------:R-:W-:Y:S01]  /*77f0*/  IADD3 R111, P3, PT, R132, R102.reuse, RZ ;  /* 0x00000066846f7210 */ /* 0x080fe20007f7e0ff */
[----:B------:R-:W-:Y:S01]  /*7800*/  STL [R1+0x1c], R137 ;  /* 0x00001c8901007387 */ /* 0x000fe20000100800 */
[----:B------:R-:W-:-:S03]  /*7810*/  IADD3 R6, P4, PT, R126, R102, RZ ;  /* 0x000000667e067210 */ /* 0x000fc60007f9e0ff */
[----:B------:R-:W-:Y:S01]  /*7820*/  STL [R1+0x24], R14 ;  /* 0x0000240e01007387 */ /* 0x000fe20000100800 */
[----:B------:R-:W-:-:S03]  /*7830*/  LEA.HI.X.SX32 R146, R114, R101, 0x1, P5 ;  /* 0x0000006572927211 */ /* 0x000fc600028f0eff */
[----:B------:R-:W-:Y:S01]  /*7840*/  STL [R1+0x50], R123 ;  /* 0x0000507b01007387 */ /* 0x000fe20000100800 */
[-C--:B------:R-:W-:Y:S01]  /*7850*/  LEA.HI.X.SX32 R133, R122, R101.reuse, 0x1, P1 ;  /* 0x000000657a857211 */ /* 0x080fe200008f0eff */
[----:B------:R-:W-:Y:S01]  /*7860*/  IMAD R134, R134, UR4, RZ ;  /* 0x0000000486867c24 */ /* 0x000fe2000f8e02ff */
[-C--:B------:R-:W-:Y:S01]  /*7870*/  LEA.HI.X.SX32 R114, R132, R101.reuse, 0x1, P3 ;  /* 0x0000006584727211 */ /* 0x080fe200018f0eff */
[----:B------:R-:W-:Y:S01]  /*7880*/  STL [R1+0x2c], R19 ;  /* 0x00002c1301007387 */ /* 0x000fe20000100800 */
[----:B------:R-:W-:Y:S01]  /*7890*/  IMAD R145, R145, UR4, RZ ;  /* 0x0000000491917c24 */ /* 0x000fe2000f8e02ff */
[-C--:B------:R-:W-:Y:S02]  /*78a0*/  IADD3 R4, P1, PT, R128, R102.reuse, RZ ;  /* 0x0000006680047210 */ /* 0x080fe40007f3e0ff */
[----:B------:R-:W-:Y:S01]  /*78b0*/  STL [R1+0x58], R186 ;  /* 0x000058ba01007387 */ /* 0x000fe20000100800 */
[----:B------:R-:W-:Y:S01]  /*78c0*/  LEA.HI.X.SX32 R17, R126, R101, 0x1, P4 ;  /* 0x000000657e117211 */ /* 0x000fe200020f0eff */
[----:B------:R-:W-:Y:S01]  /*78d0*/  IMAD R150, R150, UR4, RZ ;  /* 0x0000000496967c24 */ /* 0x000fe2000f8e02ff */
[-C--:B------:R-:W-:Y:S01]  /*78e0*/  IADD3 R119, P3, PT, R136, R102.reuse, RZ ;  /* 0x0000006688777210 */ /* 0x080fe20007f7e0ff */
[----:B------:R-:W-:Y:S01]  /*78f0*/  STL [R1+0x34], R15 ;  /* 0x0000340f01007387 */ /* 0x000fe20000100800 */
[----:B------:R-:W-:-:S02]  /*7900*/  IADD3 R144, P4, PT, R141, R102, RZ ;  /* 0x000000668d907210 */ /* 0x000fc40007f9e0ff */
[-C--:B------:R-:W-:Y:S01]  /*7910*/  LEA.HI.X.SX32 R187, R118, R101.reuse, 0x1, P6 ;  /* 0x0000006576bb7211 */ /* 0x080fe200030f0eff */
[----:B------:R-:W-:Y:S01]  /*7920*/  STL [R1+0x3c], R3 ;  /* 0x00003c0301007387 */ /* 0x000fe20000100800 */
[----:B------:R-:W-:-:S03]  /*7930*/  LEA.HI.X.SX32 R13, R128, R101, 0x1, P1 ;  /* 0x00000065800d7211 */ /* 0x000fc600008f0eff */
[----:B------:R-:W-:Y:S01]  /*7940*/  STL [R1+0x60], R131 ;  /* 0x0000608301007387 */ /* 0x000fe20000100800 */
[-C--:B------:R-:W-:Y:S01]  /*7950*/  LEA.HI.X.SX32 R121, R136, R101.reuse, 0x1, P3 ;  /* 0x0000006588797211 */ /* 0x080fe200018f0eff */
[----:B------:R-:W-:Y:S02]  /*7960*/  IMAD R143, R143, UR4, RZ ;  /* 0x000000048f8f7c24 */ /* 0x000fe4000f8e02ff */
        /* <DEDUP_REMOVED lines=24> */
[----:B------:R-:W-:-:S03]  /*7af0*/  PLOP3.LUT P0, PT, PT, PT, UP1, 0x80, 0x8 ;  /* 0x000000000008781c */ /* 0x000fc60003f0f018 */
        /* <DEDUP_REMOVED lines=12> */
[----:B------:R-:W-:Y:S01]  /*7bc0*/  IADD3 R125, P4, PT, R164, R102, RZ ;  /* 0x00000066a47d7210 */ /* 0x000fe20007f9e0ff */
[----:B------:R-:W-:-:S02]  /*7bd0*/  IMAD R175, R175, UR4, RZ ;  /* 0x00000004afaf7c24 */ /* 0x000fc4000f8e02ff */
[----:B------:R-:W-:Y:S01]  /*7be0*/  STL [R1+0x90], R119 ;  /* 0x0000907701007387 */ /* 0x000fe20000100800 */
[----:B------:R-:W-:-:S03]  /*7bf0*/  ISETP.LT.AND P0, PT, R192, UR22, P0 ;  /* 0x00000016c0007c0c */ /* 0x000fc60008701270 */
        /* <DEDUP_REMOVED lines=13> */
[----:B------:R-:W-:Y:S01]  /*7cd0*/  IADD3 R105, P6, PT, R175, R102, RZ ;  /* 0x00000066af697210 */ /* 0x000fe20007fde0ff */
        /* <DEDUP_REMOVED lines=9> */
[----:B------:R-:W-:Y:S02]  /*7d70*/  LEA.HI.X.SX32 R124, R120, R101, 0x1, P4 ;  /* 0x00000065787c7211 */ /* 0x000fe400020f0eff */
[-C--:B------:R-:W-:Y:S01]  /*7d80*/  IADD3 R107, P3, PT, R106, R102.reuse, RZ ;  /* 0x000000666a6b7210 */ /* 0x080fe20007f7e0ff */
[----:B------:R-:W-:Y:S01]  /*7d90*/  STL [R1+0xa4], R145 ;  /* 0x0000a49101007387 */ /* 0x000fe20000100800 */
[----:B------:R-:W-:-:S02]  /*7da0*/  IADD3 R167, P4, PT, R103, R102, RZ ;  /* 0x0000006667a77210 */ /* 0x000fc40007f9e0ff */
[-C--:B------:R-:W-:Y:S01]  /*7db0*/  LEA.HI.X.SX32 R150, R175, R101.reuse, 0x1, P6 ;  /* 0x00000065af967211 */ /* 0x080fe200030f0eff */
[----:B------:R-:W-:Y:S01]  /*7dc0*/  STL [R1+0xac], R141 ;  /* 0x0000ac8d01007387 */ /* 0x000fe20000100800 */
[----:B------:R-:W-:-:S03]  /*7dd0*/  LEA.HI.X.SX32 R143, R112, R101, 0x1, P1 ;  /* 0x00000065708f7211 */ /* 0x000fc600008f0eff */
[----:B------:R-:W-:Y:S01]  /*7de0*/  STL [R1+0xb8], R126 ;  /* 0x0000b87e01007387 */ /* 0x000fe20000100800 */
[----:B------:R-:W-:-:S03]  /*7df0*/  LEA.HI.X.SX32 R149, R106, R101, 0x1, P3 ;  /* 0x000000656a957211 */ /* 0x000fc600018f0eff */
[----:B------:R-:W-:Y:S01]  /*7e00*/  STL [R1+0xc0], R166 ;  /* 0x0000c0a601007387 */ /* 0x000fe20000100800 */
[-C--:B------:R-:W-:Y:S02]  /*7e10*/  IADD3 R163, P1, PT, R108, R102.reuse, RZ ;  /* 0x000000666ca37210 */ /* 0x080fe40007f3e0ff */
[----:B------:R-:W-:Y:S01]  /*7e20*/  IADD3 R138, P5, PT, R104, R102, RZ ;  /* 0x00000066688a7210 */ /* 0x000fe20007fbe0ff */
[----:B------:R-:W-:Y:S01]  /*7e30*/  STL [R1+0xb4], R128 ;  /* 0x0000b48001007387 */ /* 0x000fe20000100800 */
[----:B------:R-:W-:Y:S01]  /*7e40*/  LEA.HI.X.SX32 R113, R103, R101, 0x1, P4 ;  /* 0x0000006567717211 */ /* 0x000fe200020f0eff */
[----:B------:R-:W-:Y:S01]  /*7e50*/  @P0 IMAD.MOV.U32 R102, RZ, RZ, R105 ;  /* 0x000000ffff660224 */ /* 0x000fe200078e0069 */
[----:B------:R-:W-:Y:S01]  /*7e60*/  PRMT R106, RZ, 0x7610, R106 ;  /* 0x00007610ff6a7816 */ /* 0x000fe2000000006a */
[----:B------:R-:W-:Y:S01]  /*7e70*/  STL [R1+0xc8], R151 ;  /* 0x0000c89701007387 */ /* 0x000fe20000100800 */
[----:B------:R-:W-:-:S03]  /*7e80*/  @P0 IMAD.MOV.U32 R103, RZ, RZ, R150 ;  /* 0x000000ffff670224 */ /* 0x000fc600078e0096 */
[----:B------:R-:W-:Y:S01]  /*7e90*/  STL [R1+0xbc], R109 ;  /* 0x0000bc6d01007387 */ /* 0x000fe20000100800 */
[----:B------:R-:W-:-:S03]  /*7ea0*/  LEA.HI.X.SX32 R165, R108, R101, 0x1, P1 ;  /* 0x000000656ca57211 */ /* 0x000fc600008f0eff */
[----:B------:R-:W-:Y:S01]  /*7eb0*/  STL [R1+0xc4], R153 ;  /* 0x0000c49901007387 */ /* 0x000fe20000100800 */
[----:B------:R-:W-:-:S03]  /*7ec0*/  LEA.HI.X.SX32 R139, R104, R101, 0x1, P5 ;  /* 0x00000065688b7211 */ /* 0x000fc600028f0eff */
[----:B------:R-:W-:Y:S01]  /*7ed0*/  STL [R1+0xd0], R115 ;  /* 0x0000d07301007387 */ /* 0x000fe20000100800 */
[----:B------:R-:W-:-:S03]  /*7ee0*/  PRMT R101, RZ, 0x7610, R101 ;  /* 0x00007610ff657816 */ /* 0x000fc60000000065 */
[----:B------:R-:W-:Y:S04]  /*7ef0*/  STL [R1+0xd8], R140 ;  /* 0x0000d88c01007387 */ /* 0x000fe80000100800 */
[----:B------:R-:W-:Y:S04]  /*7f00*/  STL [R1+0xcc], R117 ;  /* 0x0000cc7501007387 */ /* 0x000fe80000100800 */
[----:B------:R-:W-:Y:S04]  /*7f10*/  STL [R1+0xe0], R125 ;  /* 0x0000e07d01007387 */ /* 0x000fe80000100800 */
[----:B------:R0:W3:Y:S04]  /*7f20*/  @P0 LDG.E.U8 R106, desc[UR20][R102.64] ;  /* 0x00000014666a0981 */ /* 0x0000e8000c1e1100 */
[----:B------:R-:W-:Y:S04]  /*7f30*/  STL [R1+0xd4], R142 ;  /* 0x0000d48e01007387 */ /* 0x000fe80000100800 */
[----:B------:R-:W-:Y:S01]  /*7f40*/  STL [R1+0xdc], R127 ;  /* 0x0000dc7f01007387 */ /* 0x000fe20000100800 */
[----:B0-----:R-:W-:-:S02]  /*7f50*/  @P0 IMAD.MOV.U32 R102, RZ, RZ, R198 ;  /* 0x000000ffff660224 */ /* 0x001fc400078e00c6 */
[----:B------:R-:W-:Y:S01]  /*7f60*/  @P0 IMAD.MOV.U32 R103, RZ, RZ, R197 ;  /* 0x000000ffff670224 */ /* 0x000fe200078e00c5 */
[----:B------:R-:W-:Y:S04]  /*7f70*/  STL [R1+0xe8], R118 ;  /* 0x0000e87601007387 */ /* 0x000fe80000100800 */
[----:B------:R-:W-:Y:S04]  /*7f80*/  STL [R1+0xf0], R132 ;  /* 0x0000f08401007387 */ /* 0x000fe80000100800 */
[----:B------:R-:W-:Y:S04]  /*7f90*/  STL [R1+0xe4], R143 ;  /* 0x0000e48f01007387 */ /* 0x000fe80000100800 */
[----:B------:R-:W-:Y:S04]  /*7fa0*/  STL [R1+0xf8], R122 ;  /* 0x0000f87a01007387 */ /* 0x000fe80000100800 */
[----:B------:R0:W4:Y:S04]  /*7fb0*/  @P0 LDG.E.U8 R101, desc[UR20][R102.64] ;  /* 0x0000001466650981 */ /* 0x000128000c1e1100 */
[----:B------:R-:W-:Y:S04]  /*7fc0*/  STL [R1+0xec], R134 ;  /* 0x0000ec8601007387 */ /* 0x000fe80000100800 */
[----:B------:R-:W-:Y:S04]  /*7fd0*/  STL [R1+0xf4], R124 ;  /* 0x0000f47c01007387 */ /* 0x000fe80000100800 */
[----:B------:R-:W-:Y:S01]  /*7fe0*/  STL [R1+0x100], R163 ;  /* 0x000100a301007387 */ /* 0x000fe20000100800 */
[----:B0-----:R-:W-:-:S03]  /*7ff0*/  PRMT R102, RZ, 0x7610, R102 ;  /* 0x00007610ff667816 */ /* 0x001fc60000000066 */
[----:B------:R-:W-:Y:S01]  /*8000*/  STL [R1+0x108], R107 ;  /* 0x0001086b01007387 */ /* 0x000fe20000100800 */
[----:B------:R-:W-:-:S03]  /*8010*/  @P0 IMAD.MOV.U32 R104, RZ, RZ, R214 ;  /* 0x000000ffff680224 */ /* 0x000fc600078e00d6 */
[----:B------:R-:W-:Y:S04]  /*8020*/  STL [R1+0x110], R167 ;  /* 0x000110a701007387 */ /* 0x000fe80000100800 */
[----:B------:R0:W-:Y:S02]  /*8030*/  STL [R1+0x120], R105 ;  /* 0x0001206901007387 */ /* 0x0001e40000100800 */
[----:B0-----:R-:W-:-:S05]  /*8040*/  @P0 IMAD.MOV.U32 R105, RZ, RZ, R213 ;  /* 0x000000ffff690224 */ /* 0x001fca00078e00d5 */
[----:B------:R0:W3:Y:S01]  /*8050*/  @P0 LDG.E.U8 R102, desc[UR20][R104.64] ;  /* 0x0000001468660981 */ /* 0x0000e2000c1e1100 */
[----:B------:R-:W-:-:S05]  /*8060*/  LOP3.LUT R161, R192, 0x30, RZ, 0x3c, !PT ;  /* 0x00000030c0a17812 */ /* 0x000fca00078e3cff */
[----:B------:R-:W-:Y:S04]  /*8070*/  STS.U8 [R161+UR9+0x1380], R18 ;  /* 0x00138012a1007988 */ /* 0x000fe80008000009 */
[----:B------:R-:W-:Y:S04]  /*8080*/  STS.U8 [R161+UR9+0x1780], R25 ;  /* 0x00178019a1007988 */ /* 0x000fe80008000009 */
[----:B--2---:R-:W-:Y:S01]  /*8090*/  STS.U8 [R161+UR9+0x1b80], R16 ;  /* 0x001b8010a1007988 */ /* 0x004fe20008000009 */
[----:B0-----:R-:W-:-:S03]  /*80a0*/  @P0 IMAD.MOV.U32 R104, RZ, RZ, R230 ;  /* 0x000000ffff680224 */ /* 0x001fc600078e00e6 */
[----:B------:R-:W-:Y:S01]  /*80b0*/  STS.U8 [R161+UR9+0x1f80], R24 ;  /* 0x001f8018a1007988 */ /* 0x000fe20008000009 */
[----:B------:R-:W-:-:S03]  /*80c0*/  @P0 IMAD.MOV.U32 R105, RZ, RZ, R229 ;  /* 0x000000ffff690224 */ /* 0x000fc600078e00e5 */
[----:B----4-:R0:W-:Y:S02]  /*80d0*/  STS.U8 [R192+UR9+0x2000], R101 ;  /* 0x00200065c0007988 */ /* 0x0101e40008000009 */
[----:B0-----:R-:W-:-:S06]  /*80e0*/  PRMT R101, RZ, 0x7610, R101 ;  /* 0x00007610ff657816 */ /* 0x001fcc0000000065 */
[----:B------:R0:W2:Y:S02]  /*80f0*/  @P0 LDG.E.U8 R101, desc[UR20][R104.64] ;  /* 0x0000001468650981 */ /* 0x0000a4000c1e1100 */
[----:B0-----:R-:W-:Y:S02]  /*8100*/  @P0 IMAD.MOV.U32 R104, RZ, RZ, R247 ;  /* 0x000000ffff680224 */ /* 0x001fe400078e00f7 */
[----:B------:R-:W-:Y:S01]  /*8110*/  @P0 IMAD.MOV.U32 R105, RZ, RZ, R246 ;  /* 0x000000ffff690224 */ /* 0x000fe200078e00f6 */
[----:B---3--:R0:W-:Y:S02]  /*8120*/  STS.U8 [R192+UR9+0x2400], R102 ;  /* 0x00240066c0007988 */ /* 0x0081e40008000009 */
[----:B0-----:R-:W-:-:S06]  /*8130*/  PRMT R102, RZ, 0x7610, R102 ;  /* 0x00007610ff667816 */ /* 0x001fcc0000000066 */
[----:B------:R0:W3:Y:S01]  /*8140*/  @P0 LDG.E.U8 R102, desc[UR20][R104.64] ;  /* 0x0000001468660981 */ /* 0x0000e2000c1e1100 */
[----:B------:R-:W-:Y:S01]  /*8150*/  PRMT R103, RZ, 0x7610, R103 ;  /* 0x00007610ff677816 */ /* 0x000fe20000000067 */
[----:B0-----:R-:W-:Y:S02]  /*8160*/  @P0 IMAD.MOV.U32 R104, RZ, RZ, R23 ;  /* 0x000000ffff680224 */ /* 0x001fe400078e0017 */
[----:B------:R-:W-:Y:S01]  /*8170*/  @P0 IMAD.MOV.U32 R105, RZ, RZ, R14 ;  /* 0x000000ffff690224 */ /* 0x000fe200078e000e */
[----:B--2---:R0:W-:Y:S02]  /*8180*/  STS.U8 [R192+UR9+0x2800], R101 ;  /* 0x00280065c0007988 */ /* 0x0041e40008000009 */
[----:B0-----:R-:W-:-:S06]  /*8190*/  PRMT R101, RZ, 0x7610, R101 ;  /* 0x00007610ff657816 */ /* 0x001fcc0000000065 */
[----:B------:R0:W2:Y:S02]  /*81a0*/  @P0 LDG.E.U8 R101, desc[UR20][R104.64] ;  /* 0x0000001468650981 */ /* 0x0000a4000c1e1100 */
[----:B0-----:R-:W-:Y:S02]  /*81b0*/  @P0 IMAD.MOV.U32 R104, RZ, RZ, R21 ;  /* 0x000000ffff680224 */ /* 0x001fe400078e0015 */
[----:B------:R-:W-:-:S05]  /*81c0*/  @P0 IMAD.MOV.U32 R105, RZ, RZ, R12 ;  /* 0x000000ffff690224 */ /* 0x000fca00078e000c */
[----:B------:R0:W4:Y:S04]  /*81d0*/  @P0 LDG.E.U8 R103, desc[UR20][R104.64] ;  /* 0x0000001468670981 */ /* 0x000128000c1e1100 */
[----:B---3--:R3:W-:Y:S01]  /*81e0*/  STS.U8 [R192+UR9+0x2c00], R102 ;  /* 0x002c0066c0007988 */ /* 0x0087e20008000009 */
[----:B0-----:R-:W-:Y:S02]  /*81f0*/  @P0 IMAD.MOV.U32 R104, RZ, RZ, R10 ;  /* 0x000000ffff680224 */ /* 0x001fe400078e000a */
[----:B------:R-:W-:Y:S01]  /*8200*/  @P0 IMAD.MOV.U32 R105, RZ, RZ, R145 ;  /* 0x000000ffff690224 */ /* 0x000fe200078e0091 */
[----:B---3--:R-:W-:-:S06]  /*8210*/  PRMT R102, RZ, 0x7610, R102 ;  /* 0x00007610ff667816 */ /* 0x008fcc0000000066 */
[----:B------:R0:W3:Y:S02]  /*8220*/  @P0 LDG.E.U8 R102, desc[UR20][R104.64] ;  /* 0x0000001468660981 */ /* 0x0000e4000c1e1100 */
[----:B0-----:R-:W-:Y:S02]  /*8230*/  @P0 IMAD.MOV.U32 R104, RZ, RZ, R118 ;  /* 0x000000ffff680224 */ /* 0x001fe400078e0076 */
[----:B------:R-:W-:Y:S01]  /*8240*/  @P0 IMAD.MOV.U32 R105, RZ, RZ, R143 ;  /* 0x000000ffff690224 */ /* 0x000fe200078e008f */
[----:B--2---:R0:W-:Y:S02]  /*8250*/  STS.U8 [R192+UR9+0x3000], R101 ;  /* 0x00300065c0007988 */ /* 0x0041e40008000009 */
[----:B0-----:R-:W-:-:S06]  /*8260*/  PRMT R101, RZ, 0x7610, R101 ;  /* 0x00007610ff657816 */ /* 0x001fcc0000000065 */
[----:B------:R0:W2:Y:S04]  /*8270*/  @P0 LDG.E.U8 R101, desc[UR20][R104.64] ;  /* 0x0000001468650981 */ /* 0x0000a8000c1e1100 */
[----:B----4-:R-:W-:Y:S01]  /*8280*/  STS.U8 [R192+UR9+0x3400], R103 ;  /* 0x00340067c0007988 */ /* 0x010fe20008000009 */
[----:B0-----:R-:W-:Y:S02]  /*8290*/  @P0 IMAD.MOV.U32 R104, RZ, RZ, R200 ;  /* 0x000000ffff680224 */ /* 0x001fe400078e00c8 */
[----:B------:R-:W-:Y:S01]  /*82a0*/  @P0 IMAD.MOV.U32 R105, RZ, RZ, R199 ;  /* 0x000000ffff690224 */ /* 0x000fe200078e00c7 */
[----:B---3--:R0:W-:Y:S02]  /*82b0*/  STS.U8 [R192+UR9+0x3800], R102 ;  /* 0x00380066c0007988 */ /* 0x0081e40008000009 */
[----:B0-----:R-:W-:-:S06]  /*82c0*/  PRMT R102, RZ, 0x7610, R102 ;  /* 0x00007610ff667816 */ /* 0x001fcc0000000066 */
[----:B------:R0:W3:Y:S01]  /*82d0*/  @P0 LDG.E.U8 R102, desc[UR20][R104.64] ;  /* 0x0000001468660981 */ /* 0x0000e2000c1e1100 */
[----:B------:R-:W-:Y:S01]  /*82e0*/  LOP3.LUT R118, R192, 0x10, RZ, 0x3c, !PT ;  /* 0x00000010c0767812 */ /* 0x000fe200078e3cff */
[----:B0-----:R-:W-:Y:S02]  /*82f0*/  @P0 IMAD.MOV.U32 R104, RZ, RZ, R216 ;  /* 0x000000ffff680224 */ /* 0x001fe400078e00d8 */
[----:B------:R-:W-:Y:S01]  /*8300*/  @P0 IMAD.MOV.U32 R105, RZ, RZ, R215 ;  /* 0x000000ffff690224 */ /* 0x000fe200078e00d7 */
[----:B--2---:R0:W-:Y:S02]  /*8310*/  STS.U8 [R192+UR9+0x3c00], R101 ;  /* 0x003c0065c0007988 */ /* 0x0041e40008000009 */
[----:B0-----:R-:W-:-:S06]  /*8320*/  PRMT R101, RZ, 0x7610, R101 ;  /* 0x00007610ff657816 */ /* 0x001fcc0000000065 */
[----:B------:R0:W2:Y:S02]  /*8330*/  @P0 LDG.E.U8 R101, desc[UR20][R104.64] ;  /* 0x0000001468650981 */ /* 0x0000a4000c1e1100 */
[----:B0-----:R-:W-:Y:S02]  /*8340*/  @P0 IMAD.MOV.U32 R104, RZ, RZ, R232 ;  /* 0x000000ffff680224 */ /* 0x001fe400078e00e8 */
[----:B------:R-:W-:Y:S01]  /*8350*/  @P0 IMAD.MOV.U32 R105, RZ, RZ, R231 ;  /* 0x000000ffff690224 */ /* 0x000fe200078e00e7 */
[----:B---3--:R0:W-:Y:S02]  /*8360*/  STS.U8 [R118+UR9+0x2080], R102 ;  /* 0x0020806676007988 */ /* 0x0081e40008000009 */
[----:B0-----:R-:W-:-:S06]  /*8370*/  PRMT R102, RZ, 0x7610, R102 ;  /* 0x00007610ff667816 */ /* 0x001fcc0000000066 */
[----:B------:R0:W3:Y:S02]  /*8380*/  @P0 LDG.E.U8 R102, desc[UR20][R104.64] ;  /* 0x0000001468660981 */ /* 0x0000e4000c1e1100 */
        /* <DEDUP_REMOVED lines=33> */
[----:B0-----:R-:W-:Y:S02]  /*85a0*/  LOP3.LUT R118, R192, 0x20, RZ, 0x3c, !PT ;  /* 0x00000020c0767812 */ /* 0x001fe400078e3cff */
[----:B------:R-:W-:-:S06]  /*85b0*/  PRMT R101, RZ, 0x7610, R101 ;  /* 0x00007610ff657816 */ /* 0x000fcc0000000065 */
        /* <DEDUP_REMOVED lines=75> */
[----:B------:R0:W3:Y:S01]  /*8a70*/  @P0 LDG.E.U8 R102, desc[UR20][R104.64] ;  /* 0x0000001468660981 */ /* 0x0000e2000c1e1100 */
[----:B------:R-:W-:Y:S01]  /*8a80*/  @P0 IMAD.MOV.U32 R103, RZ, RZ, R221 ;  /* 0x000000ffff670224 */ /* 0x000fe200078e00dd */
[----:B0-----:R-:W-:Y:S02]  /*8a90*/  LOP3.LUT R104, R192, 0x40, RZ, 0x3c, !PT ;  /* 0x00000040c0687812 */ /* 0x001fe400078e3cff */
[----:B--2---:R0:W-:Y:S02]  /*8aa0*/  STS.U8 [R161+UR9+0x3d80], R101 ;  /* 0x003d8065a1007988 */ /* 0x0041e40008000009 */
[----:B0-----:R-:W-:Y:S02]  /*8ab0*/  PRMT R101, RZ, 0x7610, R101 ;  /* 0x00007610ff657816 */ /* 0x001fe40000000065 */
[----:B---3--:R0:W-:Y:S02]  /*8ac0*/  STS.U8 [R104+UR9+0x2200], R102 ;  /* 0x0022006668007988 */ /* 0x0081e40008000009 */
[----:B0-----:R-:W-:-:S05]  /*8ad0*/  @P0 IMAD.MOV.U32 R102, RZ, RZ, R222 ;  /* 0x000000ffff660224 */ /* 0x001fca00078e00de */
[----:B------:R0:W2:Y:S02]  /*8ae0*/  @P0 LDG.E.U8 R101, desc[UR20][R102.64] ;  /* 0x0000001466650981 */ /* 0x0000a4000c1e1100 */
[----:B0-----:R-:W-:Y:S02]  /*8af0*/  @P0 IMAD.MOV.U32 R102, RZ, RZ, R239 ;  /* 0x000000ffff660224 */ /* 0x001fe400078e00ef */
[----:B------:R-:W-:Y:S01]  /*8b00*/  @P0 IMAD.MOV.U32 R103, RZ, RZ, R237 ;  /* 0x000000ffff670224 */ /* 0x000fe200078e00ed */
[----:B--2---:R0:W-:Y:S02]  /*8b10*/  STS.U8 [R104+UR9+0x2600], R101 ;  /* 0x0026006568007988 */ /* 0x0041e40008000009 */
[----:B0-----:R-:W-:-:S06]  /*8b20*/  PRMT R101, RZ, 0x7610, R101 ;  /* 0x00007610ff657816 */ /* 0x001fcc0000000065 */
        /* <DEDUP_REMOVED lines=25> */
[----:B------:R0:W2:Y:S01]  /*8cc0*/  @P0 LDG.E.U8 R101, desc[UR20][R102.64] ;  /* 0x0000001466650981 */ /* 0x0000a2000c1e1100 */
[----:B------:R-:W-:Y:S01]  /*8cd0*/  @P0 IMAD.MOV.U32 R105, RZ, RZ, R207 ;  /* 0x000000ffff690224 */ /* 0x000fe200078e00cf */
[----:B0-----:R-:W-:Y:S02]  /*8ce0*/  PRMT R102, RZ, 0x7610, R102 ;  /* 0x00007610ff667816 */ /* 0x001fe40000000066 */
[----:B--2---:R0:W-:Y:S02]  /*8cf0*/  STS.U8 [R104+UR9+0x3e00], R101 ;  /* 0x003e006568007988 */ /* 0x0041e40008000009 */
[----:B0-----:R-:W-:-:S05]  /*8d00*/  @P0 IMAD.MOV.U32 R104, RZ, RZ, R208 ;  /* 0x000000ffff680224 */ /* 0x001fca00078e00d0 */
[----:B------:R-:W2:Y:S01]  /*8d10*/  @P0 LDG.E.U8 R102, desc[UR20][R104.64] ;  /* 0x0000001468660981 */ /* 0x000ea2000c1e1100 */
[----:B------:R-:W-:Y:S01]  /*8d20*/  LOP3.LUT R107, R192, 0x50, RZ, 0x3c, !PT ;  /* 0x00000050c06b7812 */ /* 0x000fe200078e3cff */
[----:B------:R-:W-:Y:S01]  /*8d30*/  @P0 IMAD.MOV.U32 R103, RZ, RZ, R223 ;  /* 0x000000ffff670224 */ /* 0x000fe200078e00df */
[----:B------:R-:W-:-:S03]  /*8d40*/  PRMT R101, RZ, 0x7610, R101 ;  /* 0x00007610ff657816 */ /* 0x000fc60000000065 */
[----:B--2---:R0:W-:Y:S02]  /*8d50*/  STS.U8 [R107+UR9+0x2280], R102 ;  /* 0x002280666b007988 */ /* 0x0041e40008000009 */
        /* <DEDUP_REMOVED lines=27> */
[----:B------:R-:W-:Y:S02]  /*8f10*/  @P0 IMAD.MOV.U32 R104, RZ, RZ, R210 ;  /* 0x000000ffff680224 */ /* 0x000fe400078e00d2 */
[----:B------:R-:W-:Y:S02]  /*8f20*/  @P0 IMAD.MOV.U32 R105, RZ, RZ, R209 ;  /* 0x000000ffff690224 */ /* 0x000fe400078e00d1 */
[----:B0-----:R-:W-:Y:S02]  /*8f30*/  @P0 IMAD.MOV.U32 R102, RZ, RZ, R167 ;  /* 0x000000ffff660224 */ /* 0x001fe400078e00a7 */
[----:B------:R-:W-:Y:S01]  /*8f40*/  @P0 IMAD.MOV.U32 R103, RZ, RZ, R113 ;  /* 0x000000ffff670224 */ /* 0x000fe200078e0071 */
[----:B--2---:R0:W-:Y:S02]  /*8f50*/  STS.U8 [R107+UR9+0x3a80], R101 ;  /* 0x003a80656b007988 */ /* 0x0041e40008000009 */
[----:B0-----:R-:W-:-:S06]  /*8f60*/  PRMT R101, RZ, 0x7610, R101 ;  /* 0x00007610ff657816 */ /* 0x001fcc0000000065 */
[----:B------:R0:W2:Y:S02]  /*8f70*/  @P0 LDG.E.U8 R101, desc[UR20][R102.64] ;  /* 0x0000001466650981 */ /* 0x0000a4000c1e1100 */
[----:B0-----:R-:W-:-:S06]  /*8f80*/  PRMT R102, RZ, 0x7610, R102 ;  /* 0x00007610ff667816 */ /* 0x001fcc0000000066 */
[----:B------:R-:W3:Y:S01]  /*8f90*/  @P0 LDG.E.U8 R102, desc[UR20][R104.64] ;  /* 0x0000001468660981 */ /* 0x000ee2000c1e1100 */
[----:B------:R-:W-:-:S03]  /*8fa0*/  @P0 IMAD.MOV.U32 R103, RZ, RZ, R225 ;  /* 0x000000ffff670224 */ /* 0x000fc600078e00e1 */
[----:B--2---:R0:W-:Y:S02]  /*8fb0*/  STS.U8 [R107+UR9+0x3e80], R101 ;  /* 0x003e80656b007988 */ /* 0x0041e40008000009 */
[----:B0-----:R-:W-:Y:S02]  /*8fc0*/  LOP3.LUT R107, R192, 0x60, RZ, 0x3c, !PT ;  /* 0x00000060c06b7812 */ /* 0x001fe400078e3cff */
[----:B------:R-:W-:-:S03]  /*8fd0*/  PRMT R101, RZ, 0x7610, R101 ;  /* 0x00007610ff657816 */ /* 0x000fc60000000065 */
        /* <DEDUP_REMOVED lines=41> */
[----:B------:R-:W-:Y:S04]  /*9270*/  STS.U8 [R107+UR9+0x3f80], R106 ;  /* 0x003f806a6b007988 */ /* 0x000fe80008000009 */
        /* <DEDUP_REMOVED lines=25> */
[----:B------:R-:W-:Y:S04]  /*9410*/  STL [R1+0x118], R138 ;  /* 0x0001188a01007387 */ /* 0x000fe80000100800 */
[----:B------:R-:W-:Y:S04]  /*9420*/  STL [R1+0xfc], R165 ;  /* 0x0000fca501007387 */ /* 0x000fe80000100800 */
[----:B------:R-:W-:Y:S04]  /*9430*/  STL [R1+0x104], R149 ;  /* 0x0001049501007387 */ /* 0x000fe80000100800 */
[----:B------:R0:W5:Y:S04]  /*9440*/  LDL.LU R18, [R1+0x190] ;  /* 0x0001900001127983 */ /* 0x0001680000300800 */
[----:B------:R-:W-:Y:S04]  /*9450*/  STL [R1+0x10c], R113 ;  /* 0x00010c7101007387 */ /* 0x000fe80000100800 */
[----:B------:R0:W5:Y:S04]  /*9460*/  LDL.LU R25, [R1+0x18c] ;  /* 0x00018c0001197983 */ /* 0x0001680000300800 */
[----:B------:R-:W-:Y:S04]  /*9470*/  STL [R1+0x11c], R150 ;  /* 0x00011c9601007387 */ /* 0x000fe80000100800 */
[----:B------:R-:W-:Y:S04]  /*9480*/  STL [R1+0x114], R139 ;  /* 0x0001148b01007387 */ /* 0x000fe80000100800 */
[----:B------:R0:W5:Y:S04]  /*9490*/  LDL.LU R16, [R1+0x188] ;  /* 0x0001880001107983 */ /* 0x0001680000300800 */
        /* <DEDUP_REMOVED lines=19> */
[----:B--2---:R2:W-:Y:S02]  /*95d0*/  STS.U8 [R107+UR9+0x3780], R101 ;  /* 0x003780656b007988 */ /* 0x0045e40008000009 */
[----:B--2---:R-:W-:-:S06]  /*95e0*/  PRMT R101, RZ, 0x7610, R101 ;  /* 0x00007610ff657816 */ /* 0x004fcc0000000065 */
[----:B------:R-:W2:Y:S01]  /*95f0*/  @P0 LDG.E.U8 R101, desc[UR20][R102.64] ;  /* 0x0000001466650981 */ /* 0x000ea2000c1e1100 */
[----:B------:R-:W-:-:S04]  /*9600*/  UISETP.NE.U32.AND UP1, UPT, UR7, URZ, UPT ;  /* 0x000000ff0700728c */ /* 0x000fc8000bf25070 */
[----:B------:R-:W-:Y:S02]  /*9610*/  UISETP.LT.OR UP3, UPT, UR24, 0x80, UP1 ;  /* 0x000000801800788c */ /* 0x000fe40008f61670 */
[----:B------:R-:W-:Y:S01]  /*9620*/  UISETP.GE.AND UP2, UPT, UR24, 0x100, UPT ;  /* 0x000001001800788c */ /* 0x000fe2000bf46270 */
[----:B--2---:R0:W-:Y:S01]  /*9630*/  STS.U8 [R107+UR9+0x3b80], R101 ;  /* 0x003b80656b007988 */ /* 0x0041e20008000009 */
[----:B-1----:R1:W-:Y:S06]  /*9640*/  MEMBAR.ALL.CTA ;  /* 0x0000000000007992 */ /* 0x0023ec0000008000 */
[----:B-1----:R-:W1:Y:S02]  /*9650*/  FENCE.VIEW.ASYNC.S ;  /* 0x00000000000073c6 */ /* 0x002e640000000000 */
[----:B-1----:R-:W-:Y:S06]  /*9660*/  BAR.SYNC.DEFER_BLOCKING 0x0 ;  /* 0x0000000000007b1d */ /* 0x002fec0000010000 */
[----:B------:R-:W-:Y:S05]  /*9670*/  BRA.U UP3, `(.L_x_6) ;  /* 0x0000000103847547 */ /* 0x000fea000b800000 */
[----:B------:R-:W-:Y:S02]  /*9680*/  UIADD3 UR4, UPT, UPT, UR9, 0x2000, URZ ;  /* 0x0000200009047890 */ /* 0x000fe4000fffe0ff */
[----:B------:R-:W-:Y:S02]  /*9690*/  USHF.R.U32.HI UR14, URZ, 0x4, UR9 ;  /* 0x00000004ff0e7899 */ /* 0x000fe40008011609 */
[----:B------:R-:W-:Y:S02]  /*96a0*/  USHF.R.U32.HI UR4, URZ, 0x4, UR4 ;  /* 0x00000004ff047899 */ /* 0x000fe40008011604 */
[----:B------:R-:W-:Y:S02]  /*96b0*/  USGXT.U32 UR14, UR14, 0xe ;  /* 0x0000000e0e0e789a */ /* 0x000fe40008000000 */
[----:B------:R-:W-:Y:S02]  /*96c0*/  USGXT.U32 UR16, UR4, 0xe ;  /* 0x0000000e0410789a */ /* 0x000fe40008000000 */
[----:B------:R-:W-:-:S02]  /*96d0*/  UIADD3 UR32, UP3, UPT, UR14, 0x80, URZ ;  /* 0x000000800e207890 */ /* 0x000fc4000ff7e0ff */
[----:B------:R-:W-:Y:S01]  /*96e0*/  UIADD3 UR34, UP4, UPT, UR16, 0x2, URZ ;  /* 0x0000000210227890 */ /* 0x000fe2000ff9e0ff */
[----:B------:R-:W-:Y:S01]  /*96f0*/  UMOV UR4, URZ ;  /* 0x000000ff00047c82 */ /* 0x000fe20008000000 */
[----:B------:R-:W-:Y:S01]  /*9700*/  UMOV UR36, 0x0 ;  /* 0x0000000000247882 */ /* 0x000fe20000000000 */
[----:B------:R-:W-:Y:S02]  /*9710*/  UIADD3.X UR33, UPT, UPT, UR4, -0x7fffbfe0, URZ, UP3, !UPT ;  /* 0x8000402004217890 */ /* 0x000fe40009ffe4ff */
[----:B------:R-:W-:Y:S02]  /*9720*/  UIADD3.X UR35, UPT, UPT, UR4, 0x40004040, URZ, UP4, !UPT ;  /* 0x4000404004237890 */ /* 0x000fe4000a7fe4ff */
[----:B------:R-:W-:Y:S02]  /*9730*/  UIADD3.64 UR18, UPT, UPT, UR32, 0x80, URZ ;  /* 0x0000008020127897 */ /* 0x000fe4000fffe0ff */
[----:B------:R-:W-:Y:S02]  /*9740*/  UIADD3.64 UR26, UPT, UPT, UR34, 0x2, URZ ;  /* 0x00000002221a7897 */ /* 0x000fe4000fffe0ff */
[----:B------:R-:W-:-:S02]  /*9750*/  UIADD3.64 UR28, UPT, UPT, UR32, 0x100, URZ ;  /* 0x00000100201c7897 */ /* 0x000fc4000fffe0ff */
[----:B------:R-:W-:Y:S01]  /*9760*/  UIADD3.64 UR30, UPT, UPT, UR34, 0x4, URZ ;  /* 0x00000004221e7897 */ /* 0x000fe2000fffe0ff */
[----:B------:R-:W-:Y:S01]  /*9770*/  UMOV UR37, 0x4108010 ;  /* 0x0410801000257882 */ /* 0x000fe20000000000 */
[----:B------:R-:W-:Y:S01]  /*9780*/  UMOV UR15, 0x80004020 ;  /* 0x80004020000f7882 */ /* 0x000fe20000000000 */
[----:B------:R-:W-:Y:S01]  /*9790*/  UMOV UR17, 0x40004040 ;  /* 0x4000404000117882 */ /* 0x000fe20000000000 */
[----:B------:R-:W-:Y:S01]  /*97a0*/  UMOV UR38, 0x0 ;  /* 0x0000000000267882 */ /* 0x000fe20000000000 */
[----:B------:R-:W-:Y:S01]  /*97b0*/  UMOV UR39, 0x4108010 ;  /* 0x0410801000277882 */ /* 0x000fe20000000000 */
[----:B------:R-:W-:Y:S01]  /*97c0*/  UMOV UR40, 0x0 ;  /* 0x0000000000287882 */ /* 0x000fe20000000000 */
[----:B------:R-:W-:Y:S01]  /*97d0*/  UMOV UR41, 0x4108010 ;  /* 0x0410801000297882 */ /* 0x000fe20000000000 */
[----:B------:R-:W-:Y:S01]  /*97e0*/  UMOV UR4, UR6 ;  /* 0x0000000600047c82 */ /* 0x000fe20008000000 */
[----:B------:R-:W-:Y:S01]  /*97f0*/  UMOV UR5, URZ ;  /* 0x000000ff00057c82 */ /* 0x000fe20008000000 */
[----:B------:R1:W-:Y:S01]  /*9800*/  UTCQMMA gdesc[UR14], gdesc[UR16], tmem[UR8], tmem[UR36], idesc[UR37], !UPT ;  /* 0x00ff24100e0075ea */ /* 0x0003e2000f800308 */
[----:B------:R-:W-:Y:S01]  /*9810*/  UMOV UR42, 0x0 ;  /* 0x00000000002a7882 */ /* 0x000fe20000000000 */
[----:B------:R-:W-:Y:S01]  /*9820*/  UMOV UR43, 0x4108010 ;  /* 0x04108010002b7882 */ /* 0x000fe20000000000 */
[----:B------:R1:W-:Y:S01]  /*9830*/  UTCQMMA gdesc[UR32], gdesc[UR34], tmem[UR8], tmem[UR38], idesc[UR39], UPT ;  /* 0x00ff2622200075ea */ /* 0x0003e2000b800308 */
[----:B------:R-:W-:Y:S01]  /*9840*/  UMOV UR4, UR4 ;  /* 0x0000000400047c82 */ /* 0x000fe20008000000 */
[----:B------:R1:W-:Y:S01]  /*9850*/  UTCQMMA gdesc[UR18], gdesc[UR26], tmem[UR8], tmem[UR40], idesc[UR41], UPT ;  /* 0x00ff281a120075ea */ /* 0x0003e2000b800308 */
[----:B------:R1:W-:Y:S01]  /*9860*/  UTCQMMA gdesc[UR28], gdesc[UR30], tmem[UR8], tmem[UR42], idesc[UR43], UPT ;  /* 0x00ff2a1e1c0075ea */ /* 0x0003e2000b800308 */
[----:B------:R1:W-:Y:S01]  /*9870*/  UTCBAR [UR4], URZ ;  /* 0x000000ff040073e9 */ /* 0x0003e200080000ff */
[----:B------:R-:W-:Y:S01]  /*9880*/  NOP ;  /* 0x0000000000007918 */ /* 0x000fe20000000000 */
.L_x_6:
[----:B-1----:R-:W-:Y:S01]  /*9890*/  UMOV UR4, URZ ;  /* 0x000000ff00047c82 */ /* 0x002fe20008000000 */
[----:B------:R-:W-:Y:S05]  /*98a0*/  BRA.U !UP2, `(.L_x_7) ;  /* 0x0000005d0af07547 */ /* 0x000fea000b800000 */
[----:B------:R-:W-:Y:S01]  /*98b0*/  USHF.L.U32 UR11, UR12, 0x7, URZ ;  /* 0x000000070c0b7899 */ /* 0x000fe200080006ff */
[----:B0-----:R-:W-:Y:S01]  /*98c0*/  IMAD.MOV.U32 R101, RZ, RZ, RZ ;  /* 0x000000ffff657224 */ /* 0x001fe200078e00ff */
[----:B------:R-:W-:Y:S02]  /*98d0*/  USHF.L.U32 UR18, UR13, 0x7, URZ ;  /* 0x000000070d127899 */ /* 0x000fe400080006ff */
[----:B------:R-:W-:Y:S02]  /*98e0*/  USHF.R.S32.HI UR7, URZ, 0x1f, UR24 ;  /* 0x0000001fff077899 */ /* 0x000fe40008011418 */
[----:B------:R-:W-:Y:S02]  /*98f0*/  UIADD3 UR12, UPT, UPT, UR9, 0x4000, URZ ;  /* 0x00004000090c7890 */ /* 0x000fe4000fffe0ff */
[----:B------:R-:W-:Y:S02]  /*9900*/  UIADD3 UR13, UPT, UPT, UR9, 0x6000, URZ ;  /* 0x00006000090d7890 */ /* 0x000fe4000fffe0ff */
[----:B------:R-:W-:-:S02]  /*9910*/  ULEA.HI UR7, UR7, UR24, URZ, 0x7 ;  /* 0x0000001807077291 */ /* 0x000fc4000f8f38ff */
[----:B------:R-:W-:Y:S02]  /*9920*/  USHF.R.U32.HI UR12, URZ, 0x4, UR12 ;  /* 0x00000004ff0c7899 */ /* 0x000fe4000801160c */
[----:B------:R-:W-:Y:S02]  /*9930*/  USHF.R.U32.HI UR13, URZ, 0x4, UR13 ;  /* 0x00000004ff0d7899 */ /* 0x000fe4000801160d */
[----:B------:R-:W-:Y:S02]  /*9940*/  USHF.R.S32.HI UR7, URZ, 0x7, UR7 ;  /* 0x00000007ff077899 */ /* 0x000fe40008011407 */
[----:B------:R-:W-:Y:S02]  /*9950*/  USGXT.U32 UR12, UR12, 0xe ;  /* 0x0000000e0c0c789a */ /* 0x000fe40008000000 */
[----:B------:R-:W-:Y:S02]  /*9960*/  USGXT.U32 UR14, UR13, 0xe ;  /* 0x0000000e0d0e789a */ /* 0x000fe40008000000 */
[----:B------:R-:W-:-:S02]  /*9970*/  UIADD3 UR26, UP2, UPT, UR12, 0x80, URZ ;  /* 0x000000800c1a7890 */ /* 0x000fc4000ff5e0ff */
[----:B------:R-:W-:Y:S02]  /*9980*/  UISETP.LT.AND UP4, UPT, UR7, 0x2, UPT ;  /* 0x000000020700788c */ /* 0x000fe4000bf81270 */
[----:B------:R-:W-:Y:S01]  /*9990*/  UIADD3 UR28, UP3, UPT, UR14, 0x2, URZ ;  /* 0x000000020e1c7890 */ /* 0x000fe2000ff7e0ff */
[----:B------:R-:W-:Y:S01]  /*99a0*/  UMOV UR4, URZ ;  /* 0x000000ff00047c82 */ /* 0x000fe20008000000 */
[----:B------:R-:W-:Y:S01]  /*99b0*/  UMOV UR5, URZ ;  /* 0x000000ff00057c82 */ /* 0x000fe20008000000 */
[----:B------:R-:W-:Y:S02]  /*99c0*/  UIADD3.X UR27, UPT, UPT, UR4, -0x7fffbfe0, URZ, UP2, !UPT ;  /* 0x80004020041b7890 */ /* 0x000fe400097fe4ff */
[----:B------:R-:W-:Y:S02]  /*99d0*/  USEL UR7, UR7, 0x2, !UP4 ;  /* 0x0000000207077887 */ /* 0x000fe4000e000000 */
[----:B------:R-:W-:Y:S02]  /*99e0*/  UIADD3.X UR29, UPT, UPT, UR5, 0x40004040, URZ, UP3, !UPT ;  /* 0x40004040051d7890 */ /* 0x000fe40009ffe4ff */
[----:B------:R-:W-:-:S02]  /*99f0*/  UIADD3 UR22, UPT, UPT, UR22, -0x80, URZ ;  /* 0xffffff8016167890 */ /* 0x000fc4000fffe0ff */
[----:B------:R-:W-:Y:S02]  /*9a00*/  USHF.R.S32.HI UR25, URZ, 0x1f, UR11 ;  /* 0x0000001fff197899 */ /* 0x000fe4000801140b */
[----:B------:R-:W-:Y:S02]  /*9a10*/  USHF.R.S32.HI UR38, URZ, 0x1f, UR18 ;  /* 0x0000001fff267899 */ /* 0x000fe40008011412 */
[----:B------:R-:W-:Y:S02]  /*9a20*/  UIADD3 UR19, UPT, UPT, UR7, -0x1, URZ ;  /* 0xffffffff07137890 */ /* 0x000fe4000fffe0ff */
[----:B------:R-:W-:Y:S02]  /*9a30*/  UIADD3.64 UR30, UPT, UPT, UR26, 0x80, URZ ;  /* 0x000000801a1e7897 */ /* 0x000fe4000fffe0ff */
[----:B------:R-:W-:Y:S02]  /*9a40*/  UIADD3.64 UR32, UPT, UPT, UR28, 0x2, URZ ;  /* 0x000000021c207897 */ /* 0x000fe4000fffe0ff */
[----:B------:R-:W-:-:S02]  /*9a50*/  UIADD3.64 UR34, UPT, UPT, UR26, 0x100, URZ ;  /* 0x000001001a227897 */ /* 0x000fc4000fffe0ff */
[----:B------:R-:W-:Y:S01]  /*9a60*/  UIADD3.64 UR36, UPT, UPT, UR28, 0x4, URZ ;  /* 0x000000041c247897 */ /* 0x000fe2000fffe0ff */
[----:B------:R-:W-:-:S11]  /*9a70*/  UMOV UR23, 0x1 ;  /* 0x0000000100177882 */ /* 0x000fd60000000000 */
.L_x_10:
[----:B------:R-:W2:Y:S04]  /*9a80*/  LDL.LU R113, [R1+0x120] ;  /* 0x0001200001717983 */ /* 0x000ea80000300800 */
[----:B------:R-:W3:Y:S04]  /*9a90*/  LDL.LU R112, [R1+0x118] ;  /* 0x0001180001707983 */ /* 0x000ee80000300800 */
[----:B------:R-:W4:Y:S04]  /*9aa0*/  LDL.LU R111, [R1+0x110] ;  /* 0x00011000016f7983 */ /* 0x000f280000300800 */
[----:B------:R-:W4:Y:S04]  /*9ab0*/  LDL.LU R110, [R1+0x108] ;  /* 0x00010800016e7983 */ /* 0x000f280000300800 */
[----:B------:R-:W4:Y:S04]  /*9ac0*/  LDL.LU R109, [R1+0x100] ;  /* 0x00010000016d7983 */ /* 0x000f280000300800 */
[----:B------:R-:W4:Y:S04]  /*9ad0*/  LDL.LU R108, [R1+0x11c] ;  /* 0x00011c00016c7983 */ /* 0x000f280000300800 */
[----:B------:R-:W4:Y:S04]  /*9ae0*/  LDL.LU R107, [R1+0xf8] ;  /* 0x0000f800016b7983 */ /* 0x000f280000300800 */
[----:B------:R-:W4:Y:S01]  /*9af0*/  LDL.LU R103, [R1+0x114] ;  /* 0x0001140001677983 */ /* 0x000f220000300800 */
[----:B------:R-:W0:Y:S03]  /*9b00*/  S2R R102, SR_TID.X ;  /* 0x0000000000667919 */ /* 0x000e260000002100 */
[----:B------:R-:W4:Y:S04]  /*9b10*/  LDL.LU R106, [R1+0xf0] ;  /* 0x0000f000016a7983 */ /* 0x000f280000300800 */
[----:B------:R-:W4:Y:S04]  /*9b20*/  LDL.LU R105, [R1+0x10c] ;  /* 0x00010c0001697983 */ /* 0x000f280000300800 */
[----:B------:R-:W4:Y:S01]  /*9b30*/  LDL.LU R104, [R1+0xe8] ;  /* 0x0000e80001687983 */ /* 0x000f220000300800 */
[----:B------:R-:W-:Y:S01]  /*9b40*/  IMAD.U32 R101, R101, -0x80000000, RZ ;  /* 0x8000000065657824 */ /* 0x000fe200078e00ff */
[----:B0-----:R-:W-:-:S04]  /*9b50*/  SHF.R.U32.HI R102, RZ, 0x6, R102 ;  /* 0x00000006ff667819 */ /* 0x001fc80000011666 */
[----:B------:R-:W-:-:S04]  /*9b60*/  SGXT.U32 R102, R102, 0x1 ;  /* 0x000000016666781a */ /* 0x000fc80000000000 */
[----:B------:R-:W-:Y:S02]  /*9b70*/  ISETP.GE.AND P0, PT, R102, UR22, PT ;  /* 0x0000001666007c0c */ /* 0x000fe4000bf06270 */
[----:B--2---:R-:W-:Y:S02]  /*9b80*/  IADD3 R113, P6, PT, R113, UR18, RZ ;  /* 0x0000001271717c10 */ /* 0x004fe4000ffde0ff */
[----:B---3--:R-:W-:-:S03]  /*9b90*/  IADD3 R112, P1, PT, R112, UR18, RZ ;  /* 0x0000001270707c10 */ /* 0x008fc6000ff3e0ff */
[----:B------:R-:W-:Y:S01]  /*9ba0*/  STL [R1+0x120], R113 ;  /* 0x0001207101007387 */ /* 0x000fe20000100800 */
[----:B----4-:R-:W-:-:S03]  /*9bb0*/  IADD3 R111, P3, PT, R111, UR18, RZ ;  /* 0x000000126f6f7c10 */ /* 0x010fc6000ff7e0ff */
[----:B------:R-:W-:Y:S01]  /*9bc0*/  STL [R1+0x118], R112 ;  /* 0x0001187001007387 */ /* 0x000fe20000100800 */
[----:B------:R-:W-:-:S03]  /*9bd0*/  IADD3 R110, P4, PT, R110, UR18, RZ ;  /* 0x000000126e6e7c10 */ /* 0x000fc6000ff9e0ff */
[----:B------:R-:W-:Y:S01]  /*9be0*/  STL [R1+0x110], R111 ;  /* 0x0001106f01007387 */ /* 0x000fe20000100800 */
[----:B------:R-:W-:-:S03]  /*9bf0*/  IADD3 R109, P5, PT, R109, UR18, RZ ;  /* 0x000000126d6d7c10 */ /* 0x000fc6000ffbe0ff */
[----:B------:R-:W-:Y:S01]  /*9c00*/  STL [R1+0x108], R110 ;  /* 0x0001086e01007387 */ /* 0x000fe20000100800 */
[----:B------:R-:W-:-:S03]  /*9c10*/  IADD3.X R108, PT, PT, R108, UR38, RZ, P6, !PT ;  /* 0x000000266c6c7c10 */ /* 0x000fc6000b7fe4ff */
[----:B------:R-:W-:Y:S01]  /*9c20*/  STL [R1+0x100], R109 ;  /* 0x0001006d01007387 */ /* 0x000fe20000100800 */
[----:B------:R-:W-:Y:S02]  /*9c30*/  IADD3 R107, P6, PT, R107, UR18, RZ ;  /* 0x000000126b6b7c10 */ /* 0x000fe4000ffde0ff */
[----:B------:R-:W-:-:S05]  /*9c40*/  IADD3.X R103, PT, PT, R103, UR38, RZ, P1, !PT ;  /* 0x0000002667677c10 */ /* 0x000fca0008ffe4ff */
[----:B------:R0:W-:Y:S04]  /*9c50*/  STL [R1+0x114], R103 ;  /* 0x0001146701007387 */ /* 0x0001e80000100800 */
[----:B------:R-:W-:Y:S04]  /*9c60*/  STL [R1+0x11c], R108 ;  /* 0x00011c6c01007387 */ /* 0x000fe80000100800 */
[----:B0-----:R-:W2:Y:S01]  /*9c70*/  LDL.LU R103, [R1+0x104] ;  /* 0x0001040001677983 */ /* 0x001ea20000300800 */
[----:B------:R-:W-:Y:S02]  /*9c80*/  IADD3.X R105, PT, PT, R105, UR38, RZ, P3, !PT ;  /* 0x0000002669697c10 */ /* 0x000fe40009ffe4ff */
[----:B------:R-:W-:Y:S01]  /*9c90*/  IADD3 R106, P1, PT, R106, UR18, RZ ;  /* 0x000000126a6a7c10 */ /* 0x000fe2000ff3e0ff */
[----:B------:R-:W-:Y:S04]  /*9ca0*/  STL [R1+0xf8], R107 ;  /* 0x0000f86b01007387 */ /* 0x000fe80000100800 */
[----:B------:R-:W3:Y:S01]  /*9cb0*/  LDL.LU R102, [R1+0xe0] ;  /* 0x0000e00001667983 */ /* 0x000ee20000300800 */
[----:B------:R-:W-:-:S03]  /*9cc0*/  IADD3 R104, P3, PT, R104, UR18, RZ ;  /* 0x0000001268687c10 */ /* 0x000fc6000ff7e0ff */
[----:B------:R0:W-:Y:S04]  /*9cd0*/  STL [R1+0x10c], R105 ;  /* 0x00010c6901007387 */ /* 0x0001e80000100800 */
[----:B------:R1:W-:Y:S04]  /*9ce0*/  STL [R1+0xf0], R106 ;  /* 0x0000f06a01007387 */ /* 0x0003e80000100800 */
[----:B0-----:R-:W4:Y:S04]  /*9cf0*/  LDL.LU R105, [R1+0xfc] ;  /* 0x0000fc0001697983 */ /* 0x001f280000300800 */
[----:B------:R-:W4:Y:S04]  /*9d00*/  LDL.LU R129, [R1+0xd8] ;  /* 0x0000d80001817983 */ /* 0x000f280000300800 */
[----:B------:R-:W4:Y:S04]  /*9d10*/  LDL.LU R128, [R1+0xf4] ;  /* 0x0000f40001807983 */ /* 0x000f280000300800 */
[----:B------:R-:W4:Y:S04]  /*9d20*/  LDL.LU R127, [R1+0xd0] ;  /* 0x0000d000017f7983 */ /* 0x000f280000300800 */
[----:B------:R0:W-:Y:S04]  /*9d30*/  STL [R1+0xe8], R104 ;  /* 0x0000e86801007387 */ /* 0x0001e80000100800 */
[----:B------:R-:W4:Y:S04]  /*9d40*/  LDL.LU R126, [R1+0xec] ;  /* 0x0000ec00017e7983 */ /* 0x000f280000300800 */
        /* <DEDUP_REMOVED lines=19> */
[----:B-1----:R-:W4:Y:S04]  /*9e80*/  LDL.LU R106, [R1+0x9c] ;  /* 0x00009c00016a7983 */ /* 0x002f280000300800 */
[----:B0-----:R-:W4:Y:S01]  /*9e90*/  LDL.LU R104, [R1+0x78] ;  /* 0x0000780001687983 */ /* 0x001f220000300800 */
[----:B--2---:R-:W-:-:S05]  /*9ea0*/  IADD3.X R103, PT, PT, R103, UR38, RZ, P4, !PT ;  /* 0x0000002667677c10 */ /* 0x004fca000a7fe4ff */
[----:B------:R0:W-:Y:S01]  /*9eb0*/  STL [R1+0x104], R103 ;  /* 0x0001046701007387 */ /* 0x0001e20000100800 */
[----:B---3--:R-:W-:-:S03]  /*9ec0*/  IADD3 R102, P4, PT, R102, UR18, RZ ;  /* 0x0000001266667c10 */ /* 0x008fc6000ff9e0ff */
[----:B0-----:R-:W2:Y:S04]  /*9ed0*/  LDL.LU R103, [R1+0x94] ;  /* 0x0000940001677983 */ /* 0x001ea80000300800 */
[----:B------:R0:W-:Y:S04]  /*9ee0*/  STL [R1+0xe0], R102 ;  /* 0x0000e06601007387 */ /* 0x0001e80000100800 */
[----:B0-----:R-:W3:Y:S01]  /*9ef0*/  LDL.LU R102, [R1+0x70] ;  /* 0x0000700001667983 */ /* 0x001ee20000300800 */
[----:B----4-:R-:W-:Y:S02]  /*9f00*/  IADD3.X R105, PT, PT, R105, UR38, RZ, P5, !PT ;  /* 0x0000002669697c10 */ /* 0x010fe4000affe4ff */
[----:B------:R-:W-:-:S02]  /*9f10*/  IADD3 R129, P5, PT, R129, UR18, RZ ;  /* 0x0000001281817c10 */ /* 0x000fc4000ffbe0ff */
[----:B------:R-:W-:Y:S01]  /*9f20*/  IADD3.X R128, PT, PT, R128, UR38, RZ, P6, !PT ;  /* 0x0000002680807c10 */ /* 0x000fe2000b7fe4ff */
[----:B------:R0:W-:Y:S01]  /*9f30*/  STL [R1+0xfc], R105 ;  /* 0x0000fc6901007387 */ /* 0x0001e20000100800 */
[----:B------:R-:W-:Y:S02]  /*9f40*/  IADD3 R127, P6, PT, R127, UR18, RZ ;  /* 0x000000127f7f7c10 */ /* 0x000fe4000ffde0ff */
[----:B------:R-:W-:Y:S01]  /*9f50*/  IADD3.X R126, PT, PT, R126, UR38, RZ, P1, !PT ;  /* 0x000000267e7e7c10 */ /* 0x000fe20008ffe4ff */
[----:B0-----:R-:W4:Y:S01]  /*9f60*/  LDL.LU R105, [R1+0x8c] ;  /* 0x00008c0001697983 */ /* 0x001f220000300800 */
[----:B------:R-:W-:-:S03]  /*9f70*/  IADD3 R125, P1, PT, R125, UR18, RZ ;  /* 0x000000127d7d7c10 */ /* 0x000fc6000ff3e0ff */
[----:B------:R-:W-:Y:S01]  /*9f80*/  STL [R1+0xd8], R129 ;  /* 0x0000d88101007387 */ /* 0x000fe20000100800 */
[----:B------:R-:W-:-:S03]  /*9f90*/  IADD3.X R124, PT, PT, R124, UR38, RZ, P3, !PT ;  /* 0x000000267c7c7c10 */ /* 0x000fc60009ffe4ff */
[----:B------:R-:W-:Y:S01]  /*9fa0*/  STL [R1+0xf4], R128 ;  /* 0x0000f48001007387 */ /* 0x000fe20000100800 */
        /* <DEDUP_REMOVED lines=37> */
[----:B------:R-:W-:Y:S04]  /*a200*/  STL [R1+0x88], R109 ;  /* 0x0000886d01007387 */ /* 0x000fe80000100800 */
[----:B------:R-:W-:Y:S04]  /*a210*/  STL [R1+0xa4], R108 ;  /* 0x0000a46c01007387 */ /* 0x000fe80000100800 */
[----:B------:R0:W-:Y:S04]  /*a220*/  STL [R1+0x78], R104 ;  /* 0x0000786801007387 */ /* 0x0001e80000100800 */
[----:B------:R-:W-:Y:S04]  /*a230*/  STL [R1+0x80], R107 ;  /* 0x0000806b01007387 */ /* 0x000fe80000100800 */
[----:B0-----:R-:W4:Y:S04]  /*a240*/  LDL.LU R104, [R1+0x68] ;  /* 0x0000680001687983 */ /* 0x001f280000300800 */
[----:B------:R-:W-:Y:S01]  /*a250*/  STL [R1+0x9c], R106 ;  /* 0x00009c6a01007387 */ /* 0x000fe20000100800 */
[----:B--2---:R-:W-:-:S05]  /*a260*/  IADD3.X R103, PT, PT, R103, UR38, RZ, P3, !PT ;  /* 0x0000002667677c10 */ /* 0x004fca0009ffe4ff */
[----:B------:R0:W-:Y:S01]  /*a270*/  STL [R1+0x94], R103 ;  /* 0x0000946701007387 */ /* 0x0001e20000100800 */
[----:B---3--:R-:W-:-:S03]  /*a280*/  IADD3 R102, P3, PT, R102, UR18, RZ ;  /* 0x0000001266667c10 */ /* 0x008fc6000ff7e0ff */
[----:B0-----:R-:W2:Y:S04]  /*a290*/  LDL.LU R103, [R1+0x84] ;  /* 0x0000840001677983 */ /* 0x001ea80000300800 */
[----:B------:R0:W-:Y:S04]  /*a2a0*/  STL [R1+0x70], R102 ;  /* 0x0000706601007387 */ /* 0x0001e80000100800 */
[----:B0-----:R-:W3:Y:S01]  /*a2b0*/  LDL.LU R102, [R1+0x60] ;  /* 0x0000600001667983 */ /* 0x001ee20000300800 */
[----:B----4-:R-:W-:-:S03]  /*a2c0*/  IADD3.X R105, PT, PT, R105, UR38, RZ, P4, !PT ;  /* 0x0000002669697c10 */ /* 0x010fc6000a7fe4ff */
        /* <DEDUP_REMOVED lines=24> */
[----:B------:R-:W4:Y:S01]  /*a450*/  LDL.LU R106, [R1] ;  /* 0x00000000016a7983 */ /* 0x000f220000300800 */
[----:B------:R-:W-:-:S03]  /*a460*/  IADD3 R104, P4, PT, R104, UR18, RZ ;  /* 0x0000001268687c10 */ /* 0x000fc6000ff9e0ff */
[----:B0-----:R-:W4:Y:S04]  /*a470*/  LDL.LU R105, [R1+0x1c] ;  /* 0x00001c0001697983 */ /* 0x001f280000300800 */
[----:B------:R0:W-:Y:S04]  /*a480*/  STL [R1+0x68], R104 ;  /* 0x0000686801007387 */ /* 0x0001e80000100800 */
        /* <DEDUP_REMOVED lines=10> */
[----:B------:R-:W-:Y:S01]  /*a530*/  STL [R1+0x7c], R129 ;  /* 0x00007c8101007387 */ /* 0x000fe20000100800 */
[----:B------:R-:W-:Y:S02]  /*a540*/  IADD3 R126, P1, PT, R126, UR18, RZ ;  /* 0x000000127e7e7c10 */ /* 0x000fe4000ff3e0ff */
[----:B------:R-:W-:Y:S01]  /*a550*/  IADD3.X R125, PT, PT, R125, UR38, RZ, P3, !PT ;  /* 0x000000267d7d7c10 */ /* 0x000fe20009ffe4ff */
        /* <DEDUP_REMOVED lines=43> */
[----:B------:R0:W-:Y:S04]  /*a810*/  STL [R1], R106 ;  /* 0x0000006a01007387 */ /* 0x0001e80000100800 */
[----:B------:R1:W-:Y:S01]  /*a820*/  STL [R1+0x1c], R105 ;  /* 0x00001c6901007387 */ /* 0x0003e20000100800 */
[----:B------:R-:W-:Y:S02]  /*a830*/  IADD3.X R104, PT, PT, R104, UR38, RZ, P4, !PT ;  /* 0x0000002668687c10 */ /* 0x000fe4000a7fe4ff */
[----:B--2---:R-:W-:-:S03]  /*a840*/  IADD3.X R103, PT, PT, R103, UR38, RZ, P5, !PT ;  /* 0x0000002667677c10 */ /* 0x004fc6000affe4ff */
[----:B------:R2:W-:Y:S01]  /*a850*/  STL [R1+0x14], R104 ;  /* 0x0000146801007387 */ /* 0x0005e20000100800 */
[----:B------:R-:W-:Y:S02]  /*a860*/  IADD3 R247, P5, PT, R247, UR18, RZ ;  /* 0x00000012f7f77c10 */ /* 0x000fe4000ffbe0ff */
[----:B---3--:R-:W-:Y:S01]  /*a870*/  IADD3.X R102, PT, PT, R102, UR38, RZ, P6, !PT ;  /* 0x0000002666667c10 */ /* 0x008fe2000b7fe4ff */
[----:B0-----:R-:W3:Y:S01]  /*a880*/  LDL.LU R106, [R1+0x134] ;  /* 0x00013400016a7983 */ /* 0x001ee20000300800 */
[----:B------:R-:W-:Y:S02]  /*a890*/  IADD3.X R250, PT, PT, R250, UR38, RZ, P3, !PT ;  /* 0x00000026fafa7c10 */ /* 0x000fe40009ffe4ff */
[----:B------:R-:W-:Y:S01]  /*a8a0*/  IADD3 R249, P4, PT, R249, UR18, RZ ;  /* 0x00000012f9f97c10 */ /* 0x000fe2000ff9e0ff */
[----:B------:R0:W-:Y:S04]  /*a8b0*/  STL [R1+0xc], R103 ;  /* 0x00000c6701007387 */ /* 0x0001e80000100800 */
[----:B-1----:R-:W4:Y:S04]  /*a8c0*/  LDL.LU R105, [R1+0x12c] ;  /* 0x00012c0001697983 */ /* 0x002f280000300800 */
[----:B--2---:R-:W2:Y:S04]  /*a8d0*/  LDL.LU R104, [R1+0x124] ;  /* 0x0001240001687983 */ /* 0x004ea80000300800 */
[----:B------:R1:W-:Y:S04]  /*a8e0*/  STL [R1+0x4], R102 ;  /* 0x0000046601007387 */ /* 0x0003e80000100800 */
[----:B0-----:R-:W2:Y:S04]  /*a8f0*/  LDL.LU R103, [R1+0x130] ;  /* 0x0001300001677983 */ /* 0x001ea80000300800 */
[----:B-1----:R-:W4:Y:S01]  /*a900*/  LDL.LU R102, [R1+0x128] ;  /* 0x0001280001667983 */ /* 0x002f220000300800 */
[----:B------:R-:W-:-:S02]  /*a910*/  IADD3.X R246, PT, PT, R246, UR38, RZ, P5, !PT ;  /* 0x00000026f6f67c10 */ /* 0x000fc4000affe4ff */
[----:B------:R-:W-:-:S04]  /*a920*/  IADD3 R236, P5, PT, R236, UR18, RZ ;  /* 0x00000012ecec7c10 */ /* 0x000fc8000ffbe0ff */
[----:B------:R-:W-:Y:S02]  /*a930*/  IADD3.X R235, PT, PT, R235, UR38, RZ, P5, !PT ;  /* 0x00000026ebeb7c10 */ /* 0x000fe4000affe4ff */
[----:B------:R-:W-:-:S04]  /*a940*/  IADD3 R226, P5, PT, R226, UR18, RZ ;  /* 0x00000012e2e27c10 */ /* 0x000fc8000ffbe0ff */
[----:B------:R-:W-:Y:S02]  /*a950*/  IADD3.X R225, PT, PT, R225, UR38, RZ, P5, !PT ;  /* 0x00000026e1e17c10 */ /* 0x000fe4000affe4ff */
[----:B------:R-:W-:-:S04]  /*a960*/  IADD3 R216, P5, PT, R216, UR18, RZ ;  /* 0x00000012d8d87c10 */ /* 0x000fc8000ffbe0ff */
[----:B------:R-:W-:Y:S02]  /*a970*/  IADD3.X R215, PT, PT, R215, UR38, RZ, P5, !PT ;  /* 0x00000026d7d77c10 */ /* 0x000fe4000affe4ff */
[----:B------:R-:W-:-:S04]  /*a980*/  IADD3 R206, P5, PT, R206, UR18, RZ ;  /* 0x00000012cece7c10 */ /* 0x000fc8000ffbe0ff */
[----:B------:R-:W-:Y:S02]  /*a990*/  IADD3.X R205, PT, PT, R205, UR38, RZ, P5, !PT ;  /* 0x00000026cdcd7c10 */ /* 0x000fe4000affe4ff */
[----:B------:R-:W-:Y:S02]  /*a9a0*/  IADD3 R245, P6, PT, R245, UR18, RZ ;  /* 0x00000012f5f57c10 */ /* 0x000fe4000ffde0ff */
[----:B------:R-:W-:Y:S02]  /*a9b0*/  IADD3 R241, P3, PT, R241, UR18, RZ ;  /* 0x00000012f1f17c10 */ /* 0x000fe4000ff7e0ff */
[----:B------:R-:W-:Y:S02]  /*a9c0*/  IADD3.X R252, PT, PT, R252, UR38, RZ, P1, !PT ;  /* 0x00000026fcfc7c10 */ /* 0x000fe40008ffe4ff */
[----:B------:R-:W-:Y:S02]  /*a9d0*/  IADD3 R243, P1, PT, R243, UR18, RZ ;  /* 0x00000012f3f37c10 */ /* 0x000fe4000ff3e0ff */
[----:B------:R-:W-:-:S02]  /*a9e0*/  IADD3.X R248, PT, PT, R248, UR38, RZ, P4, !PT ;  /* 0x00000026f8f87c10 */ /* 0x000fc4000a7fe4ff */
[----:B------:R-:W-:Y:S02]  /*a9f0*/  IADD3.X R244, PT, PT, R244, UR38, RZ, P6, !PT ;  /* 0x00000026f4f47c10 */ /* 0x000fe4000b7fe4ff */
[----:B------:R-:W-:Y:S02]  /*aa00*/  IADD3.X R240, PT, PT, R240, UR38, RZ, P3, !PT ;  /* 0x00000026f0f07c10 */ /* 0x000fe40009ffe4ff */
[----:B------:R-:W-:Y:S02]  /*aa10*/  IADD3 R239, P4, PT, R239, UR18, RZ ;  /* 0x00000012efef7c10 */ /* 0x000fe4000ff9e0ff */
[----:B------:R-:W-:Y:S02]  /*aa20*/  IADD3 R234, P6, PT, R234, UR18, RZ ;  /* 0x00000012eaea7c10 */ /* 0x000fe4000ffde0ff */
[----:B------:R-:W-:Y:S02]  /*aa30*/  IADD3 R230, P3, PT, R230, UR18, RZ ;  /* 0x00000012e6e67c10 */ /* 0x000fe4000ff7e0ff */
[----:B------:R-:W-:-:S02]  /*aa40*/  IADD3.X R242, PT, PT, R242, UR38, RZ, P1, !PT ;  /* 0x00000026f2f27c10 */ /* 0x000fc40008ffe4ff */
[----:B------:R-:W-:Y:S02]  /*aa50*/  IADD3 R232, P1, PT, R232, UR18, RZ ;  /* 0x00000012e8e87c10 */ /* 0x000fe4000ff3e0ff */
[----:B------:R-:W-:Y:S02]  /*aa60*/  IADD3.X R237, PT, PT, R237, UR38, RZ, P4, !PT ;  /* 0x00000026eded7c10 */ /* 0x000fe4000a7fe4ff */
[----:B------:R-:W-:Y:S02]  /*aa70*/  IADD3.X R233, PT, PT, R233, UR38, RZ, P6, !PT ;  /* 0x00000026e9e97c10 */ /* 0x000fe4000b7fe4ff */
[----:B------:R-:W-:Y:S02]  /*aa80*/  IADD3.X R229, PT, PT, R229, UR38, RZ, P3, !PT ;  /* 0x00000026e5e57c10 */ /* 0x000fe40009ffe4ff */
[----:B------:R-:W-:Y:S02]  /*aa90*/  IADD3 R228, P4, PT, R228, UR18, RZ ;  /* 0x00000012e4e47c10 */ /* 0x000fe4000ff9e0ff */
[----:B------:R-:W-:-:S02]  /*aaa0*/  IADD3 R224, P6, PT, R224, UR18, RZ ;  /* 0x00000012e0e07c10 */ /* 0x000fc4000ffde0ff */
[----:B------:R-:W-:Y:S02]  /*aab0*/  IADD3 R220, P3, PT, R220, UR18, RZ ;  /* 0x00000012dcdc7c10 */ /* 0x000fe4000ff7e0ff */
[----:B------:R-:W-:Y:S02]  /*aac0*/  IADD3.X R231, PT, PT, R231, UR38, RZ, P1, !PT ;  /* 0x00000026e7e77c10 */ /* 0x000fe40008ffe4ff */
[----:B------:R-:W-:Y:S02]  /*aad0*/  IADD3 R222, P1, PT, R222, UR18, RZ ;  /* 0x00000012dede7c10 */ /* 0x000fe4000ff3e0ff */
[----:B------:R-:W-:Y:S02]  /*aae0*/  IADD3.X R227, PT, PT, R227, UR38, RZ, P4, !PT ;  /* 0x00000026e3e37c10 */ /* 0x000fe4000a7fe4ff */
[----:B------:R-:W-:Y:S02]  /*aaf0*/  IADD3.X R223, PT, PT, R223, UR38, RZ, P6, !PT ;  /* 0x00000026dfdf7c10 */ /* 0x000fe4000b7fe4ff */
[----:B------:R-:W-:-:S02]  /*ab00*/  IADD3.X R219, PT, PT, R219, UR38, RZ, P3, !PT ;  /* 0x00000026dbdb7c10 */ /* 0x000fc40009ffe4ff */
[----:B------:R-:W-:Y:S02]  /*ab10*/  IADD3 R218, P4, PT, R218, UR18, RZ ;  /* 0x00000012dada7c10 */ /* 0x000fe4000ff9e0ff */
        /* <DEDUP_REMOVED lines=17> */
[----:B------:R-:W-:Y:S02]  /*ac30*/  IADD3.X R201, PT, PT, R201, UR38, RZ, P1, !PT ;  /* 0x00000026c9c97c10 */ /* 0x000fe40008ffe4ff */
[----:B------:R-:W-:Y:S02]  /*ac40*/  IADD3.X R197, PT, PT, R197, UR38, RZ, P4, !PT ;  /* 0x00000026c5c57c10 */ /* 0x000fe4000a7fe4ff */
[----:B------:R-:W-:Y:S02]  /*ac50*/  IADD3.X R194, PT, PT, R194, UR25, RZ, P3, !PT ;  /* 0x00000019c2c27c10 */ /* 0x000fe40009ffe4ff */
[----:B------:R-:W-:Y:S02]  /*ac60*/  IADD3 R193, P4, PT, R193, UR11, RZ ;  /* 0x0000000bc1c17c10 */ /* 0x000fe4000ff9e0ff */
[----:B------:R-:W-:Y:S02]  /*ac70*/  IADD3 R182, P3, PT, R182, UR11, RZ ;  /* 0x0000000bb6b67c10 */ /* 0x000fe4000ff7e0ff */
[----:B------:R-:W-:-:S02]  /*ac80*/  IADD3.X R191, PT, PT, R191, UR25, RZ, P4, !PT ;  /* 0x00000019bfbf7c10 */ /* 0x000fc4000a7fe4ff */
[----:B------:R-:W-:Y:S02]  /*ac90*/  IADD3.X R180, PT, PT, R180, UR25, RZ, P3, !PT ;  /* 0x00000019b4b47c10 */ /* 0x000fe40009ffe4ff */
[----:B------:R-:W-:Y:S02]  /*aca0*/  IADD3 R179, P4, PT, R179, UR11, RZ ;  /* 0x0000000bb3b37c10 */ /* 0x000fe4000ff9e0ff */
[----:B------:R-:W-:Y:S02]  /*acb0*/  IADD3 R170, P3, PT, R170, UR11, RZ ;  /* 0x0000000baaaa7c10 */ /* 0x000fe4000ff7e0ff */
[----:B------:R-:W-:Y:S02]  /*acc0*/  IADD3.X R178, PT, PT, R178, UR25, RZ, P4, !PT ;  /* 0x00000019b2b27c10 */ /* 0x000fe4000a7fe4ff */
[----:B------:R-:W-:Y:S02]  /*acd0*/  IADD3.X R169, PT, PT, R169, UR25, RZ, P3, !PT ;  /* 0x00000019a9a97c10 */ /* 0x000fe40009ffe4ff */
[----:B------:R-:W-:-:S02]  /*ace0*/  IADD3 R168, P4, PT, R168, UR11, RZ ;  /* 0x0000000ba8a87c10 */ /* 0x000fc4000ff9e0ff */
[----:B------:R-:W-:Y:S02]  /*acf0*/  IADD3 R46, P3, PT, R46, UR11, RZ ;  /* 0x0000000b2e2e7c10 */ /* 0x000fe4000ff7e0ff */
[----:B------:R-:W-:Y:S02]  /*ad00*/  IADD3.X R53, PT, PT, R53, UR25, RZ, P4, !PT ;  /* 0x0000001935357c10 */ /* 0x000fe4000a7fe4ff */
[----:B------:R-:W-:Y:S02]  /*ad10*/  IADD3.X R51, PT, PT, R51, UR25, RZ, P3, !PT ;  /* 0x0000001933337c10 */ /* 0x000fe40009ffe4ff */
[----:B------:R-:W-:Y:S02]  /*ad20*/  IADD3 R20, P4, PT, R20, UR11, RZ ;  /* 0x0000000b14147c10 */ /* 0x000fe4000ff9e0ff */
[----:B-----5:R-:W-:Y:S02]  /*ad30*/  IADD3 R18, P3, PT, R18, UR11, RZ ;  /* 0x0000000b12127c10 */ /* 0x020fe4000ff7e0ff */
        /* <DEDUP_REMOVED lines=26> */
[----:B---3--:R-:W-:-:S04]  /*aee0*/  IADD3 R106, P5, PT, R106, UR11, RZ ;  /* 0x0000000b6a6a7c10 */ /* 0x008fc8000ffbe0ff */
[----:B--2---:R-:W-:Y:S02]  /*aef0*/  IADD3.X R103, PT, PT, R103, UR25, RZ, P5, !PT ;  /* 0x0000001967677c10 */ /* 0x004fe4000affe4ff */
        /* <DEDUP_REMOVED lines=9> */
[----:B----4-:R-:W-:Y:S02]  /*af90*/  IADD3 R105, P6, PT, R105, UR11, RZ ;  /* 0x0000000b69697c10 */ /* 0x010fe4000ffde0ff */
[----:B------:R-:W-:Y:S02]  /*afa0*/  IADD3.X R74, PT, PT, R74, UR25, RZ, P5, !PT ;  /* 0x000000194a4a7c10 */ /* 0x000fe4000affe4ff */
[----:B------:R-:W-:Y:S02]  /*afb0*/  IADD3 R40, P5, PT, R40, UR11, RZ ;  /* 0x0000000b28287c10 */ /* 0x000fe4000ffbe0ff */
[----:B------:R-:W-:-:S02]  /*afc0*/  IADD3 R104, P1, PT, R104, UR11, RZ ;  /* 0x0000000b68687c10 */ /* 0x000fc4000ff3e0ff */
[----:B------:R-:W-:Y:S02]  /*afd0*/  IADD3.X R102, PT, PT, R102, UR25, RZ, P6, !PT ;  /* 0x0000001966667c10 */ /* 0x000fe4000b7fe4ff */
[----:B------:R-:W-:Y:S02]  /*afe0*/  IADD3 R188, P6, PT, R188, UR11, RZ ;  /* 0x0000000bbcbc7c10 */ /* 0x000fe4000ffde0ff */
[----:B------:R-:W-:Y:S02]  /*aff0*/  IADD3.X R48, PT, PT, R48, UR25, RZ, P5, !PT ;  /* 0x0000001930307c10 */ /* 0x000fe4000affe4ff */
        /* <DEDUP_REMOVED lines=13> */
[----:B------:R-:W-:Y:S01]  /*b0d0*/  IADD3 R57, P5, PT, R57, UR11, RZ ;  /* 0x0000000b39397c10 */ /* 0x000fe2000ffbe0ff */
[----:B------:R-:W-:Y:S01]  /*b0e0*/  STL [R1+0x134], R106 ;  /* 0x0001346a01007387 */ /* 0x000fe20000100800 */
[----:B------:R-:W-:-:S02]  /*b0f0*/  IADD3 R71, P1, PT, R71, UR11, RZ ;  /* 0x0000000b47477c10 */ /* 0x000fc4000ff3e0ff */
[----:B------:R-:W-:Y:S01]  /*b100*/  IADD3.X R100, PT, PT, R100, UR25, RZ, P6, !PT ;  /* 0x0000001964647c10 */ /* 0x000fe2000b7fe4ff */
[----:B------:R-:W-:Y:S01]  /*b110*/  STL [R1+0x12c], R105 ;  /* 0x00012c6901007387 */ /* 0x000fe20000100800 */
[----:B------:R-:W-:Y:S02]  /*b120*/  IADD3 R69, P6, PT, R69, UR11, RZ ;  /* 0x0000000b45457c10 */ /* 0x000fe4000ffde0ff */
[----:B------:R-:W-:Y:S01]  /*b130*/  IADD3.X R76, PT, PT, R76, UR25, RZ, P1, !PT ;  /* 0x000000194c4c7c10 */ /* 0x000fe20008ffe4ff */
[----:B------:R-:W-:Y:S01]  /*b140*/  STL [R1+0x124], R104 ;  /* 0x0001246801007387 */ /* 0x000fe20000100800 */
[----:B------:R-:W-:Y:S02]  /*b150*/  IADD3 R44, P1, PT, R44, UR11, RZ ;  /* 0x0000000b2c2c7c10 */ /* 0x000fe4000ff3e0ff */
[----:B------:R-:W-:Y:S01]  /*b160*/  IADD3.X R75, PT, PT, R75, UR25, RZ, P6, !PT ;  /* 0x000000194b4b7c10 */ /* 0x000fe2000b7fe4ff */
[----:B------:R-:W-:Y:S01]  /*b170*/  STL [R1+0x130], R103 ;  /* 0x0001306701007387 */ /* 0x000fe20000100800 */
[----:B------:R-:W-:-:S03]  /*b180*/  IADD3 R42, P6, PT, R42, UR11, RZ ;  /* 0x0000000b2a2a7c10 */ /* 0x000fc6000ffde0ff */
[----:B------:R0:W-:Y:S01]  /*b190*/  STL [R1+0x128], R102 ;  /* 0x0001286601007387 */ /* 0x0001e20000100800 */
[----:B------:R-:W-:Y:S02]  /*b1a0*/  IADD3.X R50, PT, PT, R50, UR25, RZ, P1, !PT ;  /* 0x0000001932327c10 */ /* 0x000fe40008ffe4ff */
[----:B------:R-:W-:Y:S02]  /*b1b0*/  IADD3 R16, P1, PT, R16, UR11, RZ ;  /* 0x0000000b10107c10 */ /* 0x000fe4000ff3e0ff */
[----:B------:R-:W-:Y:S01]  /*b1c0*/  IADD3.X R49, PT, PT, R49, UR25, RZ, P6, !PT ;  /* 0x0000001931317c10 */ /* 0x000fe2000b7fe4ff */
[----:B0-----:R-:W0:Y:S01]  /*b1d0*/  S2R R102, SR_TID.X ;  /* 0x0000000000667919 */ /* 0x001e220000002100 */
[----:B------:R-:W-:Y:S01]  /*b1e0*/  IADD3.X R66, PT, PT, R66, UR25, RZ, P5, !PT ;  /* 0x0000001942427c10 */ /* 0x000fe2000affe4ff */
[----:B------:R-:W1:Y:S01]  /*b1f0*/  SYNCS.PHASECHK.TRANS64.TRYWAIT P5, [UR6], R101 ;  /* 0x00000065ff0075a7 */ /* 0x000e6200080a1106 */
[----:B------:R-:W-:Y:S02]  /*b200*/  IADD3 R14, P6, PT, R14, UR11, RZ ;  /* 0x0000000b0e0e7c10 */ /* 0x000fe4000ffde0ff */
[----:B------:R-:W-:-:S02]  /*b210*/  IADD3.X R24, PT, PT, R24, UR25, RZ, P1, !PT ;  /* 0x0000001918187c10 */ /* 0x000fc40008ffe4ff */
[----:B------:R-:W-:Y:S02]  /*b220*/  IADD3 R92, P1, PT, R92, UR11, RZ ;  /* 0x0000000b5c5c7c10 */ /* 0x000fe4000ff3e0ff */
[----:B------:R-:W-:Y:S02]  /*b230*/  IADD3.X R23, PT, PT, R23, UR25, RZ, P6, !PT ;  /* 0x0000001917177c10 */ /* 0x000fe4000b7fe4ff */
[----:B------:R-:W-:Y:S02]  /*b240*/  IADD3 R80, P6, PT, R80, UR11, RZ ;  /* 0x0000000b50507c10 */ /* 0x000fe4000ffde0ff */
[----:B------:R-:W-:Y:S02]  /*b250*/  IADD3.X R98, PT, PT, R98, UR25, RZ, P1, !PT ;  /* 0x0000001962627c10 */ /* 0x000fe40008ffe4ff */
        /* <DEDUP_REMOVED lines=15> */
[----:B------:R-:W-:Y:S02]  /*b350*/  IADD3 R30, P6, PT, R30, UR11, RZ ;  /* 0x0000000b1e1e7c10 */ /* 0x000fe4000ffde0ff */
[----:B------:R-:W-:Y:S02]  /*b360*/  IADD3 R87, P3, PT, R87, UR11, RZ ;  /* 0x0000000b57577c10 */ /* 0x000fe4000ff7e0ff */
[----:B0-----:R-:W-:Y:S02]  /*b370*/  SHF.R.U32.HI R102, RZ, 0x6, R102 ;  /* 0x00000006ff667819 */ /* 0x001fe40000011666 */
[----:B------:R-:W-:Y:S02]  /*b380*/  IADD3.X R13, PT, PT, R13, UR25, RZ, P1, !PT ;  /* 0x000000190d0d7c10 */ /* 0x000fe40008ffe4ff */
[----:B------:R-:W-:-:S02]  /*b390*/  IADD3 R4, P1, PT, R4, UR11, RZ ;  /* 0x0000000b04047c10 */ /* 0x000fc4000ff3e0ff */
[----:B------:R-:W-:Y:S02]  /*b3a0*/  IADD3.X R62, PT, PT, R62, UR25, RZ, P4, !PT ;  /* 0x000000193e3e7c10 */ /* 0x000fe4000a7fe4ff */
[----:B------:R-:W-:Y:S02]  /*b3b0*/  IADD3.X R37, PT, PT, R37, UR25, RZ, P6, !PT ;  /* 0x0000001925257c10 */ /* 0x000fe4000b7fe4ff */
[----:B------:R-:W-:Y:S02]  /*b3c0*/  IADD3.X R94, PT, PT, R94, UR25, RZ, P3, !PT ;  /* 0x000000195e5e7c10 */ /* 0x000fe40009ffe4ff */
[----:B------:R-:W-:Y:S02]  /*b3d0*/  IADD3 R54, P4, PT, R54, UR11, RZ ;  /* 0x0000000b36367c10 */ /* 0x000fe4000ff9e0ff */
[----:B------:R-:W-:Y:S02]  /*b3e0*/  IADD3 R29, P6, PT, R29, UR11, RZ ;  /* 0x0000000b1d1d7c10 */ /* 0x000fe4000ffde0ff */
[----:B------:R-:W-:-:S02]  /*b3f0*/  IADD3 R77, P3, PT, R77, UR11, RZ ;  /* 0x0000000b4d4d7c10 */ /* 0x000fc4000ff7e0ff */
[----:B------:R-:W-:Y:S02]  /*b400*/  SGXT.U32 R102, R102, 0x1 ;  /* 0x000000016666781a */ /* 0x000fe40000000000 */
[----:B------:R-:W-:Y:S02]  /*b410*/  IADD3.X R11, PT, PT, R11, UR25, RZ, P1, !PT ;  /* 0x000000190b0b7c10 */ /* 0x000fe40008ffe4ff */
[----:B------:R-:W-:Y:S02]  /*b420*/  IADD3 R3, P1, PT, R3, UR11, RZ ;  /* 0x0000000b03037c10 */ /* 0x000fe4000ff3e0ff */
[----:B------:R-:W-:Y:S02]  /*b430*/  IADD3.X R60, PT, PT, R60, UR25, RZ, P4, !PT ;  /* 0x000000193c3c7c10 */ /* 0x000fe4000a7fe4ff */
[----:B------:R-:W-:Y:S02]  /*b440*/  IADD3.X R35, PT, PT, R35, UR25, RZ, P6, !PT ;  /* 0x0000001923237c10 */ /* 0x000fe4000b7fe4ff */
[----:B------:R-:W-:-:S02]  /*b450*/  IADD3.X R82, PT, PT, R82, UR25, RZ, P3, !PT ;  /* 0x0000001952527c10 */ /* 0x000fc40009ffe4ff */
[----:B------:R-:W-:Y:S02]  /*b460*/  IADD3 R52, P4, PT, R52, UR11, RZ ;  /* 0x0000000b34347c10 */ /* 0x000fe4000ff9e0ff */
[----:B------:R-:W-:Y:S02]  /*b470*/  LOP3.LUT R102, R102, 0x2, RZ, 0xfc, !PT ;  /* 0x0000000266667812 */ /* 0x000fe400078efcff */
[----:B------:R-:W-:Y:S02]  /*b480*/  IADD3 R27, P6, PT, R27, UR11, RZ ;  /* 0x0000000b1b1b7c10 */ /* 0x000fe4000ffde0ff */
[----:B------:R-:W-:Y:S02]  /*b490*/  IADD3 R2, P3, PT, R2, UR11, RZ ;  /* 0x0000000b02027c10 */ /* 0x000fe4000ff7e0ff */
[----:B------:R-:W-:Y:S02]  /*b4a0*/  IADD3.X R9, PT, PT, R9, UR25, RZ, P1, !PT ;  /* 0x0000001909097c10 */ /* 0x000fe40008ffe4ff */
[----:B------:R-:W-:-:S02]  /*b4b0*/  ISETP.GE.AND P1, PT, R102, UR22, PT ;  /* 0x0000001666007c0c */ /* 0x000fc4000bf26270 */
[----:B------:R-:W-:Y:S02]  /*b4c0*/  IADD3.X R58, PT, PT, R58, UR25, RZ, P4, !PT ;  /* 0x000000193a3a7c10 */ /* 0x000fe4000a7fe4ff */
[----:B------:R-:W-:Y:S02]  /*b4d0*/  IADD3.X R33, PT, PT, R33, UR25, RZ, P6, !PT ;  /* 0x0000001921217c10 */ /* 0x000fe4000b7fe4ff */
[----:B------:R-:W-:Y:S01]  /*b4e0*/  IADD3.X R7, PT, PT, R7, UR25, RZ, P3, !PT ;  /* 0x0000001907077c10 */ /* 0x000fe20009ffe4ff */
[----:B-1----:R-:W-:Y:S06]  /*b4f0*/  @!P5 BRA `(.L_x_8) ;  /* 0x0000005c0018d947 */ /* 0x002fec0003800000 */
.L_x_16:
[----:B------:R-:W0:Y:S01]  /*b500*/  S2R R102, SR_TID.X ;  /* 0x0000000000667919 */ /* 0x000e220000002100 */
[----:B------:R-:W-:Y:S02]  /*b510*/  PRMT R116, RZ, 0x7610, R116 ;  /* 0x00007610ff747816 */ /* 0x000fe40000000074 */
[----:B------:R-:W-:Y:S01]  /*b520*/  PRMT R164, RZ, 0x7610, R164 ;  /* 0x00007610ffa47816 */ /* 0x000fe200000000a4 */
[----:B------:R-:W1:Y:S01]  /*b530*/  S2R R103, SR_TID.X ;  /* 0x0000000000677919 */ /* 0x000e620000002100 */
[----:B------:R-:W2:Y:S01]  /*b540*/  S2R R119, SR_TID.X ;  /* 0x0000000000777919 */ /* 0x000ea20000002100 */
[----:B------:R3:W-:Y:S01]  /*b550*/  STL [R1+0x148], R227 ;  /* 0x000148e301007387 */ /* 0x0007e20000100800 */
[----:B------:R-:W-:-:S03]  /*b560*/  PRMT R148, RZ, 0x7610, R148 ;  /* 0x00007610ff947816 */ /* 0x000fc60000000094 */
[----:B------:R-:W-:Y:S04]  /*b570*/  STL [R1+0x144], R245 ;  /* 0x000144f501007387 */ /* 0x000fe80000100800 */
[----:B------:R4:W-:Y:S04]  /*b580*/  STL [R1+0x140], R244 ;  /* 0x000140f401007387 */ /* 0x0009e80000100800 */
[----:B------:R0:W-:Y:S01]  /*b590*/  STL [R1+0x13c], R0 ;  /* 0x00013c0001007387 */ /* 0x0001e20000100800 */
[----:B------:R-:W-:Y:S02]  /*b5a0*/  PRMT R120, RZ, 0x7610, R120 ;  /* 0x00007610ff787816 */ /* 0x000fe40000000078 */
[----:B------:R-:W-:Y:S01]  /*b5b0*/  PRMT R163, RZ, 0x7610, R163 ;  /* 0x00007610ffa37816 */ /* 0x000fe200000000a3 */
[----:B---3--:R-:W3:Y:S01]  /*b5c0*/  LDL R227, [R1+0x128] ;  /* 0x0001280001e37983 */ /* 0x008ee20000100800 */
[----:B0-----:R-:W-:-:S03]  /*b5d0*/  SHF.R.U32.HI R102, RZ, 0x6, R102 ;  /* 0x00000006ff667819 */ /* 0x001fc60000011666 */
[----:B------:R-:W3:Y:S01]  /*b5e0*/  LDL R121, [R1+0x12c] ;  /* 0x00012c0001797983 */ /* 0x000ee20000100800 */
[----:B------:R-:W-:-:S04]  /*b5f0*/  SGXT.U32 R102, R102, 0x1 ;  /* 0x000000016666781a */ /* 0x000fc80000000000 */
[----:B------:R-:W-:-:S04]  /*b600*/  LOP3.LUT R102, R102, 0x4, RZ, 0xfc, !PT ;  /* 0x0000000466667812 */ /* 0x000fc800078efcff */
[----:B------:R-:W-:Y:S02]  /*b610*/  ISETP.GE.AND P5, PT, R102, UR22, PT ;  /* 0x0000001666007c0c */ /* 0x000fe4000bfa6270 */
[--C-:B-1----:R-:W-:Y:S02]  /*b620*/  SHF.R.U32.HI R102, RZ, 0x6, R103.reuse ;  /* 0x00000006ff667819 */ /* 0x102fe40000011667 */
[----:B------:R-:W-:Y:S02]  /*b630*/  SHF.R.U32.HI R103, RZ, 0x6, R103 ;  /* 0x00000006ff677819 */ /* 0x000fe40000011667 */
[----:B------:R-:W-:Y:S02]  /*b640*/  SGXT.U32 R102, R102, 0x1 ;  /* 0x000000016666781a */ /* 0x000fe40000000000 */
[----:B------:R-:W-:Y:S02]  /*b650*/  SGXT.U32 R103, R103, 0x1 ;  /* 0x000000016767781a */ /* 0x000fe40000000000 */
[----:B------:R-:W-:-:S02]  /*b660*/  LOP3.LUT R102, R102, 0x8, RZ, 0xfc, !PT ;  /* 0x0000000866667812 */ /* 0x000fc400078efcff */
[----:B------:R-:W-:Y:S02]  /*b670*/  LOP3.LUT R103, R103, 0x6, RZ, 0xfc, !PT ;  /* 0x0000000667677812 */ /* 0x000fe400078efcff */
[----:B------:R-:W-:Y:S01]  /*b680*/  ISETP.GE.AND P3, PT, R102, UR22, PT ;  /* 0x0000001666007c0c */ /* 0x000fe2000bf66270 */
[----:B------:R-:W-:Y:S01]  /*b690*/  @!P0 IMAD.MOV.U32 R102, RZ, RZ, R2 ;  /* 0x000000ffff668224 */ /* 0x000fe200078e0002 */
[----:B------:R-:W-:Y:S01]  /*b6a0*/  ISETP.GE.AND P4, PT, R103, UR22, PT ;  /* 0x0000001667007c0c */ /* 0x000fe2000bf86270 */
[----:B------:R-:W-:Y:S01]  /*b6b0*/  @!P0 IMAD.MOV.U32 R103, RZ, RZ, R7 ;  /* 0x000000ffff678224 */ /* 0x000fe200078e0007 */
[----:B--2---:R-:W-:-:S04]  /*b6c0*/  SHF.R.U32.HI R118, RZ, 0x6, R119 ;  /* 0x00000006ff767819 */ /* 0x004fc80000011677 */
[----:B------:R-:W-:Y:S01]  /*b6d0*/  SGXT.U32 R118, R118, 0x1 ;  /* 0x000000017676781a */ /* 0x000fe20000000000 */
[----:B------:R0:W2:Y:S01]  /*b6e0*/  @!P0 LDG.E.U8 R116, desc[UR20][R102.64] ;  /* 0x0000001466748981 */ /* 0x0000a2000c1e1100 */
[----:B----4-:R-:W-:Y:S02]  /*b6f0*/  PRMT R244, RZ, 0x7610, R244 ;  /* 0x00007610fff47816 */ /* 0x010fe400000000f4 */
[----:B------:R-:W-:Y:S02]  /*b700*/  LOP3.LUT R118, R118, 0xc, RZ, 0xfc, !PT ;  /* 0x0000000c76767812 */ /* 0x000fe400078efcff */
[----:B------:R-:W-:-:S04]  /*b710*/  SHF.R.U32.HI R119, RZ, 0x6, R119 ;  /* 0x00000006ff777819 */ /* 0x000fc80000011677 */
[----:B------:R-:W-:Y:S01]  /*b720*/  SGXT.U32 R119, R119, 0x1 ;  /* 0x000000017777781a */ /* 0x000fe20000000000 */
[----:B0-----:R-:W-:Y:S02]  /*b730*/  @!P1 IMAD.MOV.U32 R102, RZ, RZ, R27 ;  /* 0x000000ffff669224 */ /* 0x001fe400078e001b */
[----:B------:R-:W-:Y:S01]  /*b740*/  @!P1 IMAD.MOV.U32 R103, RZ, RZ, R33 ;  /* 0x000000ffff679224 */ /* 0x000fe200078e0021 */
[----:B------:R-:W-:-:S04]  /*b750*/  LOP3.LUT R119, R119, 0xa, RZ, 0xfc, !PT ;  /* 0x0000000a77777812 */ /* 0x000fc800078efcff */
[----:B------:R0:W4:Y:S01]  /*b760*/  @!P1 LDG.E.U8 R164, desc[UR20][R102.64] ;  /* 0x0000001466a49981 */ /* 0x000122000c1e1100 */
[----:B------:R-:W-:Y:S02]  /*b770*/  ISETP.GE.AND P1, PT, R118, UR22, PT ;  /* 0x0000001676007c0c */ /* 0x000fe4000bf26270 */
[----:B------:R-:W-:Y:S01]  /*b780*/  ISETP.GE.AND P0, PT, R119, UR22, PT ;  /* 0x0000001677007c0c */ /* 0x000fe2000bf06270 */
[----:B------:R-:W1:Y:S01]  /*b790*/  S2R R118, SR_TID.X ;  /* 0x0000000000767919 */ /* 0x000e620000002100 */
[----:B------:R-:W-:Y:S02]  /*b7a0*/  PRMT R147, RZ, 0x7610, R147 ;  /* 0x00007610ff937816 */ /* 0x000fe40000000093 */
[----:B------:R-:W-:Y:S01]  /*b7b0*/  PRMT R238, RZ, 0x7610, R238 ;  /* 0x00007610ffee7816 */ /* 0x000fe200000000ee */
[----:B------:R-:W2:Y:S01]  /*b7c0*/  LDL R119, [R1+0x124] ;  /* 0x0001240001777983 */ /* 0x000ea20000100800 */
[----:B0-----:R-:W-:Y:S02]  /*b7d0*/  @!P5 IMAD.MOV.U32 R102, RZ, RZ, R52 ;  /* 0x000000ffff66d224 */ /* 0x001fe400078e0034 */
[----:B------:R-:W-:-:S05]  /*b7e0*/  @!P5 IMAD.MOV.U32 R103, RZ, RZ, R58 ;  /* 0x000000ffff67d224 */ /* 0x000fca00078e003a */
[----:B------:R0:W2:Y:S02]  /*b7f0*/  @!P5 LDG.E.U8 R148, desc[UR20][R102.64] ;  /* 0x000000146694d981 */ /* 0x0000a4000c1e1100 */
[----:B0-----:R-:W-:Y:S02]  /*b800*/  @!P4 IMAD.MOV.U32 R102, RZ, RZ, R77 ;  /* 0x000000ffff66c224 */ /* 0x001fe400078e004d */
[----:B------:R-:W-:-:S05]  /*b810*/  @!P4 IMAD.MOV.U32 R103, RZ, RZ, R82 ;  /* 0x000000ffff67c224 */ /* 0x000fca00078e0052 */
[----:B------:R0:W2:Y:S01]  /*b820*/  @!P4 LDG.E.U8 R244, desc[UR20][R102.64] ;  /* 0x0000001466f4c981 */ /* 0x0000a2000c1e1100 */
[----:B-1----:R-:W-:-:S04]  /*b830*/  LEA.HI R0, R118, 0xe, RZ, 0x1a ;  /* 0x0000000e76007811 */ /* 0x002fc800078fd0ff */
[----:B------:R-:W-:Y:S02]  /*b840*/  ISETP.GE.AND P5, PT, R0, UR22, PT ;  /* 0x0000001600007c0c */ /* 0x000fe4000bfa6270 */
[--C-:B------:R-:W-:Y:S02]  /*b850*/  SHF.R.U32.HI R0, RZ, 0x6, R118.reuse ;  /* 0x00000006ff007819 */ /* 0x100fe40000011676 */
[----:B------:R-:W-:Y:S01]  /*b860*/  SHF.R.U32.HI R118, RZ, 0x6, R118 ;  /* 0x00000006ff767819 */ /* 0x000fe20000011676 */
[----:B0-----:R-:W-:Y:S02]  /*b870*/  @!P3 IMAD.MOV.U32 R102, RZ, RZ, R3 ;  /* 0x000000ffff66b224 */ /* 0x001fe400078e0003 */
[----:B------:R-:W-:Y:S01]  /*b880*/  @!P3 IMAD.MOV.U32 R103, RZ, RZ, R9 ;  /* 0x000000ffff67b224 */ /* 0x000fe200078e0009 */
[----:B------:R-:W-:-:S04]  /*b890*/  SGXT.U32 R118, R118, 0x1 ;  /* 0x000000017676781a */ /* 0x000fc80000000000 */
[----:B------:R-:W-:Y:S01]  /*b8a0*/  LOP3.LUT R118, R118, 0x10, RZ, 0xfc, !PT ;  /* 0x0000001076767812 */ /* 0x000fe200078efcff */
[----:B------:R0:W2:Y:S01]  /*b8b0*/  @!P3 LDG.E.U8 R120, desc[UR20][R102.64] ;  /* 0x000000146678b981 */ /* 0x0000a2000c1e1100 */
[----:B------:R-:W-:Y:S02]  /*b8c0*/  SGXT.U32 R0, R0, 0x1 ;  /* 0x000000010000781a */ /* 0x000fe40000000000 */
[----:B------:R-:W-:Y:S02]  /*b8d0*/  ISETP.GE.AND P4, PT, R118, UR22, PT ;  /* 0x0000001676007c0c */ /* 0x000fe4000bf86270 */
[----:B------:R-:W1:Y:S01]  /*b8e0*/  S2R R118, SR_TID.X ;  /* 0x0000000000767919 */ /* 0x000e620000002100 */
[----:B------:R-:W-:-:S04]  /*b8f0*/  LOP3.LUT R0, R0, 0x12, RZ, 0xfc, !PT ;  /* 0x0000001200007812 */ /* 0x000fc800078efcff */
[----:B------:R-:W-:Y:S01]  /*b900*/  ISETP.GE.AND P3, PT, R0, UR22, PT ;  /* 0x0000001600007c0c */ /* 0x000fe2000bf66270 */
[----:B0-----:R-:W-:Y:S02]  /*b910*/  @!P0 IMAD.MOV.U32 R102, RZ, RZ, R29 ;  /* 0x000000ffff668224 */ /* 0x001fe400078e001d */
[----:B------:R-:W-:-:S05]  /*b920*/  @!P0 IMAD.MOV.U32 R103, RZ, RZ, R35 ;  /* 0x000000ffff678224 */ /* 0x000fca00078e0023 */
[----:B------:R0:W2:Y:S02]  /*b930*/  @!P0 LDG.E.U8 R163, desc[UR20][R102.64] ;  /* 0x0000001466a38981 */ /* 0x0000a4000c1e1100 */
[----:B0-----:R-:W-:Y:S02]  /*b940*/  @!P1 IMAD.MOV.U32 R102, RZ, RZ, R54 ;  /* 0x000000ffff669224 */ /* 0x001fe400078e0036 */
[----:B------:R-:W-:-:S05]  /*b950*/  @!P1 IMAD.MOV.U32 R103, RZ, RZ, R60 ;  /* 0x000000ffff679224 */ /* 0x000fca00078e003c */
[----:B------:R0:W2:Y:S01]  /*b960*/  @!P1 LDG.E.U8 R147, desc[UR20][R102.64] ;  /* 0x0000001466939981 */ /* 0x0000a2000c1e1100 */
[--C-:B-1----:R-:W-:Y:S02]  /*b970*/  SHF.R.U32.HI R0, RZ, 0x6, R118.reuse ;  /* 0x00000006ff007819 */ /* 0x102fe40000011676 */
[----:B------:R-:W-:Y:S02]  /*b980*/  SHF.R.U32.HI R118, RZ, 0x6, R118 ;  /* 0x00000006ff767819 */ /* 0x000fe40000011676 */
[----:B------:R-:W-:Y:S02]  /*b990*/  SGXT.U32 R0, R0, 0x1 ;  /* 0x000000010000781a */ /* 0x000fe40000000000 */
[----:B------:R-:W-:Y:S02]  /*b9a0*/  SGXT.U32 R118, R118, 0x1 ;  /* 0x000000017676781a */ /* 0x000fe40000000000 */
[----:B------:R-:W-:Y:S02]  /*b9b0*/  LOP3.LUT R0, R0, 0x16, RZ, 0xfc, !PT ;  /* 0x0000001600007812 */ /* 0x000fe400078efcff */
[----:B------:R-:W-:-:S02]  /*b9c0*/  LOP3.LUT R118, R118, 0x14, RZ, 0xfc, !PT ;  /* 0x0000001476767812 */ /* 0x000fc400078efcff */
[----:B------:R-:W-:Y:S02]  /*b9d0*/  ISETP.GE.AND P1, PT, R0, UR22, PT ;  /* 0x0000001600007c0c */ /* 0x000fe4000bf26270 */
[----:B------:R-:W1:Y:S01]  /*b9e0*/  S2R R0, SR_TID.X ;  /* 0x0000000000007919 */ /* 0x000e620000002100 */
[----:B------:R-:W-:Y:S02]  /*b9f0*/  ISETP.GE.AND P0, PT, R118, UR22, PT ;  /* 0x0000001676007c0c */ /* 0x000fe4000bf06270 */
[----:B------:R-:W1:Y:S01]  /*ba00*/  S2R R118, SR_TID.X ;  /* 0x0000000000767919 */ /* 0x000e620000002100 */
[----:B0-----:R-:W-:Y:S02]  /*ba10*/  @!P5 IMAD.MOV.U32 R102, RZ, RZ, R87 ;  /* 0x000000ffff66d224 */ /* 0x001fe400078e0057 */
[----:B------:R-:W-:-:S05]  /*ba20*/  @!P5 IMAD.MOV.U32 R103, RZ, RZ, R94 ;  /* 0x000000ffff67d224 */ /* 0x000fca00078e005e */
[----:B------:R0:W2:Y:S01]  /*ba30*/  @!P5 LDG.E.U8 R238, desc[UR20][R102.64] ;  /* 0x0000001466eed981 */ /* 0x0000a2000c1e1100 */
[----:B-1----:R-:W-:-:S04]  /*ba40*/  SHF.R.U32.HI R0, RZ, 0x6, R0 ;  /* 0x00000006ff007819 */ /* 0x002fc80000011600 */
[----:B------:R-:W-:-:S04]  /*ba50*/  SGXT.U32 R0, R0, 0x1 ;  /* 0x000000010000781a */ /* 0x000fc80000000000 */
[----:B------:R-:W-:-:S04]  /*ba60*/  LOP3.LUT R0, R0, 0x18, RZ, 0xfc, !PT ;  /* 0x0000001800007812 */ /* 0x000fc800078efcff */
[----:B------:R-:W-:Y:S02]  /*ba70*/  ISETP.GE.AND P5, PT, R0, UR22, PT ;  /* 0x0000001600007c0c */ /* 0x000fe4000bfa6270 */
[--C-:B------:R-:W-:Y:S02]  /*ba80*/  SHF.R.U32.HI R0, RZ, 0x6, R118.reuse ;  /* 0x00000006ff007819 */ /* 0x100fe40000011676 */
[----:B------:R-:W-:Y:S01]  /*ba90*/  SHF.R.U32.HI R118, RZ, 0x6, R118 ;  /* 0x00000006ff767819 */ /* 0x000fe20000011676 */
[----:B0-----:R-:W-:Y:S01]  /*baa0*/  @!P4 IMAD.MOV.U32 R102, RZ, RZ, R4 ;  /* 0x000000ffff66c224 */ /* 0x001fe200078e0004 */
[----:B------:R-:W-:Y:S02]  /*bab0*/  PRMT R123, RZ, 0x7610, R123 ;  /* 0x00007610ff7b7816 */ /* 0x000fe4000000007b */
[----:B------:R-:W-:Y:S01]  /*bac0*/  SGXT.U32 R118, R118, 0x1 ;  /* 0x000000017676781a */ /* 0x000fe20000000000 */
[----:B------:R-:W-:-:S03]  /*bad0*/  @!P4 IMAD.MOV.U32 R103, RZ, RZ, R11 ;  /* 0x000000ffff67c224 */ /* 0x000fc600078e000b */
[----:B------:R-:W-:Y:S02]  /*bae0*/  LOP3.LUT R118, R118, 0x1a, RZ, 0xfc, !PT ;  /* 0x0000001a76767812 */ /* 0x000fe400078efcff */
[----:B------:R0:W2:Y:S02]  /*baf0*/  @!P4 LDG.E.U8 R123, desc[UR20][R102.64] ;  /* 0x00000014667bc981 */ /* 0x0000a4000c1e1100 */
[----:B------:R-:W-:Y:S02]  /*bb00*/  ISETP.GE.AND P4, PT, R118, UR22, PT ;  /* 0x0000001676007c0c */ /* 0x000fe4000bf86270 */
[----:B------:R-:W1:Y:S01]  /*bb10*/  S2R R118, SR_TID.X ;  /* 0x0000000000767919 */ /* 0x000e620000002100 */
[----:B------:R-:W-:Y:S02]  /*bb20*/  SGXT.U32 R0, R0, 0x1 ;  /* 0x000000010000781a */ /* 0x000fe40000000000 */
[----:B------:R-:W-:Y:S01]  /*bb30*/  PRMT R162, RZ, 0x7610, R162 ;  /* 0x00007610ffa27816 */ /* 0x000fe200000000a2 */
[----:B0-----:R-:W-:-:S02]  /*bb40*/  @!P3 IMAD.MOV.U32 R102, RZ, RZ, R30 ;  /* 0x000000ffff66b224 */ /* 0x001fc400078e001e */
[----:B------:R-:W-:Y:S01]  /*bb50*/  @!P3 IMAD.MOV.U32 R103, RZ, RZ, R37 ;  /* 0x000000ffff67b224 */ /* 0x000fe200078e0025 */
[----:B------:R-:W-:Y:S02]  /*bb60*/  LOP3.LUT R0, R0, 0x1c, RZ, 0xfc, !PT ;  /* 0x0000001c00007812 */ /* 0x000fe400078efcff */
[----:B------:R-:W-:Y:S02]  /*bb70*/  PRMT R146, RZ, 0x7610, R146 ;  /* 0x00007610ff927816 */ /* 0x000fe40000000092 */
[----:B------:R0:W2:Y:S01]  /*bb80*/  @!P3 LDG.E.U8 R162, desc[UR20][R102.64] ;  /* 0x0000001466a2b981 */ /* 0x0000a2000c1e1100 */
[----:B------:R-:W-:Y:S02]  /*bb90*/  ISETP.GE.AND P3, PT, R0, UR22, PT ;  /* 0x0000001600007c0c */ /* 0x000fe4000bf66270 */
[----:B------:R-:W-:Y:S01]  /*bba0*/  PRMT R192, RZ, 0x7610, R192 ;  /* 0x00007610ffc07816 */ /* 0x000fe200000000c0 */
[----:B0-----:R-:W-:Y:S02]  /*bbb0*/  @!P0 IMAD.MOV.U32 R102, RZ, RZ, R55 ;  /* 0x000000ffff668224 */ /* 0x001fe400078e0037 */
[----:B------:R-:W-:-:S05]  /*bbc0*/  @!P0 IMAD.MOV.U32 R103, RZ, RZ, R62 ;  /* 0x000000ffff678224 */ /* 0x000fca00078e003e */
[----:B------:R0:W2:Y:S01]  /*bbd0*/  @!P0 LDG.E.U8 R146, desc[UR20][R102.64] ;  /* 0x0000001466928981 */ /* 0x0000a2000c1e1100 */
[----:B-1----:R-:W-:-:S04]  /*bbe0*/  SHF.R.U32.HI R0, RZ, 0x6, R118 ;  /* 0x00000006ff007819 */ /* 0x002fc80000011676 */
[----:B------:R-:W-:Y:S01]  /*bbf0*/  SGXT.U32 R0, R0, 0x1 ;  /* 0x000000010000781a */ /* 0x000fe20000000000 */
[----:B0-----:R-:W-:-:S03]  /*bc00*/  @!P1 IMAD.MOV.U32 R102, RZ, RZ, R78 ;  /* 0x000000ffff669224 */ /* 0x001fc600078e004e */
[----:B------:R-:W-:Y:S01]  /*bc10*/  LOP3.LUT R0, R0, 0x20, RZ, 0xfc, !PT ;  /* 0x0000002000007812 */ /* 0x000fe200078efcff */
[----:B------:R-:W-:-:S05]  /*bc20*/  @!P1 IMAD.MOV.U32 R103, RZ, RZ, R84 ;  /* 0x000000ffff679224 */ /* 0x000fca00078e0054 */
[----:B------:R0:W2:Y:S01]  /*bc30*/  @!P1 LDG.E.U8 R192, desc[UR20][R102.64] ;  /* 0x0000001466c09981 */ /* 0x0000a2000c1e1100 */
[----:B------:R-:W-:Y:S02]  /*bc40*/  ISETP.GE.AND P1, PT, R0, UR22, PT ;  /* 0x0000001600007c0c */ /* 0x000fe4000bf26270 */
[----:B------:R-:W1:Y:S01]  /*bc50*/  S2R R0, SR_TID.X ;  /* 0x0000000000007919 */ /* 0x000e620000002100 */
[----:B------:R-:W-:-:S04]  /*bc60*/  LEA.HI R118, R118, 0x1e, RZ, 0x1a ;  /* 0x0000001e76767811 */ /* 0x000fc800078fd0ff */
[----:B------:R-:W-:Y:S02]  /*bc70*/  ISETP.GE.AND P0, PT, R118, UR22, PT ;  /* 0x0000001676007c0c */ /* 0x000fe4000bf06270 */
[----:B------:R-:W3:Y:S01]  /*bc80*/  S2R R118, SR_TID.X ;  /* 0x0000000000767919 */ /* 0x000ee20000002100 */
[----:B------:R-:W-:Y:S01]  /*bc90*/  PRMT R122, RZ, 0x7610, R122 ;  /* 0x00007610ff7a7816 */ /* 0x000fe2000000007a */
[----:B0-----:R-:W-:Y:S02]  /*bca0*/  @!P5 IMAD.MOV.U32 R102, RZ, RZ, R5 ;  /* 0x000000ffff66d224 */ /* 0x001fe400078e0005 */
[----:B------:R-:W-:-:S05]  /*bcb0*/  @!P5 IMAD.MOV.U32 R103, RZ, RZ, R13 ;  /* 0x000000ffff67d224 */ /* 0x000fca00078e000d */
[----:B------:R0:W2:Y:S01]  /*bcc0*/  @!P5 LDG.E.U8 R122, desc[UR20][R102.64] ;  /* 0x00000014667ad981 */ /* 0x0000a2000c1e1100 */
[----:B-1----:R-:W-:-:S04]  /*bcd0*/  SHF.R.U32.HI R0, RZ, 0x6, R0 ;  /* 0x00000006ff007819 */ /* 0x002fc80000011600 */
[----:B------:R-:W-:-:S04]  /*bce0*/  SGXT.U32 R0, R0, 0x1 ;  /* 0x000000010000781a */ /* 0x000fc80000000000 */
[----:B------:R-:W-:-:S04]  /*bcf0*/  LOP3.LUT R0, R0, 0x22, RZ, 0xfc, !PT ;  /* 0x0000002200007812 */ /* 0x000fc800078efcff */
[----:B------:R-:W-:Y:S02]  /*bd00*/  ISETP.GE.AND P5, PT, R0, UR22, PT ;  /* 0x0000001600007c0c */ /* 0x000fe4000bfa6270 */
[--C-:B---3--:R-:W-:Y:S02]  /*bd10*/  SHF.R.U32.HI R0, RZ, 0x6, R118.reuse ;  /* 0x00000006ff007819 */ /* 0x108fe40000011676 */
[----:B------:R-:W-:Y:S01]  /*bd20*/  SHF.R.U32.HI R118, RZ, 0x6, R118 ;  /* 0x00000006ff767819 */ /* 0x000fe20000011676 */
[----:B0-----:R-:W-:Y:S01]  /*bd30*/  @!P4 IMAD.MOV.U32 R102, RZ, RZ, R31 ;  /* 0x000000ffff66c224 */ /* 0x001fe200078e001f */
[----:B------:R-:W-:Y:S02]  /*bd40*/  PRMT R161, RZ, 0x7610, R161 ;  /* 0x00007610ffa17816 */ /* 0x000fe400000000a1 */
[----:B------:R-:W-:Y:S01]  /*bd50*/  SGXT.U32 R118, R118, 0x1 ;  /* 0x000000017676781a */ /* 0x000fe20000000000 */
[----:B------:R-:W-:-:S03]  /*bd60*/  @!P4 IMAD.MOV.U32 R103, RZ, RZ, R39 ;  /* 0x000000ffff67c224 */ /* 0x000fc600078e0027 */
[----:B------:R-:W-:Y:S02]  /*bd70*/  LOP3.LUT R118, R118, 0x24, RZ, 0xfc, !PT ;  /* 0x0000002476767812 */ /* 0x000fe400078efcff */
[----:B------:R0:W3:Y:S02]  /*bd80*/  @!P4 LDG.E.U8 R161, desc[UR20][R102.64] ;  /* 0x0000001466a1c981 */ /* 0x0000e4000c1e1100 */
        /* <DEDUP_REMOVED lines=18> */
[----:B------:R-:W-:Y:S01]  /*beb0*/  @!P1 IMAD.MOV.U32 R103, RZ, RZ, R15 ;  /* 0x000000ffff679224 */ /* 0x000fe200078e000f */
[----:B------:R-:W-:-:S04]  /*bec0*/  SHF.R.U32.HI R118, RZ, 0x6, R118 ;  /* 0x00000006ff767819 */ /* 0x000fc80000011676 */
[----:B------:R0:W2:Y:S01]  /*bed0*/  @!P1 LDG.E.U8 R125, desc[UR20][R102.64] ;  /* 0x00000014667d9981 */ /* 0x0000a2000c1e1100 */
[----:B------:R-:W-:Y:S02]  /*bee0*/  ISETP.GE.AND P1, PT, R0, UR22, PT ;  /* 0x0000001600007c0c */ /* 0x000fe4000bf26270 */
[----:B------:R-:W1:Y:S01]  /*bef0*/  S2R R0, SR_TID.X ;  /* 0x0000000000007919 */ /* 0x000e620000002100 */
[----:B------:R-:W-:-:S04]  /*bf00*/  SGXT.U32 R118, R118, 0x1 ;  /* 0x000000017676781a */ /* 0x000fc80000000000 */
[----:B------:R-:W-:-:S04]  /*bf10*/  LOP3.LUT R118, R118, 0x28, RZ, 0xfc, !PT ;  /* 0x0000002876767812 */ /* 0x000fc800078efcff */
[----:B------:R-:W-:Y:S02]  /*bf20*/  ISETP.GE.AND P0, PT, R118, UR22, PT ;  /* 0x0000001676007c0c */ /* 0x000fe4000bf06270 */
[----:B------:R-:W4:Y:S01]  /*bf30*/  S2R R118, SR_TID.X ;  /* 0x0000000000767919 */ /* 0x000f220000002100 */
[----:B------:R-:W-:Y:S01]  /*bf40*/  PRMT R160, RZ, 0x7610, R160 ;  /* 0x00007610ffa07816 */ /* 0x000fe200000000a0 */
[----:B0-----:R-:W-:Y:S02]  /*bf50*/  @!P5 IMAD.MOV.U32 R102, RZ, RZ, R32 ;  /* 0x000000ffff66d224 */ /* 0x001fe400078e0020 */
[----:B------:R-:W-:Y:S01]  /*bf60*/  @!P5 IMAD.MOV.U32 R103, RZ, RZ, R41 ;  /* 0x000000ffff67d224 */ /* 0x000fe200078e0029 */
[----:B------:R-:W-:-:S04]  /*bf70*/  PRMT R144, RZ, 0x7610, R144 ;  /* 0x00007610ff907816 */ /* 0x000fc80000000090 */
[----:B------:R0:W2:Y:S01]  /*bf80*/  @!P5 LDG.E.U8 R160, desc[UR20][R102.64] ;  /* 0x0000001466a0d981 */ /* 0x0000a2000c1e1100 */
[----:B-1----:R-:W-:-:S04]  /*bf90*/  SHF.R.U32.HI R0, RZ, 0x6, R0 ;  /* 0x00000006ff007819 */ /* 0x002fc80000011600 */
[----:B------:R-:W-:-:S04]  /*bfa0*/  SGXT.U32 R0, R0, 0x1 ;  /* 0x000000010000781a */ /* 0x000fc80000000000 */
[----:B------:R-:W-:Y:S01]  /*bfb0*/  LOP3.LUT R0, R0, 0x2c, RZ, 0xfc, !PT ;  /* 0x0000002c00007812 */ /* 0x000fe200078efcff */
[----:B0-----:R-:W-:Y:S02]  /*bfc0*/  @!P4 IMAD.MOV.U32 R102, RZ, RZ, R57 ;  /* 0x000000ffff66c224 */ /* 0x001fe400078e0039 */
[----:B------:R-:W-:Y:S01]  /*bfd0*/  @!P4 IMAD.MOV.U32 R103, RZ, RZ, R66 ;  /* 0x000000ffff67c224 */ /* 0x000fe200078e0042 */
[----:B------:R-:W-:Y:S02]  /*bfe0*/  ISETP.GE.AND P5, PT, R0, UR22, PT ;  /* 0x0000001600007c0c */ /* 0x000fe4000bfa6270 */
[----:B----4-:R-:W-:Y:S02]  /*bff0*/  SHF.R.U32.HI R0, RZ, 0x6, R118 ;  /* 0x00000006ff007819 */ /* 0x010fe40000011676 */
[----:B------:R-:W-:Y:S01]  /*c000*/  LEA.HI R118, R118, 0x2e, RZ, 0x1a ;  /* 0x0000002e76767811 */ /* 0x000fe200078fd0ff */
[----:B------:R0:W4:Y:S03]  /*c010*/  @!P4 LDG.E.U8 R144, desc[UR20][R102.64] ;  /* 0x000000146690c981 */ /* 0x000126000c1e1100 */
[----:B------:R-:W-:-:S02]  /*c020*/  ISETP.GE.AND P4, PT, R118, UR22, PT ;  /* 0x0000001676007c0c */ /* 0x000fc4000bf86270 */
[----:B------:R-:W1:Y:S01]  /*c030*/  S2R R118, SR_TID.X ;  /* 0x0000000000767919 */ /* 0x000e620000002100 */
[----:B------:R-:W-:Y:S02]  /*c040*/  SGXT.U32 R0, R0, 0x1 ;  /* 0x000000010000781a */ /* 0x000fe40000000000 */
[----:B------:R-:W-:Y:S01]  /*c050*/  PRMT R186, RZ, 0x7610, R186 ;  /* 0x00007610ffba7816 */ /* 0x000fe200000000ba */
[----:B0-----:R-:W-:Y:S02]  /*c060*/  @!P3 IMAD.MOV.U32 R102, RZ, RZ, R79 ;  /* 0x000000ffff66b224 */ /* 0x001fe400078e004f */
[----:B------:R-:W-:Y:S01]  /*c070*/  @!P3 IMAD.MOV.U32 R103, RZ, RZ, R85 ;  /* 0x000000ffff67b224 */ /* 0x000fe200078e0055 */
[----:B------:R-:W-:Y:S02]  /*c080*/  LOP3.LUT R0, R0, 0x30, RZ, 0xfc, !PT ;  /* 0x0000003000007812 */ /* 0x000fe400078efcff */
[----:B------:R-:W-:Y:S02]  /*c090*/  PRMT R124, RZ, 0x7610, R124 ;  /* 0x00007610ff7c7816 */ /* 0x000fe4000000007c */
[----:B------:R0:W2:Y:S01]  /*c0a0*/  @!P3 LDG.E.U8 R186, desc[UR20][R102.64] ;  /* 0x0000001466bab981 */ /* 0x0000a2000c1e1100 */
[----:B------:R-:W-:-:S02]  /*c0b0*/  ISETP.GE.AND P3, PT, R0, UR22, PT ;  /* 0x0000001600007c0c */ /* 0x000fc4000bf66270 */
        /* <DEDUP_REMOVED lines=16> */
[----:B------:R-:W1:Y:S01]  /*c1c0*/  S2R R118, SR_TID.X ;  /* 0x0000000000767919 */ /* 0x000e620000002100 */
        /* <DEDUP_REMOVED lines=65> */
[----:B------:R-:W-:-:S04]  /*c5e0*/  LOP3.LUT R0, R0, 0x60, RZ, 0xfc, !PT ;  /* 0x0000006000007812 */ /* 0x000fc800078efcff */
[----:B------:R0:W2:Y:S01]  /*c5f0*/  @!P3 LDG.E.U8 R128, desc[UR20][R102.64] ;  /* 0x000000146680b981 */ /* 0x0000a2000c1e1100 */
[----:B------:R-:W-:Y:S02]  /*c600*/  ISETP.GE.AND P3, PT, R0, UR22, PT ;  /* 0x0000001600007c0c */ /* 0x000fe4000bf66270 */
[----:B------:R-:W-:Y:S01]  /*c610*/  PRMT R175, RZ, 0x7610, R175 ;  /* 0x00007610ffaf7816 */ /* 0x000fe200000000af */
[----:B0-----:R-:W-:Y:S01]  /*c620*/  @!P0 IMAD.MOV.U32 R102, RZ, RZ, R80 ;  /* 0x000000ffff668224 */ /* 0x001fe200078e0050 */
[--C-:B-1----:R-:W-:Y:S02]  /*c630*/  SHF.R.U32.HI R0, RZ, 0x6, R118.reuse ;  /* 0x00000006ff007819 */ /* 0x102fe40000011676 */
[----:B------:R-:W-:Y:S01]  /*c640*/  SHF.R.U32.HI R118, RZ, 0x6, R118 ;  /* 0x00000006ff767819 */ /* 0x000fe20000011676 */
[----:B------:R-:W-:-:S03]  /*c650*/  @!P0 IMAD.MOV.U32 R103, RZ, RZ, R86 ;  /* 0x000000ffff678224 */ /* 0x000fc600078e0056 */
[----:B------:R-:W-:Y:S02]  /*c660*/  SGXT.U32 R118, R118, 0x1 ;  /* 0x000000017676781a */ /* 0x000fe40000000000 */
[----:B------:R0:W2:Y:S02]  /*c670*/  @!P0 LDG.E.U8 R175, desc[UR20][R102.64] ;  /* 0x0000001466af8981 */ /* 0x0000a4000c1e1100 */
[----:B------:R-:W-:-:S04]  /*c680*/  LOP3.LUT R118, R118, 0x3c, RZ, 0xfc, !PT ;  /* 0x0000003c76767812 */ /* 0x000fc800078efcff */
[----:B------:R-:W-:Y:S02]  /*c690*/  ISETP.GE.AND P0, PT, R118, UR22, PT ;  /* 0x0000001676007c0c */ /* 0x000fe4000bf06270 */
[----:B------:R-:W1:Y:S01]  /*c6a0*/  S2R R118, SR_TID.X ;  /* 0x0000000000767919 */ /* 0x000e620000002100 */
[----:B------:R-:W-:Y:S01]  /*c6b0*/  PRMT R129, RZ, 0x7610, R129 ;  /* 0x00007610ff817816 */ /* 0x000fe20000000081 */
[----:B0-----:R-:W-:Y:S01]  /*c6c0*/  @!P1 IMAD.MOV.U32 R102, RZ, RZ, R18 ;  /* 0x000000ffff669224 */ /* 0x001fe200078e0012 */
[----:B------:R-:W-:Y:S01]  /*c6d0*/  SGXT.U32 R0, R0, 0x1 ;  /* 0x000000010000781a */ /* 0x000fe20000000000 */
[----:B------:R-:W-:Y:S01]  /*c6e0*/  @!P1 IMAD.MOV.U32 R103, RZ, RZ, R25 ;  /* 0x000000ffff679224 */ /* 0x000fe200078e0019 */
[----:B------:R-:W-:Y:S02]  /*c6f0*/  PRMT R130, RZ, 0x7610, R130 ;  /* 0x00007610ff827816 */ /* 0x000fe40000000082 */
[----:B------:R-:W-:Y:S02]  /*c700*/  LOP3.LUT R0, R0, 0x68, RZ, 0xfc, !PT ;  /* 0x0000006800007812 */ /* 0x000fe400078efcff */
[----:B------:R0:W2:Y:S02]  /*c710*/  @!P1 LDG.E.U8 R129, desc[UR20][R102.64] ;  /* 0x0000001466819981 */ /* 0x0000a4000c1e1100 */
[----:B------:R-:W-:Y:S01]  /*c720*/  ISETP.GE.AND P1, PT, R0, UR22, PT ;  /* 0x0000001600007c0c */ /* 0x000fe2000bf26270 */
[----:B0-----:R-:W-:-:S02]  /*c730*/  @!P5 IMAD.MOV.U32 R102, RZ, RZ, R20 ;  /* 0x000000ffff66d224 */ /* 0x001fc400078e0014 */
[----:B------:R-:W-:-:S05]  /*c740*/  @!P5 IMAD.MOV.U32 R103, RZ, RZ, R26 ;  /* 0x000000ffff67d224 */ /* 0x000fca00078e001a */
[----:B------:R0:W2:Y:S01]  /*c750*/  @!P5 LDG.E.U8 R130, desc[UR20][R102.64] ;  /* 0x000000146682d981 */ /* 0x0000a2000c1e1100 */
[----:B-1----:R-:W-:-:S04]  /*c760*/  LEA.HI R0, R118, 0x3e, RZ, 0x1a ;  /* 0x0000003e76007811 */ /* 0x002fc800078fd0ff */
        /* <DEDUP_REMOVED lines=44> */
[--C-:B----4-:R-:W-:Y:S02]  /*ca30*/  SHF.R.U32.HI R0, RZ, 0x6, R118.reuse ;  /* 0x00000006ff007819 */ /* 0x110fe40000011676 */
[----:B------:R-:W-:Y:S01]  /*ca40*/  SHF.R.U32.HI R118, RZ, 0x6, R118 ;  /* 0x00000006ff767819 */ /* 0x000fe20000011676 */
[----:B0-----:R-:W-:Y:S01]  /*ca50*/  @!P4 IMAD.MOV.U32 R102, RZ, RZ, R184 ;  /* 0x000000ffff66c224 */ /* 0x001fe200078e00b8 */
[----:B------:R-:W-:Y:S02]  /*ca60*/  PRMT R166, RZ, 0x7610, R166 ;  /* 0x00007610ffa67816 */ /* 0x000fe400000000a6 */
[----:B------:R-:W-:Y:S01]  /*ca70*/  SGXT.U32 R118, R118, 0x1 ;  /* 0x000000017676781a */ /* 0x000fe20000000000 */
[----:B------:R-:W-:-:S03]  /*ca80*/  @!P4 IMAD.MOV.U32 R103, RZ, RZ, R183 ;  /* 0x000000ffff67c224 */ /* 0x000fc600078e00b7 */
[----:B------:R-:W-:Y:S02]  /*ca90*/  LOP3.LUT R118, R118, 0x4a, RZ, 0xfc, !PT ;  /* 0x0000004a76767812 */ /* 0x000fe400078efcff */
[----:B------:R0:W4:Y:S02]  /*caa0*/  @!P4 LDG.E.U8 R166, desc[UR20][R102.64] ;  /* 0x0000001466a6c981 */ /* 0x000124000c1e1100 */
        /* <DEDUP_REMOVED lines=19> */
[----:B------:R0:W3:Y:S01]  /*cbe0*/  @!P1 LDG.E.U8 R140, desc[UR20][R102.64] ;  /* 0x00000014668c9981 */ /* 0x0000e2000c1e1100 */
[----:B------:R-:W-:Y:S02]  /*cbf0*/  ISETP.GE.AND P1, PT, R0, UR22, PT ;  /* 0x0000001600007c0c */ /* 0x000fe4000bf26270 */
[----:B------:R-:W1:Y:S01]  /*cc00*/  S2R R0, SR_TID.X ;  /* 0x0000000000007919 */ /* 0x000e620000002100 */
[----:B------:R-:W-:Y:S01]  /*cc10*/  PRMT R115, RZ, 0x7610, R115 ;  /* 0x00007610ff737816 */ /* 0x000fe20000000073 */
[----:B0-----:R-:W-:Y:S02]  /*cc20*/  @!P5 IMAD.MOV.U32 R102, RZ, RZ, R81 ;  /* 0x000000ffff66d224 */ /* 0x001fe400078e0051 */
[----:B------:R-:W-:Y:S01]  /*cc30*/  @!P5 IMAD.MOV.U32 R103, RZ, RZ, R88 ;  /* 0x000000ffff67d224 */ /* 0x000fe200078e0058 */
[----:B------:R-:W-:-:S04]  /*cc40*/  PRMT R155, RZ, 0x7610, R155 ;  /* 0x00007610ff9b7816 */ /* 0x000fc8000000009b */
[----:B------:R0:W3:Y:S01]  /*cc50*/  @!P5 LDG.E.U8 R115, desc[UR20][R102.64] ;  /* 0x000000146673d981 */ /* 0x0000e2000c1e1100 */
[----:B------:R-:W-:Y:S01]  /*cc60*/  PRMT R139, RZ, 0x7610, R139 ;  /* 0x00007610ff8b7816 */ /* 0x000fe2000000008b */
[----:B0-----:R-:W-:Y:S02]  /*cc70*/  @!P4 IMAD.MOV.U32 R102, RZ, RZ, R42 ;  /* 0x000000ffff66c224 */ /* 0x001fe400078e002a */
[----:B------:R-:W-:-:S05]  /*cc80*/  @!P4 IMAD.MOV.U32 R103, RZ, RZ, R49 ;  /* 0x000000ffff67c224 */ /* 0x000fca00078e0031 */
[----:B------:R0:W3:Y:S01]  /*cc90*/  @!P4 LDG.E.U8 R155, desc[UR20][R102.64] ;  /* 0x00000014669bc981 */ /* 0x0000e2000c1e1100 */
        /* <DEDUP_REMOVED lines=8> */
[----:B------:R-:W-:-:S04]  /*cd20*/  LEA.HI R118, R118, 0x4e, RZ, 0x1a ;  /* 0x0000004e76767811 */ /* 0x000fc800078fd0ff */
[----:B------:R-:W-:Y:S02]  /*cd30*/  ISETP.GE.AND P0, PT, R118, UR22, PT ;  /* 0x0000001676007c0c */ /* 0x000fe4000bf06270 */
[----:B------:R-:W-:Y:S02]  /*cd40*/  PRMT R101, RZ, 0x7610, R101 ;  /* 0x00007610ff657816 */ /* 0x000fe40000000065 */
[----:B------:R-:W-:-:S09]  /*cd50*/  PRMT R154, RZ, 0x7610, R154 ;  /* 0x00007610ff9a7816 */ /* 0x000fd2000000009a */
[----:B0-----:R-:W-:Y:S02]  /*cd60*/  @!P0 IMAD.MOV.U32 R102, RZ, RZ, R93 ;  /* 0x000000ffff668224 */ /* 0x001fe400078e005d */
[----:B------:R-:W-:-:S05]  /*cd70*/  @!P0 IMAD.MOV.U32 R103, RZ, RZ, R99 ;  /* 0x000000ffff678224 */ /* 0x000fca00078e0063 */
[----:B------:R0:W3:Y:S01]  /*cd80*/  @!P0 LDG.E.U8 R101, desc[UR20][R102.64] ;  /* 0x0000001466658981 */ /* 0x0000e2000c1e1100 */
[----:B-1----:R-:W-:-:S04]  /*cd90*/  SHF.R.U32.HI R118, RZ, 0x6, R0 ;  /* 0x00000006ff767819 */ /* 0x002fc80000011600 */
[----:B------:R-:W-:-:S04]  /*cda0*/  SGXT.U32 R118, R118, 0x1 ;  /* 0x000000017676781a */ /* 0x000fc80000000000 */
[----:B------:R-:W-:Y:S01]  /*cdb0*/  LOP3.LUT R118, R118, 0x56, RZ, 0xfc, !PT ;  /* 0x0000005676767812 */ /* 0x000fe200078efcff */
[----:B0-----:R-:W-:Y:S02]  /*cdc0*/  @!P1 IMAD.MOV.U32 R102, RZ, RZ, R44 ;  /* 0x000000ffff669224 */ /* 0x001fe400078e002c */
[----:B------:R-:W-:Y:S01]  /*cdd0*/  @!P1 IMAD.MOV.U32 R103, RZ, RZ, R50 ;  /* 0x000000ffff679224 */ /* 0x000fe200078e0032 */
[----:B------:R-:W-:Y:S02]  /*cde0*/  ISETP.GE.AND P0, PT, R118, UR22, PT ;  /* 0x0000001676007c0c */ /* 0x000fe4000bf06270 */
[----:B------:R-:W-:Y:S02]  /*cdf0*/  SHF.R.U32.HI R118, RZ, 0x6, R0 ;  /* 0x00000006ff767819 */ /* 0x000fe40000011600 */
[----:B------:R0:W3:Y:S01]  /*ce00*/  @!P1 LDG.E.U8 R154, desc[UR20][R102.64] ;  /* 0x00000014669a9981 */ /* 0x0000e2000c1e1100 */
[----:B------:R-:W-:Y:S02]  /*ce10*/  PRMT R138, RZ, 0x7610, R138 ;  /* 0x00007610ff8a7816 */ /* 0x000fe4000000008a */
[----:B------:R-:W-:-:S02]  /*ce20*/  SGXT.U32 R118, R118, 0x1 ;  /* 0x000000017676781a */ /* 0x000fc40000000000 */
[----:B------:R-:W-:Y:S02]  /*ce30*/  SHF.R.U32.HI R0, RZ, 0x6, R0 ;  /* 0x00000006ff007819 */ /* 0x000fe40000011600 */
[----:B------:R-:W-:Y:S01]  /*ce40*/  LOP3.LUT R118, R118, 0x5a, RZ, 0xfc, !PT ;  /* 0x0000005a76767812 */ /* 0x000fe200078efcff */
[----:B0-----:R-:W-:Y:S02]  /*ce50*/  @!P3 IMAD.MOV.U32 R102, RZ, RZ, R69 ;  /* 0x000000ffff66b224 */ /* 0x001fe400078e0045 */
[----:B------:R-:W-:Y:S01]  /*ce60*/  @!P3 IMAD.MOV.U32 R103, RZ, RZ, R75 ;  /* 0x000000ffff67b224 */ /* 0x000fe200078e004b */
[----:B------:R-:W-:Y:S02]  /*ce70*/  SGXT.U32 R0, R0, 0x1 ;  /* 0x000000010000781a */ /* 0x000fe40000000000 */
[----:B------:R-:W-:Y:S02]  /*ce80*/  PRMT R114, RZ, 0x7610, R114 ;  /* 0x00007610ff727816 */ /* 0x000fe40000000072 */
[----:B------:R0:W3:Y:S01]  /*ce90*/  @!P3 LDG.E.U8 R138, desc[UR20][R102.64] ;  /* 0x00000014668ab981 */ /* 0x0000e2000c1e1100 */
[----:B------:R-:W-:-:S02]  /*cea0*/  ISETP.GE.AND P1, PT, R118, UR22, PT ;  /* 0x0000001676007c0c */ /* 0x000fc4000bf26270 */
[----:B------:R-:W-:Y:S01]  /*ceb0*/  LOP3.LUT R0, R0, 0x5c, RZ, 0xfc, !PT ;  /* 0x0000005c00007812 */ /* 0x000fe200078efcff */
[----:B------:R-:W1:Y:S01]  /*cec0*/  S2R R118, SR_TID.X ;  /* 0x0000000000767919 */ /* 0x000e620000002100 */
[----:B0-----:R-:W-:Y:S02]  /*ced0*/  @!P0 IMAD.MOV.U32 R102, RZ, RZ, R83 ;  /* 0x000000ffff668224 */ /* 0x001fe400078e0053 */
[----:B------:R-:W-:-:S05]  /*cee0*/  @!P0 IMAD.MOV.U32 R103, RZ, RZ, R90 ;  /* 0x000000ffff678224 */ /* 0x000fca00078e005a */
[----:B------:R0:W3:Y:S01]  /*cef0*/  @!P0 LDG.E.U8 R114, desc[UR20][R102.64] ;  /* 0x0000001466728981 */ /* 0x0000e2000c1e1100 */
[----:B------:R-:W-:Y:S02]  /*cf00*/  ISETP.GE.AND P0, PT, R0, UR22, PT ;  /* 0x0000001600007c0c */ /* 0x000fe4000bf06270 */
[----:B------:R-:W1:Y:S01]  /*cf10*/  S2R R0, SR_TID.X ;  /* 0x0000000000007919 */ /* 0x000e620000002100 */
[----:B------:R-:W-:Y:S01]  /*cf20*/  PRMT R153, RZ, 0x7610, R153 ;  /* 0x00007610ff997816 */ /* 0x000fe20000000099 */
[----:B0-----:R-:W-:Y:S02]  /*cf30*/  @!P1 IMAD.MOV.U32 R102, RZ, RZ, R46 ;  /* 0x000000ffff669224 */ /* 0x001fe400078e002e */
[----:B------:R-:W-:-:S05]  /*cf40*/  @!P1 IMAD.MOV.U32 R103, RZ, RZ, R51 ;  /* 0x000000ffff679224 */ /* 0x000fca00078e0033 */
[----:B------:R0:W3:Y:S01]  /*cf50*/  @!P1 LDG.E.U8 R153, desc[UR20][R102.64] ;  /* 0x0000001466999981 */ /* 0x0000e2000c1e1100 */
[----:B-1----:R-:W-:-:S04]  /*cf60*/  LEA.HI R118, R118, 0x5e, RZ, 0x1a ;  /* 0x0000005e76767811 */ /* 0x002fc800078fd0ff */
[----:B------:R-:W-:Y:S02]  /*cf70*/  ISETP.GE.AND P1, PT, R118, UR22, PT ;  /* 0x0000001676007c0c */ /* 0x000fe4000bf26270 */
[----:B------:R-:W-:Y:S01]  /*cf80*/  PRMT R137, RZ, 0x7610, R137 ;  /* 0x00007610ff897816 */ /* 0x000fe20000000089 */
[----:B0-----:R-:W-:Y:S02]  /*cf90*/  @!P0 IMAD.MOV.U32 R102, RZ, RZ, R71 ;  /* 0x000000ffff668224 */ /* 0x001fe400078e0047 */
[----:B------:R-:W-:-:S05]  /*cfa0*/  @!P0 IMAD.MOV.U32 R103, RZ, RZ, R76 ;  /* 0x000000ffff678224 */ /* 0x000fca00078e004c */
[----:B------:R0:W3:Y:S01]  /*cfb0*/  @!P0 LDG.E.U8 R137, desc[UR20][R102.64] ;  /* 0x0000001466898981 */ /* 0x0000e2000c1e1100 */
[----:B------:R-:W-:-:S04]  /*cfc0*/  SHF.R.U32.HI R118, RZ, 0x6, R0 ;  /* 0x00000006ff767819 */ /* 0x000fc80000011600 */
[----:B------:R-:W-:-:S04]  /*cfd0*/  SGXT.U32 R118, R118, 0x1 ;  /* 0x000000017676781a */ /* 0x000fc80000000000 */
[----:B------:R-:W-:-:S04]  /*cfe0*/  LOP3.LUT R118, R118, 0x62, RZ, 0xfc, !PT ;  /* 0x0000006276767812 */ /* 0x000fc800078efcff */
[----:B------:R-:W-:Y:S02]  /*cff0*/  ISETP.GE.AND P0, PT, R118, UR22, PT ;  /* 0x0000001676007c0c */ /* 0x000fe4000bf06270 */
        /* <DEDUP_REMOVED lines=8> */
[----:B------:R-:W-:Y:S02]  /*d080*/  SHF.R.U32.HI R118, RZ, 0x6, R0 ;  /* 0x00000006ff767819 */ /* 0x000fe40000011600 */
[----:B------:R-:W-:Y:S02]  /*d090*/  PRMT R152, RZ, 0x7610, R152 ;  /* 0x00007610ff987816 */ /* 0x000fe40000000098 */
[----:B------:R-:W-:Y:S01]  /*d0a0*/  SGXT.U32 R118, R118, 0x1 ;  /* 0x000000017676781a */ /* 0x000fe20000000000 */
[----:B0-----:R-:W-:-:S02]  /*d0b0*/  @!P0 IMAD.MOV.U32 R102, RZ, RZ, R168 ;  /* 0x000000ffff668224 */ /* 0x001fc400078e00a8 */
[----:B------:R-:W-:Y:S01]  /*d0c0*/  @!P0 IMAD.MOV.U32 R103, RZ, RZ, R53 ;  /* 0x000000ffff678224 */ /* 0x000fe200078e0035 */
[----:B------:R-:W-:-:S04]  /*d0d0*/  LOP3.LUT R118, R118, 0x66, RZ, 0xfc, !PT ;  /* 0x0000006676767812 */ /* 0x000fc800078efcff */
[----:B------:R0:W3:Y:S01]  /*d0e0*/  @!P0 LDG.E.U8 R152, desc[UR20][R102.64] ;  /* 0x0000001466988981 */ /* 0x0000e2000c1e1100 */
[----:B------:R-:W-:Y:S02]  /*d0f0*/  ISETP.GE.AND P0, PT, R118, UR22, PT ;  /* 0x0000001676007c0c */ /* 0x000fe4000bf06270 */
[----:B------:R-:W-:Y:S02]  /*d100*/  SHF.R.U32.HI R118, RZ, 0x6, R0 ;  /* 0x00000006ff767819 */ /* 0x000fe40000011600 */
[----:B------:R-:W-:Y:S02]  /*d110*/  PRMT R136, RZ, 0x7610, R136 ;  /* 0x00007610ff887816 */ /* 0x000fe40000000088 */
[----:B------:R-:W-:Y:S01]  /*d120*/  SGXT.U32 R118, R118, 0x1 ;  /* 0x000000017676781a */ /* 0x000fe20000000000 */
[----:B0-----:R-:W-:Y:S02]  /*d130*/  @!P1 IMAD.MOV.U32 R102, RZ, RZ, R170 ;  /* 0x000000ffff669224 */ /* 0x001fe400078e00aa */
        /* <DEDUP_REMOVED lines=25> */
[----:B------:R2:W3:Y:S02]  /*d2d0*/  @!P0 LDG.E.U8 R150, desc[UR20][R102.64] ;  /* 0x0000001466968981 */ /* 0x0004e4000c1e1100 */
[----:B--2---:R-:W-:Y:S02]  /*d2e0*/  @!P1 IMAD.MOV.U32 R102, RZ, RZ, R119 ;  /* 0x000000ffff669224 */ /* 0x004fe400078e0077 */
[----:B------:R-:W-:Y:S01]  /*d2f0*/  @!P1 IMAD.MOV.U32 R103, RZ, RZ, R196 ;  /* 0x000000ffff679224 */ /* 0x000fe200078e00c4 */
[----:B------:R-:W2:Y:S04]  /*d300*/  LDL R119, [R1+0x130] ;  /* 0x0001300001777983 */ /* 0x000ea80000100800 */
[----:B------:R0:W3:Y:S01]  /*d310*/  @!P1 LDG.E.U8 R149, desc[UR20][R102.64] ;  /* 0x0000001466959981 */ /* 0x0000e2000c1e1100 */
[----:B-1----:R-:W-:-:S04]  /*d320*/  LEA.HI R118, R118, 0x6e, RZ, 0x1a ;  /* 0x0000006e76767811 */ /* 0x002fc800078fd0ff */
[----:B------:R-:W-:Y:S02]  /*d330*/  ISETP.GE.AND P1, PT, R118, UR22, PT ;  /* 0x0000001676007c0c */ /* 0x000fe4000bf26270 */
[----:B------:R-:W3:Y:S01]  /*d340*/  LDL R118, [R1+0x134] ;  /* 0x0001340001767983 */ /* 0x000ee20000100800 */
[----:B------:R-:W-:-:S04]  /*d350*/  SHF.R.U32.HI R0, RZ, 0x6, R0 ;  /* 0x00000006ff007819 */ /* 0x000fc80000011600 */
[----:B------:R-:W-:-:S04]  /*d360*/  SGXT.U32 R0, R0, 0x1 ;  /* 0x000000010000781a */ /* 0x000fc80000000000 */
[----:B------:R-:W-:-:S04]  /*d370*/  LOP3.LUT R0, R0, 0x6c, RZ, 0xfc, !PT ;  /* 0x0000006c00007812 */ /* 0x000fc800078efcff */
[----:B------:R-:W-:Y:S02]  /*d380*/  ISETP.GE.AND P0, PT, R0, UR22, PT ;  /* 0x0000001600007c0c */ /* 0x000fe4000bf06270 */
[----:B------:R-:W1:Y:S01]  /*d390*/  S2R R0, SR_TID.X ;  /* 0x0000000000007919 */ /* 0x000e620000002100 */
[----:B------:R-:W-:-:S10]  /*d3a0*/  PRMT R135, RZ, 0x7610, R135 ;  /* 0x00007610ff877816 */ /* 0x000fd40000000087 */
[----:B0-----:R-:W-:Y:S02]  /*d3b0*/  @!P0 IMAD.MOV.U32 R102, RZ, RZ, R179 ;  /* 0x000000ffff668224 */ /* 0x001fe400078e00b3 */
[----:B------:R-:W-:-:S05]  /*d3c0*/  @!P0 IMAD.MOV.U32 R103, RZ, RZ, R178 ;  /* 0x000000ffff678224 */ /* 0x000fca00078e00b2 */
[----:B------:R0:W4:Y:S01]  /*d3d0*/  @!P0 LDG.E.U8 R135, desc[UR20][R102.64] ;  /* 0x0000001466878981 */ /* 0x000122000c1e1100 */
[----:B-1----:R-:W-:-:S04]  /*d3e0*/  SHF.R.U32.HI R0, RZ, 0x6, R0 ;  /* 0x00000006ff007819 */ /* 0x002fc80000011600 */
[----:B------:R-:W-:-:S04]  /*d3f0*/  SGXT.U32 R0, R0, 0x1 ;  /* 0x000000010000781a */ /* 0x000fc80000000000 */
[----:B------:R-:W-:-:S04]  /*d400*/  LOP3.LUT R0, R0, 0x74, RZ, 0xfc, !PT ;  /* 0x0000007400007812 */ /* 0x000fc800078efcff */
[----:B------:R-:W-:Y:S02]  /*d410*/  ISETP.GE.AND P0, PT, R0, UR22, PT ;  /* 0x0000001600007c0c */ /* 0x000fe4000bf06270 */
[----:B------:R-:W1:Y:S01]  /*d420*/  S2R R0, SR_TID.X ;  /* 0x0000000000007919 */ /* 0x000e620000002100 */
[----:B------:R-:W-:Y:S01]  /*d430*/  PRMT R111, RZ, 0x7610, R111 ;  /* 0x00007610ff6f7816 */ /* 0x000fe2000000006f */
        /* <DEDUP_REMOVED lines=8> */
[----:B------:R-:W-:Y:S01]  /*d4c0*/  SHF.R.U32.HI R0, RZ, 0x6, R0 ;  /* 0x00000006ff007819 */ /* 0x000fe20000011600 */
[----:B0-----:R-:W-:Y:S01]  /*d4d0*/  @!P0 IMAD.MOV.U32 R102, RZ, RZ, R190 ;  /* 0x000000ffff668224 */ /* 0x001fe200078e00be */
[----:B------:R-:W-:Y:S02]  /*d4e0*/  PRMT R134, RZ, 0x7610, R134 ;  /* 0x00007610ff867816 */ /* 0x000fe40000000086 */
[----:B------:R-:W-:Y:S01]  /*d4f0*/  SGXT.U32 R0, R0, 0x1 ;  /* 0x000000010000781a */ /* 0x000fe20000000000 */
[----:B------:R-:W-:-:S03]  /*d500*/  @!P0 IMAD.MOV.U32 R103, RZ, RZ, R189 ;  /* 0x000000ffff678224 */ /* 0x000fc600078e00bd */
[----:B------:R-:W-:Y:S02]  /*d510*/  LOP3.LUT R0, R0, 0x7c, RZ, 0xfc, !PT ;  /* 0x0000007c00007812 */ /* 0x000fe400078efcff */
[----:B------:R0:W4:Y:S01]  /*d520*/  @!P0 LDG.E.U8 R134, desc[UR20][R102.64] ;  /* 0x0000001466868981 */ /* 0x000122000c1e1100 */
[----:B------:R-:W-:Y:S02]  /*d530*/  PRMT R110, RZ, 0x7610, R110 ;  /* 0x00007610ff6e7816 */ /* 0x000fe4000000006e */
[----:B------:R-:W-:Y:S01]  /*d540*/  ISETP.GE.AND P0, PT, R0, UR22, PT ;  /* 0x0000001600007c0c */ /* 0x000fe2000bf06270 */
[----:B0-----:R-:W-:Y:S02]  /*d550*/  @!P1 IMAD.MOV.U32 R102, RZ, RZ, R193 ;  /* 0x000000ffff669224 */ /* 0x001fe400078e00c1 */
[----:B------:R-:W-:-:S05]  /*d560*/  @!P1 IMAD.MOV.U32 R103, RZ, RZ, R191 ;  /* 0x000000ffff679224 */ /* 0x000fca00078e00bf */
[----:B------:R0:W4:Y:S01]  /*d570*/  @!P1 LDG.E.U8 R110, desc[UR20][R102.64] ;  /* 0x00000014666e9981 */ /* 0x000122000c1e1100 */
[----:B-1----:R-:W-:-:S04]  /*d580*/  LEA.HI R0, R245, 0x7e, RZ, 0x1a ;  /* 0x0000007ef5007811 */ /* 0x002fc800078fd0ff */
[----:B------:R-:W-:Y:S02]  /*d590*/  ISETP.GE.AND P1, PT, R0, UR22, PT ;  /* 0x0000001600007c0c */ /* 0x000fe4000bf26270 */
[----:B------:R-:W-:Y:S01]  /*d5a0*/  PRMT R133, RZ, 0x7610, R133 ;  /* 0x00007610ff857816 */ /* 0x000fe20000000085 */
[----:B0-----:R-:W-:Y:S02]  /*d5b0*/  @!P0 IMAD.MOV.U32 R102, RZ, RZ, R121 ;  /* 0x000000ffff668224 */ /* 0x001fe400078e0079 */
[----:B------:R-:W-:Y:S01]  /*d5c0*/  @!P0 IMAD.MOV.U32 R103, RZ, RZ, R227 ;  /* 0x000000ffff678224 */ /* 0x000fe200078e00e3 */
[----:B------:R-:W-:Y:S01]  /*d5d0*/  PRMT R109, RZ, 0x7610, R109 ;  /* 0x00007610ff6d7816 */ /* 0x000fe2000000006d */
[----:B------:R-:W4:Y:S04]  /*d5e0*/  LDL R227, [R1+0xe4] ;  /* 0x0000e40001e37983 */ /* 0x000f280000100800 */
[----:B------:R2:W4:Y:S01]  /*d5f0*/  @!P0 LDG.E.U8 R133, desc[UR20][R102.64] ;  /* 0x0000001466858981 */ /* 0x000522000c1e1100 */
[----:B------:R-:W-:-:S02]  /*d600*/  LOP3.LUT R0, R245, 0x7f, RZ, 0xc0, !PT ;  /* 0x0000007ff5007812 */ /* 0x000fc400078ec0ff */
[----:B------:R-:W-:Y:S01]  /*d610*/  PRMT R108, RZ, 0x7610, R108 ;  /* 0x00007610ff6c7816 */ /* 0x000fe2000000006c */
[----:B------:R-:W4:Y:S01]  /*d620*/  LDL R121, [R1+0xe8] ;  /* 0x0000e80001797983 */ /* 0x000f220000100800 */
[----:B------:R-:W-:Y:S02]  /*d630*/  ISETP.GE.AND P0, PT, R0, UR22, PT ;  /* 0x0000001600007c0c */ /* 0x000fe4000bf06270 */
[----:B------:R-:W-:Y:S02]  /*d640*/  PRMT R107, RZ, 0x7610, R107 ;  /* 0x00007610ff6b7816 */ /* 0x000fe4000000006b */
[----:B------:R-:W-:Y:S02]  /*d650*/  PRMT R106, RZ, 0x7610, R106 ;  /* 0x00007610ff6a7816 */ /* 0x000fe4000000006a */
[----:B------:R-:W-:Y:S01]  /*d660*/  PRMT R105, RZ, 0x7610, R105 ;  /* 0x00007610ff697816 */ /* 0x000fe20000000069 */
[----:B--2---:R-:W-:Y:S02]  /*d670*/  @!P1 IMAD.MOV.U32 R103, RZ, RZ, R119 ;  /* 0x000000ffff679224 */ /* 0x004fe400078e0077 */
[----:B------:R-:W2:Y:S01]  /*d680*/  LDL R119, [R1+0x64] ;  /* 0x0000640001777983 */ /* 0x000ea20000100800 */
[----:B---3--:R-:W-:-:S03]  /*d690*/  @!P1 IMAD.MOV.U32 R102, RZ, RZ, R118 ;  /* 0x000000ffff669224 */ /* 0x008fc600078e0076 */
[----:B------:R-:W2:Y:S04]  /*d6a0*/  LDL R118, [R1+0x68] ;  /* 0x0000680001767983 */ /* 0x000ea80000100800 */
[----:B------:R0:W3:Y:S01]  /*d6b0*/  @!P1 LDG.E.U8 R109, desc[UR20][R102.64] ;  /* 0x00000014666d9981 */ /* 0x0000e2000c1e1100 */
[----:B------:R-:W-:Y:S01]  /*d6c0*/  BAR.SYNC.DEFER_BLOCKING 0x0 ;  /* 0x0000000000007b1d */ /* 0x000fe20000010000 */
[----:B0-----:R-:W-:Y:S02]  /*d6d0*/  @!P0 IMAD.MOV.U32 R102, RZ, RZ, R198 ;  /* 0x000000ffff668224 */ /* 0x001fe400078e00c6 */
[----:B------:R-:W-:-:S05]  /*d6e0*/  @!P0 IMAD.MOV.U32 R103, RZ, RZ, R197 ;  /* 0x000000ffff678224 */ /* 0x000fca00078e00c5 */
[----:B------:R0:W2:Y:S02]  /*d6f0*/  @!P0 LDG.E.U8 R108, desc[UR20][R102.64] ;  /* 0x00000014666c8981 */ /* 0x0000a4000c1e1100 */
        /* <DEDUP_REMOVED lines=8> */
[----:B------:R0:W2:Y:S04]  /*d780*/  @!P0 LDG.E.U8 R105, desc[UR20][R102.64] ;  /* 0x0000001466698981 */ /* 0x0000a8000c1e1100 */
[----:B------:R-:W0:Y:S04]  /*d790*/  LDL R102, [R1+0x24] ;  /* 0x0000240001667983 */ /* 0x000e280000100800 */
[----:B------:R-:W0:Y:S01]  /*d7a0*/  LDL R103, [R1+0x28] ;  /* 0x0000280001677983 */ /* 0x000e220000100800 */
[----:B------:R-:W-:-:S03]  /*d7b0*/  PRMT R104, RZ, 0x7610, R104 ;  /* 0x00007610ff687816 */ /* 0x000fc60000000068 */
[----:B------:R-:W-:Y:S04]  /*d7c0*/  STS.U8 [R0+UR9+0x4000], R116 ;  /* 0x0040007400007988 */ /* 0x000fe80008000009 */
[----:B------:R-:W-:Y:S04]  /*d7d0*/  STS.U8 [R0+UR9+0x4200], R120 ;  /* 0x0042007800007988 */ /* 0x000fe80008000009 */
[----:B------:R-:W-:Y:S04]  /*d7e0*/  STS.U8 [R0+UR9+0x4400], R123 ;  /* 0x0044007b00007988 */ /* 0x000fe80008000009 */
[----:B------:R-:W-:Y:S04]  /*d7f0*/  STS.U8 [R0+UR9+0x4600], R122 ;  /* 0x0046007a00007988 */ /* 0x000fe80008000009 */
[----:B------:R1:W-:Y:S04]  /*d800*/  STS.U8 [R0+UR9+0x4800], R125 ;  /* 0x0048007d00007988 */ /* 0x0003e80008000009 */
[----:B------:R1:W-:Y:S04]  /*d810*/  STS.U8 [R0+UR9+0x4a00], R124 ;  /* 0x004a007c00007988 */ /* 0x0003e80008000009 */
[----:B-1----:R-:W3:Y:S04]  /*d820*/  LDL R125, [R1+0x30] ;  /* 0x00003000017d7983 */ /* 0x002ee80000100800 */
[----:B------:R-:W3:Y:S01]  /*d830*/  LDL R124, [R1+0x2c] ;  /* 0x00002c00017c7983 */ /* 0x000ee20000100800 */
[----:B0-----:R-:W-:-:S04]  /*d840*/  @!P0 LOP3.LUT R103, R103, R102, RZ, 0x3c, !PT ;  /* 0x0000006667678212 */ /* 0x001fc800078e3cff */
[----:B------:R-:W-:-:S04]  /*d850*/  @!P0 LOP3.LUT R102, R103, R102, RZ, 0x3c, !PT ;  /* 0x0000006667668212 */ /* 0x000fc800078e3cff */
[----:B------:R-:W-:-:S05]  /*d860*/  @!P0 LOP3.LUT R103, R103, R102, RZ, 0x3c, !PT ;  /* 0x0000006667678212 */ /* 0x000fca00078e3cff */
[----:B------:R0:W4:Y:S02]  /*d870*/  @!P0 LDG.E.U8 R104, desc[UR20][R102.64] ;  /* 0x0000001466688981 */ /* 0x000124000c1e1100 */
[----:B0-----:R-:W-:-:S06]  /*d880*/  PRMT R103, RZ, 0x7610, R103 ;  /* 0x00007610ff677816 */ /* 0x001fcc0000000067 */
[----:B--2---:R0:W2:Y:S04]  /*d890*/  @!P0 LDG.E.U8 R103, desc[UR20][R118.64] ;  /* 0x0000001476678981 */ /* 0x0040a8000c1e1100 */
[----:B------:R-:W0:Y:S04]  /*d8a0*/  LDL R118, [R1+0xa4] ;  /* 0x0000a40001767983 */ /* 0x000e280000100800 */
[----:B------:R-:W0:Y:S01]  /*d8b0*/  LDL R119, [R1+0xa8] ;  /* 0x0000a80001777983 */ /* 0x000e220000100800 */
[----:B------:R-:W-:Y:S02]  /*d8c0*/  PRMT R102, RZ, 0x7610, R102 ;  /* 0x00007610ff667816 */ /* 0x000fe40000000066 */
[----:B------:R-:W-:Y:S01]  /*d8d0*/  PRMT R116, RZ, 0x7610, R116 ;  /* 0x00007610ff747816 */ /* 0x000fe20000000074 */
[----:B------:R-:W-:-:S02]  /*d8e0*/  @!P0 IMAD.MOV.U32 R120, RZ, RZ, R200 ;  /* 0x000000ffff788224 */ /* 0x000fc400078e00c8 */
[----:B------:R-:W-:Y:S02]  /*d8f0*/  @!P0 IMAD.MOV.U32 R122, RZ, RZ, R232 ;  /* 0x000000ffff7a8224 */ /* 0x000fe400078e00e8 */
[----:B------:R-:W-:Y:S01]  /*d900*/  @!P0 IMAD.MOV.U32 R123, RZ, RZ, R231 ;  /* 0x000000ffff7b8224 */ /* 0x000fe200078e00e7 */
[----:B---3--:R-:W-:-:S04]  /*d910*/  @!P0 LOP3.LUT R125, R125, R124, RZ, 0x3c, !PT ;  /* 0x0000007c7d7d8212 */ /* 0x008fc800078e3cff */
[----:B------:R-:W-:-:S04]  /*d920*/  @!P0 LOP3.LUT R124, R125, R124, RZ, 0x3c, !PT ;  /* 0x0000007c7d7c8212 */ /* 0x000fc800078e3cff */
[----:B------:R-:W-:Y:S01]  /*d930*/  @!P0 LOP3.LUT R125, R125, R124, RZ, 0x3c, !PT ;  /* 0x0000007c7d7d8212 */ /* 0x000fe200078e3cff */
[----:B------:R1:W-:Y:S04]  /*d940*/  STS.U8 [R0+UR9+0x4c00], R127 ;  /* 0x004c007f00007988 */ /* 0x0003e80008000009 */
[----:B------:R3:W-:Y:S04]  /*d950*/  STS.U8 [R0+UR9+0x4e00], R126 ;  /* 0x004e007e00007988 */ /* 0x0007e80008000009 */
[----:B-1----:R-:W2:Y:S04]  /*d960*/  LDL R127, [R1+0xb0] ;  /* 0x0000b000017f7983 */ /* 0x002ea80000100800 */
[----:B---3--:R-:W2:Y:S01]  /*d970*/  LDL R126, [R1+0xac] ;  /* 0x0000ac00017e7983 */ /* 0x008ea20000100800 */
[----:B0-----:R-:W-:-:S04]  /*d980*/  @!P0 LOP3.LUT R119, R119, R118, RZ, 0x3c, !PT ;  /* 0x0000007677778212 */ /* 0x001fc800078e3cff */
[----:B------:R-:W-:-:S04]  /*d990*/  @!P0 LOP3.LUT R118, R119, R118, RZ, 0x3c, !PT ;  /* 0x0000007677768212 */ /* 0x000fc800078e3cff */
[----:B------:R-:W-:-:S05]  /*d9a0*/  @!P0 LOP3.LUT R119, R119, R118, RZ, 0x3c, !PT ;  /* 0x0000007677778212 */ /* 0x000fca00078e3cff */
[----:B------:R4:W3:Y:S02]  /*d9b0*/  @!P0 LDG.E.U8 R102, desc[UR20][R118.64] ;  /* 0x0000001476668981 */ /* 0x0008e4000c1e1100 */
[----:B----4-:R-:W-:Y:S02]  /*d9c0*/  @!P0 IMAD.MOV.U32 R118, RZ, RZ, R121 ;  /* 0x000000ffff768224 */ /* 0x010fe400078e0079 */
[----:B------:R-:W-:Y:S02]  /*d9d0*/  @!P0 IMAD.MOV.U32 R119, RZ, RZ, R227 ;  /* 0x000000ffff778224 */ /* 0x000fe400078e00e3 */
[----:B------:R-:W-:Y:S01]  /*d9e0*/  @!P0 IMAD.MOV.U32 R121, RZ, RZ, R199 ;  /* 0x000000ffff798224 */ /* 0x000fe200078e00c7 */
[----:B------:R-:W4:Y:S04]  /*d9f0*/  LDL R227, [R1+0xf0] ;  /* 0x0000f00001e37983 */ /* 0x000f280000100800 */
[----:B------:R0:W3:Y:S02]  /*da00*/  @!P0 LDG.E.U8 R116, desc[UR20][R118.64] ;  /* 0x0000001476748981 */ /* 0x0000e4000c1e1100 */
[----:B0-----:R-:W-:-:S02]  /*da10*/  PRMT R118, RZ, 0x7610, R118 ;  /* 0x00007610ff767816 */ /* 0x001fc40000000076 */
[----:B------:R-:W-:-:S04]  /*da20*/  PRMT R119, RZ, 0x7610, R119 ;  /* 0x00007610ff777816 */ /* 0x000fc80000000077 */
[----:B------:R0:W3:Y:S02]  /*da30*/  @!P0 LDG.E.U8 R118, desc[UR20][R120.64] ;  /* 0x0000001478768981 */ /* 0x0000e4000c1e1100 */
[----:B0-----:R-:W-:Y:S02]  /*da40*/  @!P0 IMAD.MOV.U32 R120, RZ, RZ, R216 ;  /* 0x000000ffff788224 */ /* 0x001fe400078e00d8 */
[----:B------:R-:W-:-:S05]  /*da50*/  @!P0 IMAD.MOV.U32 R121, RZ, RZ, R215 ;  /* 0x000000ffff798224 */ /* 0x000fca00078e00d7 */
[----:B------:R0:W3:Y:S02]  /*da60*/  @!P0 LDG.E.U8 R119, desc[UR20][R120.64] ;  /* 0x0000001478778981 */ /* 0x0000e4000c1e1100 */
[----:B0-----:R-:W-:Y:S02]  /*da70*/  PRMT R120, RZ, 0x7610, R120 ;  /* 0x00007610ff787816 */ /* 0x001fe40000000078 */
[----:B------:R-:W-:-:S04]  /*da80*/  PRMT R121, RZ, 0x7610, R121 ;  /* 0x00007610ff797816 */ /* 0x000fc80000000079 */
[----:B------:R0:W3:Y:S02]  /*da90*/  @!P0 LDG.E.U8 R120, desc[UR20][R122.64] ;  /* 0x000000147a788981 */ /* 0x0000e4000c1e1100 */
[----:B0-----:R-:W-:Y:S02]  /*daa0*/  @!P0 IMAD.MOV.U32 R122, RZ, RZ, R249 ;  /* 0x000000ffff7a8224 */ /* 0x001fe400078e00f9 */
[----:B------:R-:W-:-:S05]  /*dab0*/  @!P0 IMAD.MOV.U32 R123, RZ, RZ, R248 ;  /* 0x000000ffff7b8224 */ /* 0x000fca00078e00f8 */
[----:B------:R0:W3:Y:S02]  /*dac0*/  @!P0 LDG.E.U8 R121, desc[UR20][R122.64] ;  /* 0x000000147a798981 */ /* 0x0000e4000c1e1100 */
[----:B0-----:R-:W-:-:S06]  /*dad0*/  PRMT R122, RZ, 0x7610, R122 ;  /* 0x00007610ff7a7816 */ /* 0x001fcc000000007a */
[----:B------:R0:W3:Y:S04]  /*dae0*/  @!P0 LDG.E.U8 R122, desc[UR20][R124.64] ;  /* 0x000000147c7a8981 */ /* 0x0000e8000c1e1100 */
[----:B------:R-:W0:Y:S04]  /*daf0*/  LDL R124, [R1+0x6c] ;  /* 0x00006c00017c7983 */ /* 0x000e280000100800 */
[----:B------:R-:W0:Y:S01]  /*db00*/  LDL R125, [R1+0x70] ;  /* 0x00007000017d7983 */ /* 0x000e220000100800 */
[----:B------:R-:W-:Y:S02]  /*db10*/  PRMT R123, RZ, 0x7610, R123 ;  /* 0x00007610ff7b7816 */ /* 0x000fe4000000007b */
[----:B--2---:R-:W-:-:S04]  /*db20*/  @!P0 LOP3.LUT R127, R127, R126, RZ, 0x3c, !PT ;  /* 0x0000007e7f7f8212 */ /* 0x004fc800078e3cff */
[----:B------:R-:W-:-:S04]  /*db30*/  @!P0 LOP3.LUT R126, R127, R126, RZ, 0x3c, !PT ;  /* 0x0000007e7f7e8212 */ /* 0x000fc800078e3cff */
[----:B------:R-:W-:Y:S02]  /*db40*/  @!P0 LOP3.LUT R127, R127, R126, RZ, 0x3c, !PT ;  /* 0x0000007e7f7f8212 */ /* 0x000fe400078e3cff */
[----:B0-----:R-:W-:-:S04]  /*db50*/  @!P0 LOP3.LUT R125, R125, R124, RZ, 0x3c, !PT ;  /* 0x0000007c7d7d8212 */ /* 0x001fc800078e3cff */
[----:B------:R-:W-:-:S04]  /*db60*/  @!P0 LOP3.LUT R124, R125, R124, RZ, 0x3c, !PT ;  /* 0x0000007c7d7c8212 */ /* 0x000fc800078e3cff */
[----:B------:R-:W-:-:S05]  /*db70*/  @!P0 LOP3.LUT R125, R125, R124, RZ, 0x3c, !PT ;  /* 0x0000007c7d7d8212 */ /* 0x000fca00078e3cff */
[----:B------:R0:W2:Y:S02]  /*db80*/  @!P0 LDG.E.U8 R123, desc[UR20][R124.64] ;  /* 0x000000147c7b8981 */ /* 0x0000a4000c1e1100 */
[----:B0-----:R-:W-:-:S06]  /*db90*/  PRMT R124, RZ, 0x7610, R124 ;  /* 0x00007610ff7c7816 */ /* 0x001fcc000000007c */
[----:B------:R4:W2:Y:S04]  /*dba0*/  @!P0 LDG.E.U8 R124, desc[UR20][R126.64] ;  /* 0x000000147e7c8981 */ /* 0x0008a8000c1e1100 */
[----:B------:R-:W2:Y:S01]  /*dbb0*/  LDL R127, [R1+0xec] ;  /* 0x0000ec00017f7983 */ /* 0x000ea20000100800 */
[----:B------:R-:W-:Y:S01]  /*dbc0*/  PRMT R125, RZ, 0x7610, R125 ;  /* 0x00007610ff7d7816 */ /* 0x000fe2000000007d */
[----:B----4-:R-:W-:Y:S02]  /*dbd0*/  @!P0 IMAD.MOV.U32 R126, RZ, RZ, R227 ;  /* 0x000000ffff7e8224 */ /* 0x010fe400078e00e3 */
[----:B------:R-:W-:Y:S04]  /*dbe0*/  STS.U8 [R0+UR9+0x5000], R167 ;  /* 0x005000a700007988 */ /* 0x000fe80008000009 */
[----:B------:R0:W-:Y:S04]  /*dbf0*/  STS.U8 [R0+UR9+0x5200], R128 ;  /* 0x0052008000007988 */ /* 0x0001e80008000009 */
[----:B------:R1:W-:Y:S04]  /*dc00*/  STS.U8 [R0+UR9+0x5400], R129 ;  /* 0x0054008100007988 */ /* 0x0003e80008000009 */
[----:B------:R-:W4:Y:S01]  /*dc10*/  LDL R227, [R1+0x38] ;  /* 0x0000380001e37983 */ /* 0x000f220000100800 */
[----:B0-----:R-:W-:-:S02]  /*dc20*/  PRMT R128, RZ, 0x7610, R128 ;  /* 0x00007610ff807816 */ /* 0x001fc40000000080 */
[----:B-1----:R-:W-:Y:S01]  /*dc30*/  PRMT R129, RZ, 0x7610, R129 ;  /* 0x00007610ff817816 */ /* 0x002fe20000000081 */
[----:B------:R0:W-:Y:S04]  /*dc40*/  STS.U8 [R0+UR9+0x5600], R130 ;  /* 0x0056008200007988 */ /* 0x0001e80008000009 */
[----:B------:R1:W-:Y:S01]  /*dc50*/  STS.U8 [R0+UR9+0x5800], R131 ;  /* 0x0058008300007988 */ /* 0x0003e20008000009 */
[----:B0-----:R-:W-:Y:S02]  /*dc60*/  PRMT R130, RZ, 0x7610, R130 ;  /* 0x00007610ff827816 */ /* 0x001fe40000000082 */
[----:B-1----:R-:W-:Y:S01]  /*dc70*/  PRMT R131, RZ, 0x7610, R131 ;  /* 0x00007610ff837816 */ /* 0x002fe20000000083 */
[----:B--2---:R0:W2:Y:S02]  /*dc80*/  @!P0 LDG.E.U8 R125, desc[UR20][R126.64] ;  /* 0x000000147e7d8981 */ /* 0x0040a4000c1e1100 */
[----:B0-----:R-:W-:-:S02]  /*dc90*/  @!P0 IMAD.MOV.U32 R126, RZ, RZ, R202 ;  /* 0x000000ffff7e8224 */ /* 0x001fc400078e00ca */
        /* <DEDUP_REMOVED lines=11> */
[----:B------:R-:W2:Y:S01]  /*dd50*/  LDL R127, [R1+0x34] ;  /* 0x00003400017f7983 */ /* 0x000ea20000100800 */
[----:B----4-:R-:W-:-:S03]  /*dd60*/  @!P0 IMAD.MOV.U32 R126, RZ, RZ, R227 ;  /* 0x000000ffff7e8224 */ /* 0x010fc600078e00e3 */
[----:B------:R0:W-:Y:S02]  /*dd70*/  STS.U8 [R0+UR9+0x5a00], R132 ;  /* 0x005a008400007988 */ /* 0x0001e40008000009 */
[----:B0-----:R-:W-:-:S06]  /*dd80*/  PRMT R132, RZ, 0x7610, R132 ;  /* 0x00007610ff847816 */ /* 0x001fcc0000000084 */
[----:B--2---:R0:W2:Y:S04]  /*dd90*/  @!P0 LDG.E.U8 R132, desc[UR20][R126.64] ;  /* 0x000000147e848981 */ /* 0x0040a8000c1e1100 */
[----:B------:R-:W0:Y:S04]  /*dda0*/  LDL R126, [R1+0x74] ;  /* 0x00007400017e7983 */ /* 0x000e280000100800 */
[----:B------:R-:W0:Y:S04]  /*ddb0*/  LDL R127, [R1+0x78] ;  /* 0x00007800017f7983 */ /* 0x000e280000100800 */
[----:B------:R1:W-:Y:S02]  /*ddc0*/  STS.U8 [R0+UR9+0x5c00], R166 ;  /* 0x005c00a600007988 */ /* 0x0003e40008000009 */
[----:B-1----:R-:W-:-:S02]  /*ddd0*/  PRMT R166, RZ, 0x7610, R166 ;  /* 0x00007610ffa67816 */ /* 0x002fc400000000a6 */
[----:B0-----:R-:W-:-:S04]  /*dde0*/  @!P0 LOP3.LUT R127, R127, R126, RZ, 0x3c, !PT ;  /* 0x0000007e7f7f8212 */ /* 0x001fc800078e3cff */
[----:B------:R-:W-:-:S04]  /*ddf0*/  @!P0 LOP3.LUT R126, R127, R126, RZ, 0x3c, !PT ;  /* 0x0000007e7f7e8212 */ /* 0x000fc800078e3cff */
[----:B------:R-:W-:-:S05]  /*de00*/  @!P0 LOP3.LUT R127, R127, R126, RZ, 0x3c, !PT ;  /* 0x0000007e7f7f8212 */ /* 0x000fca00078e3cff */
[----:B------:R0:W4:Y:S04]  /*de10*/  @!P0 LDG.E.U8 R166, desc[UR20][R126.64] ;  /* 0x000000147ea68981 */ /* 0x000128000c1e1100 */
[----:B------:R-:W0:Y:S04]  /*de20*/  LDL R126, [R1+0xb4] ;  /* 0x0000b400017e7983 */ /* 0x000e280000100800 */
[----:B------:R-:W0:Y:S04]  /*de30*/  LDL R127, [R1+0xb8] ;  /* 0x0000b800017f7983 */ /* 0x000e280000100800 */
[----:B------:R1:W-:Y:S02]  /*de40*/  STS.U8 [R0+UR9+0x5e00], R165 ;  /* 0x005e00a500007988 */ /* 0x0003e40008000009 */
[----:B-1----:R-:W-:Y:S01]  /*de50*/  PRMT R165, RZ, 0x7610, R165 ;  /* 0x00007610ffa57816 */ /* 0x002fe200000000a5 */
[----:B------:R-:W1:Y:S01]  /*de60*/  S2R R227, SR_TID.X ;  /* 0x0000000000e37919 */ /* 0x000e620000002100 */
[----:B0-----:R-:W-:-:S04]  /*de70*/  @!P0 LOP3.LUT R127, R127, R126, RZ, 0x3c, !PT ;  /* 0x0000007e7f7f8212 */ /* 0x001fc800078e3cff */
[----:B------:R-:W-:-:S04]  /*de80*/  @!P0 LOP3.LUT R126, R127, R126, RZ, 0x3c, !PT ;  /* 0x0000007e7f7e8212 */ /* 0x000fc800078e3cff */
[----:B------:R-:W-:-:S05]  /*de90*/  @!P0 LOP3.LUT R127, R127, R126, RZ, 0x3c, !PT ;  /* 0x0000007e7f7f8212 */ /* 0x000fca00078e3cff */
[----:B------:R0:W2:Y:S04]  /*dea0*/  @!P0 LDG.E.U8 R165, desc[UR20][R126.64] ;  /* 0x000000147ea58981 */ /* 0x0000a8000c1e1100 */
[----:B------:R-:W0:Y:S04]  /*deb0*/  LDL R126, [R1+0xf4] ;  /* 0x0000f400017e7983 */ /* 0x000e280000100800 */
[----:B------:R-:W0:Y:S01]  /*dec0*/  LDL R127, [R1+0xf8] ;  /* 0x0000f800017f7983 */ /* 0x000e220000100800 */
[----:B-1----:R-:W-:-:S04]  /*ded0*/  LOP3.LUT R227, R227, 0x7f, RZ, 0xc0, !PT ;  /* 0x0000007fe3e37812 */ /* 0x002fc800078ec0ff */
[----:B------:R-:W-:-:S05]  /*dee0*/  LOP3.LUT R227, R227, 0x10, RZ, 0x3c, !PT ;  /* 0x00000010e3e37812 */ /* 0x000fca00078e3cff */
[----:B------:R1:W-:Y:S04]  /*def0*/  STS.U8 [R227+UR9+0x4080], R164 ;  /* 0x004080a4e3007988 */ /* 0x0003e80008000009 */
[----:B------:R3:W-:Y:S01]  /*df00*/  STS.U8 [R227+UR9+0x4280], R163 ;  /* 0x004280a3e3007988 */ /* 0x0007e20008000009 */
[----:B-1----:R-:W-:Y:S02]  /*df10*/  PRMT R164, RZ, 0x7610, R164 ;  /* 0x00007610ffa47816 */ /* 0x002fe400000000a4 */
[----:B---3--:R-:W-:Y:S01]  /*df20*/  PRMT R163, RZ, 0x7610, R163 ;  /* 0x00007610ffa37816 */ /* 0x008fe200000000a3 */
[----:B------:R1:W-:Y:S04]  /*df30*/  STS.U8 [R227+UR9+0x4480], R162 ;  /* 0x004480a2e3007988 */ /* 0x0003e80008000009 */
[----:B------:R3:W-:Y:S01]  /*df40*/  STS.U8 [R227+UR9+0x4680], R161 ;  /* 0x004680a1e3007988 */ /* 0x0007e20008000009 */
[----:B-1----:R-:W-:-:S02]  /*df50*/  PRMT R162, RZ, 0x7610, R162 ;  /* 0x00007610ffa27816 */ /* 0x002fc400000000a2 */
[----:B---3--:R-:W-:Y:S02]  /*df60*/  PRMT R161, RZ, 0x7610, R161 ;  /* 0x00007610ffa17816 */ /* 0x008fe400000000a1 */
[----:B0-----:R-:W-:-:S04]  /*df70*/  @!P0 LOP3.LUT R127, R127, R126, RZ, 0x3c, !PT ;  /* 0x0000007e7f7f8212 */ /* 0x001fc800078e3cff */
[----:B------:R-:W-:-:S04]  /*df80*/  @!P0 LOP3.LUT R126, R127, R126, RZ, 0x3c, !PT ;  /* 0x0000007e7f7e8212 */ /* 0x000fc800078e3cff */
[----:B------:R-:W-:-:S05]  /*df90*/  @!P0 LOP3.LUT R127, R127, R126, RZ, 0x3c, !PT ;  /* 0x0000007e7f7f8212 */ /* 0x000fca00078e3cff */
[----:B------:R0:W3:Y:S02]  /*dfa0*/  @!P0 LDG.E.U8 R164, desc[UR20][R126.64] ;  /* 0x000000147ea48981 */ /* 0x0000e4000c1e1100 */
        /* <DEDUP_REMOVED lines=9> */
[----:B------:R-:W0:Y:S04]  /*e040*/  LDL R127, [R1] ;  /* 0x00000000017f7983 */ /* 0x000e280000100800 */
[----:B------:R1:W-:Y:S02]  /*e050*/  STS.U8 [R227+UR9+0x4880], R160 ;  /* 0x004880a0e3007988 */ /* 0x0003e40008000009 */
[----:B-1----:R-:W-:Y:S01]  /*e060*/  PRMT R160, RZ, 0x7610, R160 ;  /* 0x00007610ffa07816 */ /* 0x002fe200000000a0 */
[----:B0-----:R-:W-:-:S02]  /*e070*/  @!P0 IMAD.MOV.U32 R126, RZ, RZ, R127 ;  /* 0x000000ffff7e8224 */ /* 0x001fc400078e007f */
[----:B------:R-:W-:-:S05]  /*e080*/  @!P0 IMAD.MOV.U32 R127, RZ, RZ, R252 ;  /* 0x000000ffff7f8224 */ /* 0x000fca00078e00fc */
[----:B------:R0:W2:Y:S04]  /*e090*/  @!P0 LDG.E.U8 R160, desc[UR20][R126.64] ;  /* 0x000000147ea08981 */ /* 0x0000a8000c1e1100 */
[----:B------:R-:W0:Y:S04]  /*e0a0*/  LDL R126, [R1+0x3c] ;  /* 0x00003c00017e7983 */ /* 0x000e280000100800 */
[----:B------:R-:W0:Y:S04]  /*e0b0*/  LDL R127, [R1+0x40] ;  /* 0x00004000017f7983 */ /* 0x000e280000100800 */
[----:B------:R1:W-:Y:S02]  /*e0c0*/  STS.U8 [R227+UR9+0x4a80], R159 ;  /* 0x004a809fe3007988 */ /* 0x0003e40008000009 */
[----:B-1----:R-:W-:-:S02]  /*e0d0*/  PRMT R159, RZ, 0x7610, R159 ;  /* 0x00007610ff9f7816 */ /* 0x002fc4000000009f */
[----:B0-----:R-:W-:-:S04]  /*e0e0*/  @!P0 LOP3.LUT R127, R127, R126, RZ, 0x3c, !PT ;  /* 0x0000007e7f7f8212 */ /* 0x001fc800078e3cff */
[----:B------:R-:W-:-:S04]  /*e0f0*/  @!P0 LOP3.LUT R126, R127, R126, RZ, 0x3c, !PT ;  /* 0x0000007e7f7e8212 */ /* 0x000fc800078e3cff */
[----:B------:R-:W-:-:S05]  /*e100*/  @!P0 LOP3.LUT R127, R127, R126, RZ, 0x3c, !PT ;  /* 0x0000007e7f7f8212 */ /* 0x000fca00078e3cff */
        /* <DEDUP_REMOVED lines=19> */
[----:B------:R1:W-:Y:S04]  /*e240*/  STS.U8 [R227+UR9+0x5080], R156 ;  /* 0x0050809ce3007988 */ /* 0x0003e80008000009 */
[----:B------:R3:W-:Y:S01]  /*e250*/  STS.U8 [R227+UR9+0x5280], R155 ;  /* 0x0052809be3007988 */ /* 0x0007e20008000009 */
[----:B-1----:R-:W-:-:S02]  /*e260*/  PRMT R156, RZ, 0x7610, R156 ;  /* 0x00007610ff9c7816 */ /* 0x002fc4000000009c */
[----:B---3--:R-:W-:Y:S01]  /*e270*/  PRMT R155, RZ, 0x7610, R155 ;  /* 0x00007610ff9b7816 */ /* 0x008fe2000000009b */
[----:B------:R1:W-:Y:S04]  /*e280*/  STS.U8 [R227+UR9+0x5480], R154 ;  /* 0x0054809ae3007988 */ /* 0x0003e80008000009 */
[----:B------:R3:W-:Y:S01]  /*e290*/  STS.U8 [R227+UR9+0x5680], R153 ;  /* 0x00568099e3007988 */ /* 0x0007e20008000009 */
[----:B-1----:R-:W-:Y:S02]  /*e2a0*/  PRMT R154, RZ, 0x7610, R154 ;  /* 0x00007610ff9a7816 */ /* 0x002fe4000000009a */
        /* <DEDUP_REMOVED lines=42> */
[----:B------:R-:W2:Y:S01]  /*e550*/  LDL.LU R227, [R1+0x148] ;  /* 0x0001480001e37983 */ /* 0x000ea20000300800 */
[----:B0-----:R-:W-:-:S04]  /*e560*/  @!P0 LOP3.LUT R127, R127, R126, RZ, 0x3c, !PT ;  /* 0x0000007e7f7f8212 */ /* 0x001fc800078e3cff */
[----:B------:R-:W-:-:S04]  /*e570*/  @!P0 LOP3.LUT R126, R127, R126, RZ, 0x3c, !PT ;  /* 0x0000007e7f7e8212 */ /* 0x000fc800078e3cff */
[----:B------:R-:W-:-:S05]  /*e580*/  @!P0 LOP3.LUT R127, R127, R126, RZ, 0x3c, !PT ;  /* 0x0000007e7f7f8212 */ /* 0x000fca00078e3cff */
[----:B------:R0:W2:Y:S04]  /*e590*/  @!P0 LDG.E.U8 R149, desc[UR20][R126.64] ;  /* 0x000000147e958981 */ /* 0x0000a8000c1e1100 */
[----:B------:R-:W0:Y:S04]  /*e5a0*/  LDL R126, [R1+0x104] ;  /* 0x00010400017e7983 */ /* 0x000e280000100800 */
[----:B------:R-:W0:Y:S01]  /*e5b0*/  LDL R127, [R1+0x108] ;  /* 0x00010800017f7983 */ /* 0x000e220000100800 */
[----:B------:R-:W-:-:S04]  /*e5c0*/  LOP3.LUT R245, R245, 0x7f, RZ, 0xc0, !PT ;  /* 0x0000007ff5f57812 */ /* 0x000fc800078ec0ff */
        /* <DEDUP_REMOVED lines=106> */
[----:B------:R-:W-:-:S05]  /*ec70*/  LOP3.LUT R0, R0, 0x30, RZ, 0x3c, !PT ;  /* 0x0000003000007812 */ /* 0x000fca00078e3cff */
[----:B------:R1:W-:Y:S01]  /*ec80*/  STS.U8 [R0+UR9+0x4180], R244 ;  /* 0x004180f400007988 */ /* 0x0003e20008000009 */
[----:B0-----:R-:W-:-:S04]  /*ec90*/  @!P0 LOP3.LUT R127, R127, R126, RZ, 0x3c, !PT ;  /* 0x0000007e7f7f8212 */ /* 0x001fc800078e3cff */
[----:B------:R-:W-:-:S04]  /*eca0*/  @!P0 LOP3.LUT R126, R127, R126, RZ, 0x3c, !PT ;  /* 0x0000007e7f7e8212 */ /* 0x000fc800078e3cff */
[----:B------:R-:W-:-:S05]  /*ecb0*/  @!P0 LOP3.LUT R127, R127, R126, RZ, 0x3c, !PT ;  /* 0x0000007e7f7f8212 */ /* 0x000fca00078e3cff */
[----:B------:R0:W2:Y:S04]  /*ecc0*/  @!P0 LDG.E.U8 R133, desc[UR20][R126.64] ;  /* 0x000000147e858981 */ /* 0x0000a8000c1e1100 */
[----:B------:R-:W0:Y:S04]  /*ecd0*/  LDL R126, [R1+0x114] ;  /* 0x00011400017e7983 */ /* 0x000e280000100800 */
[----:B------:R-:W0:Y:S04]  /*ece0*/  LDL R127, [R1+0x118] ;  /* 0x00011800017f7983 */ /* 0x000e280000100800 */
[----:B-1----:R-:W2:Y:S01]  /*ecf0*/  LDL.LU R244, [R1+0x140] ;  /* 0x0001400001f47983 */ /* 0x002ea20000300800 */
[----:B------:R-:W-:-:S03]  /*ed00*/  PRMT R167, RZ, 0x7610, R167 ;  /* 0x00007610ffa77816 */ /* 0x000fc600000000a7 */
[----:B------:R1:W-:Y:S04]  /*ed10*/  STS.U8 [R0+UR9+0x4380], R238 ;  /* 0x004380ee00007988 */ /* 0x0003e80008000009 */
[----:B------:R3:W-:Y:S01]  /*ed20*/  STS.U8 [R0+UR9+0x4580], R192 ;  /* 0x004580c000007988 */ /* 0x0007e20008000009 */
[----:B-1----:R-:W-:Y:S02]  /*ed30*/  PRMT R238, RZ, 0x7610, R238 ;  /* 0x00007610ffee7816 */ /* 0x002fe400000000ee */
[----:B---3--:R-:W-:Y:S01]  /*ed40*/  PRMT R192, RZ, 0x7610, R192 ;  /* 0x00007610ffc07816 */ /* 0x008fe200000000c0 */
[----:B------:R1:W-:Y:S02]  /*ed50*/  STS.U8 [R0+UR9+0x4780], R187 ;  /* 0x004780bb00007988 */ /* 0x0003e40008000009 */
[----:B-1----:R-:W-:-:S02]  /*ed60*/  PRMT R187, RZ, 0x7610, R187 ;  /* 0x00007610ffbb7816 */ /* 0x002fc400000000bb */
[----:B0-----:R-:W-:-:S04]  /*ed70*/  @!P0 LOP3.LUT R127, R127, R126, RZ, 0x3c, !PT ;  /* 0x0000007e7f7f8212 */ /* 0x001fc800078e3cff */
[----:B------:R-:W-:-:S04]  /*ed80*/  @!P0 LOP3.LUT R126, R127, R126, RZ, 0x3c, !PT ;  /* 0x0000007e7f7e8212 */ /* 0x000fc800078e3cff */
[----:B------:R-:W-:-:S05]  /*ed90*/  @!P0 LOP3.LUT R127, R127, R126, RZ, 0x3c, !PT ;  /* 0x0000007e7f7f8212 */ /* 0x000fca00078e3cff */
[----:B------:R0:W3:Y:S02]  /*eda0*/  @!P0 LDG.E.U8 R167, desc[UR20][R126.64] ;  /* 0x000000147ea78981 */ /* 0x0000e4000c1e1100 */
[----:B0-----:R-:W-:Y:S02]  /*edb0*/  @!P0 IMAD.MOV.U32 R126, RZ, RZ, R212 ;  /* 0x000000ffff7e8224 */ /* 0x001fe400078e00d4 */
[----:B------:R-:W-:-:S05]  /*edc0*/  @!P0 IMAD.MOV.U32 R127, RZ, RZ, R211 ;  /* 0x000000ffff7f8224 */ /* 0x000fca00078e00d3 */
[----:B------:R0:W3:Y:S02]  /*edd0*/  @!P0 LDG.E.U8 R238, desc[UR20][R126.64] ;  /* 0x000000147eee8981 */ /* 0x0000e4000c1e1100 */
[----:B0-----:R-:W-:Y:S02]  /*ede0*/  @!P0 IMAD.MOV.U32 R126, RZ, RZ, R228 ;  /* 0x000000ffff7e8224 */ /* 0x001fe400078e00e4 */
[----:B--2---:R-:W-:-:S05]  /*edf0*/  @!P0 IMAD.MOV.U32 R127, RZ, RZ, R227 ;  /* 0x000000ffff7f8224 */ /* 0x004fca00078e00e3 */
        /* <DEDUP_REMOVED lines=40> */
[----:B------:R-:W5:Y:S01]  /*f080*/  LDL.LU R0, [R1+0x13c] ;  /* 0x00013c0001007983 */ /* 0x000f620000300800 */
[----:B0-----:R-:W-:-:S04]  /*f090*/  @!P0 LOP3.LUT R127, R127, R126, RZ, 0x3c, !PT ;  /* 0x0000007e7f7f8212 */ /* 0x001fc800078e3cff */
[----:B------:R-:W-:-:S04]  /*f0a0*/  @!P0 LOP3.LUT R126, R127, R126, RZ, 0x3c, !PT ;  /* 0x0000007e7f7e8212 */ /* 0x000fc800078e3cff */
[----:B------:R-:W-:-:S05]  /*f0b0*/  @!P0 LOP3.LUT R127, R127, R126, RZ, 0x3c, !PT ;  /* 0x0000007e7f7f8212 */ /* 0x000fca00078e3cff */
[----:B------:R0:W2:Y:S02]  /*f0c0*/  @!P0 LDG.E.U8 R115, desc[UR20][R126.64] ;  /* 0x000000147e738981 */ /* 0x0000a4000c1e1100 */
[----:B0-----:R-:W0:Y:S02]  /*f0d0*/  S2R R127, SR_TID.X ;  /* 0x00000000007f7919 */ /* 0x001e240000002100 */
[C---:B0-----:R-:W-:Y:S02]  /*f0e0*/  LOP3.LUT R126, R127.reuse, 0x7f, RZ, 0xc0, !PT ;  /* 0x0000007f7f7e7812 */ /* 0x041fe400078ec0ff */
[----:B------:R-:W-:Y:S02]  /*f0f0*/  LOP3.LUT R127, R127, 0x7f, RZ, 0xc0, !PT ;  /* 0x0000007f7f7f7812 */ /* 0x000fe400078ec0ff */
[----:B------:R-:W-:-:S05]  /*f100*/  LOP3.LUT R126, R126, 0x30, RZ, 0x3c, !PT ;  /* 0x000000307e7e7812 */ /* 0x000fca00078e3cff */
[----:B------:R0:W-:Y:S02]  /*f110*/  STS.U8 [R126+UR9+0x5380], R101 ;  /* 0x005380657e007988 */ /* 0x0001e40008000009 */
[----:B0-----:R-:W-:Y:S01]  /*f120*/  LOP3.LUT R101, R127, 0x30, RZ, 0x3c, !PT ;  /* 0x000000307f657812 */ /* 0x001fe200078e3cff */
[----:B------:R-:W0:Y:S04]  /*f130*/  S2R R126, SR_TID.X ;  /* 0x00000000007e7919 */ /* 0x000e280000002100 */
[----:B------:R1:W-:Y:S02]  /*f140*/  STS.U8 [R101+UR9+0x5580], R114 ;  /* 0x0055807265007988 */ /* 0x0003e40008000009 */
[----:B-1----:R-:W1:Y:S02]  /*f150*/  S2R R114, SR_TID.X ;  /* 0x0000000000727919 */ /* 0x002e640000002100 */
[----:B------:R0:W-:Y:S04]  /*f160*/  STS.U8 [R101+UR9+0x5780], R113 ;  /* 0x0057807165007988 */ /* 0x0001e80008000009 */
[----:B------:R0:W-:Y:S04]  /*f170*/  STS.U8 [R101+UR9+0x5980], R112 ;  /* 0x0059807065007988 */ /* 0x0001e80008000009 */
[----:B------:R-:W-:Y:S01]  /*f180*/  STS.U8 [R101+UR9+0x5b80], R111 ;  /* 0x005b806f65007988 */ /* 0x000fe20008000009 */
[----:B0-----:R-:W-:-:S03]  /*f190*/  LOP3.LUT R127, R126, 0x7f, RZ, 0xc0, !PT ;  /* 0x0000007f7e7f7812 */ /* 0x001fc600078ec0ff */
[----:B------:R-:W-:Y:S04]  /*f1a0*/  STS.U8 [R101+UR9+0x5d80], R110 ;  /* 0x005d806e65007988 */ /* 0x000fe80008000009 */
[----:B------:R-:W-:Y:S04]  /*f1b0*/  STS.U8 [R101+UR9+0x5f80], R109 ;  /* 0x005f806d65007988 */ /* 0x000fe80008000009 */
[----:B------:R-:W-:Y:S01]  /*f1c0*/  STS.U8 [R127+UR9+0x6000], R108 ;  /* 0x0060006c7f007988 */ /* 0x000fe20008000009 */
[----:B-1----:R-:W-:-:S03]  /*f1d0*/  LOP3.LUT R114, R114, 0x7f, RZ, 0xc0, !PT ;  /* 0x0000007f72727812 */ /* 0x002fc600078ec0ff */
[----:B------:R-:W-:Y:S01]  /*f1e0*/  STS.U8 [R127+UR9+0x6400], R107 ;  /* 0x0064006b7f007988 */ /* 0x000fe20008000009 */
[----:B------:R-:W-:-:S03]  /*f1f0*/  LOP3.LUT R113, R114, 0x10, RZ, 0x3c, !PT ;  /* 0x0000001072717812 */ /* 0x000fc600078e3cff */
[----:B------:R-:W-:Y:S04]  /*f200*/  STS.U8 [R127+UR9+0x6800], R106 ;  /* 0x0068006a7f007988 */ /* 0x000fe80008000009 */
[----:B------:R-:W-:Y:S04]  /*f210*/  STS.U8 [R127+UR9+0x6c00], R105 ;  /* 0x006c00697f007988 */ /* 0x000fe80008000009 */
[----:B------:R-:W-:Y:S04]  /*f220*/  STS.U8 [R127+UR9+0x7000], R104 ;  /* 0x007000687f007988 */ /* 0x000fe80008000009 */
[----:B------:R-:W-:Y:S04]  /*f230*/  STS.U8 [R127+UR9+0x7400], R103 ;  /* 0x007400677f007988 */ /* 0x000fe80008000009 */
[----:B------:R-:W-:Y:S04]  /*f240*/  STS.U8 [R127+UR9+0x7800], R102 ;  /* 0x007800667f007988 */ /* 0x000fe80008000009 */
[----:B------:R-:W-:Y:S01]  /*f250*/  STS.U8 [R127+UR9+0x7c00], R116 ;  /* 0x007c00747f007988 */ /* 0x000fe20008000009 */
[----:B------:R-:W-:-:S03]  /*f260*/  LOP3.LUT R114, R114, 0x20, RZ, 0x3c, !PT ;  /* 0x0000002072727812 */ /* 0x000fc600078e3cff */
[----:B------:R-:W-:Y:S04]  /*f270*/  STS.U8 [R113+UR9+0x6080], R118 ;  /* 0x0060807671007988 */ /* 0x000fe80008000009 */
        /* <DEDUP_REMOVED lines=13> */
[----:B----4-:R-:W-:Y:S04]  /*f350*/  STS.U8 [R114+UR9+0x7500], R166 ;  /* 0x007500a672007988 */ /* 0x010fe80008000009 */
        /* <DEDUP_REMOVED lines=10> */
[----:B------:R0:W-:Y:S04]  /*f400*/  STS.U8 [R101+UR9+0x7d80], R156 ;  /* 0x007d809c65007988 */ /* 0x0001e80008000009 */
[----:B------:R-:W-:Y:S04]  /*f410*/  STS.U8 [R112+UR9+0x6200], R155 ;  /* 0x0062009b70007988 */ /* 0x000fe80008000009 */
[----:B------:R-:W-:Y:S01]  /*f420*/  STS.U8 [R112+UR9+0x6600], R154 ;  /* 0x0066009a70007988 */ /* 0x000fe20008000009 */
[----:B0-----:R-:W-:-:S03]  /*f430*/  LOP3.LUT R101, R126, 0x50, RZ, 0x3c, !PT ;  /* 0x000000507e657812 */ /* 0x001fc600078e3cff */
        /* <DEDUP_REMOVED lines=15> */
[----:B------:R1:W-:Y:S04]  /*f530*/  STS.U8 [R102+UR9+0x6300], R139 ;  /* 0x0063008b66007988 */ /* 0x0003e80008000009 */
[----:B------:R1:W-:Y:S01]  /*f540*/  STS.U8 [R102+UR9+0x6700], R138 ;  /* 0x0067008a66007988 */ /* 0x0003e20008000009 */
[----:B0-----:R-:W-:-:S03]  /*f550*/  LOP3.LUT R101, R127, 0x70, RZ, 0x3c, !PT ;  /* 0x000000707f657812 */ /* 0x001fc600078e3cff */
[----:B------:R1:W-:Y:S04]  /*f560*/  STS.U8 [R102+UR9+0x6b00], R137 ;  /* 0x006b008966007988 */ /* 0x0003e80008000009 */
[----:B------:R1:W-:Y:S04]  /*f570*/  STS.U8 [R102+UR9+0x6f00], R136 ;  /* 0x006f008866007988 */ /* 0x0003e80008000009 */
[----:B------:R1:W-:Y:S04]  /*f580*/  STS.U8 [R102+UR9+0x7300], R135 ;  /* 0x0073008766007988 */ /* 0x0003e80008000009 */
[----:B------:R1:W-:Y:S04]  /*f590*/  STS.U8 [R102+UR9+0x7700], R134 ;  /* 0x0077008666007988 */ /* 0x0003e80008000009 */
[----:B------:R1:W-:Y:S04]  /*f5a0*/  STS.U8 [R102+UR9+0x7b00], R133 ;  /* 0x007b008566007988 */ /* 0x0003e80008000009 */
[----:B---3--:R1:W-:Y:S04]  /*f5b0*/  STS.U8 [R102+UR9+0x7f00], R167 ;  /* 0x007f00a766007988 */ /* 0x0083e80008000009 */
[----:B------:R1:W-:Y:S04]  /*f5c0*/  STS.U8 [R101+UR9+0x6380], R238 ;  /* 0x006380ee65007988 */ /* 0x0003e80008000009 */
[----:B--2---:R1:W-:Y:S04]  /*f5d0*/  STS.U8 [R101+UR9+0x6780], R192 ;  /* 0x006780c065007988 */ /* 0x0043e80008000009 */
[----:B------:R1:W-:Y:S04]  /*f5e0*/  STS.U8 [R101+UR9+0x6b80], R187 ;  /* 0x006b80bb65007988 */ /* 0x0003e80008000009 */
[----:B------:R1:W-:Y:S04]  /*f5f0*/  STS.U8 [R101+UR9+0x6f80], R186 ;  /* 0x006f80ba65007988 */ /* 0x0003e80008000009 */
[----:B------:R1:W-:Y:S04]  /*f600*/  STS.U8 [R101+UR9+0x7380], R181 ;  /* 0x007380b565007988 */ /* 0x0003e80008000009 */
[----:B------:R1:W-:Y:S04]  /*f610*/  STS.U8 [R101+UR9+0x7780], R175 ;  /* 0x007780af65007988 */ /* 0x0003e80008000009 */
[----:B------:R1:W-:Y:S04]  /*f620*/  STS.U8 [R101+UR9+0x7b80], R117 ;  /* 0x007b807565007988 */ /* 0x0003e80008000009 */
[----:B------:R1:W-:Y:S01]  /*f630*/  STS.U8 [R101+UR9+0x7f80], R115 ;  /* 0x007f807365007988 */ /* 0x0003e20008000009 */
[----:B------:R0:W-:Y:S06]  /*f640*/  MEMBAR.ALL.CTA ;  /* 0x0000000000007992 */ /* 0x0001ec0000008000 */
[----:B0-----:R-:W0:Y:S01]  /*f650*/  FENCE.VIEW.ASYNC.S ;  /* 0x00000000000073c6 */ /* 0x001e220000000000 */
[----:B------:R-:W-:Y:S01]  /*f660*/  ULEA UR6, UR23, UR9, 0x3 ;  /* 0x0000000917067291 */ /* 0x000fe2000f8e18ff */
[----:B------:R-:W-:-:S03]  /*f670*/  UMOV UR4, UR5 ;  /* 0x0000000500047c82 */ /* 0x000fc60008000000 */
[----:B------:R-:W-:Y:S01]  /*f680*/  UIADD3 UR6, UPT, UPT, UR6, 0x8000, URZ ;  /* 0x0000800006067890 */ /* 0x000fe2000fffe0ff */
[----:B0-----:R-:W-:Y:S06]  /*f690*/  BAR.SYNC.DEFER_BLOCKING 0x0 ;  /* 0x0000000000007b1d */ /* 0x001fec0000010000 */
[----:B-1----:R-:W-:Y:S05]  /*f6a0*/  BRA.U UP1, `(.L_x_9) ;  /* 0x0000000101487547 */ /* 0x002fea000b800000 */
[----:B------:R-:W-:Y:S01]  /*f6b0*/  UMOV UR13, 0x80004020 ;  /* 0x80004020000d7882 */ /* 0x000fe20000000000 */
[----:B------:R-:W-:Y:S01]  /*f6c0*/  UMOV UR15, 0x40004040 ;  /* 0x40004040000f7882 */ /* 0x000fe20000000000 */
[----:B------:R-:W-:Y:S01]  /*f6d0*/  UMOV UR16, 0x0 ;  /* 0x0000000000107882 */ /* 0x000fe20000000000 */
[----:B------:R-:W-:Y:S01]  /*f6e0*/  UMOV UR17, 0x4108010 ;  /* 0x0410801000117882 */ /* 0x000fe20000000000 */
[----:B------:R-:W-:Y:S01]  /*f6f0*/  UMOV UR40, 0x0 ;  /* 0x0000000000287882 */ /* 0x000fe20000000000 */
[----:B------:R-:W-:Y:S01]  /*f700*/  UMOV UR41, 0x4108010 ;  /* 0x0410801000297882 */ /* 0x000fe20000000000 */
[----:B------:R-:W-:Y:S01]  /*f710*/  UMOV UR42, 0x0 ;  /* 0x00000000002a7882 */ /* 0x000fe20000000000 */
[----:B------:R-:W-:Y:S01]  /*f720*/  UMOV UR43, 0x4108010 ;  /* 0x04108010002b7882 */ /* 0x000fe20000000000 */
[----:B------:R-:W-:Y:S01]  /*f730*/  UMOV UR7, URZ ;  /* 0x000000ff00077c82 */ /* 0x000fe20008000000 */
[----:B------:R0:W-:Y:S01]  /*f740*/  UTCQMMA gdesc[UR12], gdesc[UR14], tmem[UR8], tmem[UR16], idesc[UR17], UPT ;  /* 0x00ff100e0c0075ea */ /* 0x0001e2000b800308 */
        /* <DEDUP_REMOVED lines=8> */
.L_x_9:
[----:B------:R-:W-:Y:S01]  /*f7d0*/  UIADD3 UR23, UPT, UPT, UR23, 0x1, URZ ;  /* 0x0000000117177890 */ /* 0x000fe2000fffe0ff */
[----:B------:R-:W-:Y:S01]  /*f7e0*/  IMAD.U32 R101, RZ, RZ, UR4 ;  /* 0x00000004ff657e24 */ /* 0x000fe2000f8e00ff */
[----:B------:R-:W-:Y:S02]  /*f7f0*/  UIADD3 UR19, UPT, UPT, UR19, -0x1, URZ ;  /* 0xffffffff13137890 */ /* 0x000fe4000fffe0ff */
[----:B------:R-:W-:Y:S02]  /*f800*/  UISETP.GT.AND UP2, UPT, UR23, 0x1, UPT ;  /* 0x000000011700788c */ /* 0x000fe4000bf44270 */
[----:B------:R-:W-:Y:S02]  /*f810*/  UIADD3 UR22, UPT, UPT, UR22, -0x80, URZ ;  /* 0xffffff8016167890 */ /* 0x000fe4000fffe0ff */
[----:B0-----:R-:W-:Y:S02]  /*f820*/  USEL UR5, URZ, 0x1, !UP2 ;  /* 0x00000001ff057887 */ /* 0x001fe4000d000000 */
[----:B------:R-:W-:-:S02]  /*f830*/  USEL UR23, UR23, URZ, !UP2 ;  /* 0x000000ff17177287 */ /* 0x000fc4000d000000 */
[----:B------:R-:W-:Y:S02]  /*f840*/  UISETP.NE.U32.AND UP2, UPT, UR19, URZ, UPT ;  /* 0x000000ff1300728c */ /* 0x000fe4000bf45070 */
[----:B------:R-:W-:-:S07]  /*f850*/  ULOP3.LUT UR5, UR4, UR5, URZ, 0x3c, !UPT ;  /* 0x0000000504057292 */ /* 0x000fce000f8e3cff */
[----:B------:R-:W-:Y:S05]  /*f860*/  BRA.U UP2, `(.L_x_10) ;  /* 0xffffffa102847547 */ /* 0x000fea000b83ffff */
.L_x_7:
[----:B------:R-:W-:-:S09]  /*f870*/  UISETP.GE.AND UP1, UPT, UR24, 0x80, UPT ;  /* 0x000000801800788c */ /* 0x000fd2000bf26270 */
[----:B------:R-:W-:Y:S05]  /*f880*/  BRA.U !UP1, `(.L_x_11) ;  /* 0x0000000109107547 */ /* 0x000fea000b800000 */
[----:B------:R-:W-:-:S06]  /*f890*/  USHF.L.U32 UR4, UR4, 0x1f, URZ ;  /* 0x0000001f04047899 */ /* 0x000fcc00080006ff */
[----:B-----5:R-:W-:-:S04]  /*f8a0*/  IMAD.U32 R2, RZ, RZ, UR4 ;  /* 0x00000004ff027e24 */ /* 0x020fc8000f8e00ff */
[----:B------:R-:W1:Y:S02]  /*f8b0*/  SYNCS.PHASECHK.TRANS64.TRYWAIT P0, [UR6], R2 ;  /* 0x00000002ff0075a7 */ /* 0x000e640008001106 */
[----:B-1----:R-:W-:Y:S05]  /*f8c0*/  @!P0 BRA `(.L_x_12) ;  /* 0x0000001800308947 */ /* 0x002fea0003800000 */
.L_x_11:
[----:B------:R-:W2:Y:S01]  /*f8d0*/  LDL.LU R39, [R1+0x138] ;  /* 0x0001380001277983 */ /* 0x000ea20000300800 */
[----:B------:R-:W1:Y:S01]  /*f8e0*/  LDCU.128 UR12, c[0x0][0x390] ;  /* 0x00007200ff0c77ac */ /* 0x000e620008000c00 */
[----:B------:R-:W-:Y:S06]  /*f8f0*/  BAR.SYNC.DEFER_BLOCKING 0x0 ;  /* 0x0000000000007b1d */ /* 0x000fec0000010000 */
[----:B------:R-:W2:Y:S01]  /*f900*/  LDCU UR4, c[0x0][0x3b4] ;  /* 0x00007680ff0477ac */ /* 0x000ea20008000800 */
[----:B------:R-:W3:Y:S01]  /*f910*/  S2R R40, SR_TID.X ;  /* 0x0000000000287919 */ /* 0x000ee20000002100 */
[----:B------:R-:W4:Y:S01]  /*f920*/  S2R R41, SR_TID.X ;  /* 0x0000000000297919 */ /* 0x000f220000002100 */
[----:B------:R-:W0:Y:S02]  /*f930*/  @!P2 SYNCS.CCTL.IV [UR9+0x8000] ;  /* 0x00800000ff00a9b1 */ /* 0x000e240008000009 */
[----:B0-----:R-:W-:Y:S06]  /*f940*/  BAR.SYNC.DEFER_BLOCKING 0x0 ;  /* 0x0000000000007b1d */ /* 0x001fec0000010000 */
[----:B-----5:R-:W-:Y:S01]  /*f950*/  LDTM.16dp32bit_t0_t15.x32 R4, tmem[UR10] ;  /* 0x0000000a000479ee */ /* 0x020fe20008a80000 */
[----:B------:R-:W0:Y:S01]  /*f960*/  LDTM.16dp32bit_t16_t31.x32 R4, tmem[UR10+0x20] ;  /* 0x0000200a000479ee */ /* 0x000e220008aa0000 */
[----:B---3--:R-:W-:-:S02]  /*f970*/  IMAD.SHL.U32 R2, R40, 0x10, RZ ;  /* 0x0000001028027824 */ /* 0x008fc400078e00ff */
[C---:B------:R-:W-:Y:S02]  /*f980*/  IMAD.SHL.U32 R36, R40.reuse, 0x80, RZ ;  /* 0x0000008028247824 */ /* 0x040fe400078e00ff */
[----:B------:R-:W-:Y:S01]  /*f990*/  IMAD.SHL.U32 R3, R40, 0x8, RZ ;  /* 0x0000000828037824 */ /* 0x000fe200078e00ff */
[----:B------:R-:W-:Y:S02]  /*f9a0*/  LOP3.LUT R2, R2, 0xf0, RZ, 0xc0, !PT ;  /* 0x000000f002027812 */ /* 0x000fe400078ec0ff */
[----:B------:R-:W-:Y:S02]  /*f9b0*/  LOP3.LUT R37, R36, 0x800, RZ, 0xc0, !PT ;  /* 0x0000080024257812 */ /* 0x000fe400078ec0ff */
[----:B------:R-:W-:Y:S01]  /*f9c0*/  LOP3.LUT R3, R3, 0x300, RZ, 0xc0, !PT ;  /* 0x0000030003037812 */ /* 0x000fe200078ec0ff */
[----:B------:R-:W3:Y:S01]  /*f9d0*/  @!P2 SYNCS.CCTL.IV [UR9+0x8008] ;  /* 0x00800800ff00a9b1 */ /* 0x000ee20008000009 */
[----:B------:R-:W-:Y:S01]  /*f9e0*/  IADD3 R2, PT, PT, R2, UR9, R37 ;  /* 0x0000000902027c10 */ /* 0x000fe2000fffe025 */
[----:B------:R-:W-:Y:S01]  /*f9f0*/  NOP ;  /* 0x0000000000007918 */ /* 0x000fe20000000000 */
[----:B----4-:R-:W-:-:S03]  /*fa00*/  LOP3.LUT R41, R41, 0x7f, RZ, 0xc0, !PT ;  /* 0x0000007f29297812 */ /* 0x010fc600078ec0ff */
[----:B------:R-:W-:Y:S01]  /*fa10*/  IMAD.IADD R36, R3, 0x1, R2 ;  /* 0x0000000103247824 */ /* 0x000fe200078e0202 */
[----:B0-----:R-:W-:Y:S02]  /*fa20*/  F2FP.SATFINITE.E4M3.F32.PACK_AB_MERGE_C R4, R5, R4, RZ ;  /* 0x000000040504723e */ /* 0x001fe400048070ff */
[----:B------:R-:W-:Y:S02]  /*fa30*/  F2FP.SATFINITE.E4M3.F32.PACK_AB_MERGE_C R6, R7, R6, RZ ;  /* 0x000000060706723e */ /* 0x000fe400048070ff */
[----:B------:R-:W-:Y:S02]  /*fa40*/  F2FP.SATFINITE.E4M3.F32.PACK_AB_MERGE_C R8, R9, R8, RZ ;  /* 0x000000080908723e */ /* 0x000fe400048070ff */
[----:B------:R-:W-:Y:S02]  /*fa50*/  F2FP.SATFINITE.E4M3.F32.PACK_AB_MERGE_C R12, R13, R12, RZ ;  /* 0x0000000c0d0c723e */ /* 0x000fe400048070ff */
[----:B------:R-:W-:Y:S02]  /*fa60*/  F2FP.SATFINITE.E4M3.F32.PACK_AB_MERGE_C R14, R15, R14, RZ ;  /* 0x0000000e0f0e723e */ /* 0x000fe400048070ff */
[----:B------:R-:W-:-:S02]  /*fa70*/  F2FP.SATFINITE.E4M3.F32.PACK_AB_MERGE_C R16, R17, R16, RZ ;  /* 0x000000101110723e */ /* 0x000fc400048070ff */
[----:B------:R-:W-:Y:S02]  /*fa80*/  F2FP.SATFINITE.E4M3.F32.PACK_AB_MERGE_C R20, R21, R20, RZ ;  /* 0x000000141514723e */ /* 0x000fe400048070ff */
[----:B------:R-:W-:Y:S02]  /*fa90*/  F2FP.SATFINITE.E4M3.F32.PACK_AB_MERGE_C R22, R23, R22, RZ ;  /* 0x000000161716723e */ /* 0x000fe400048070ff */
[----:B------:R-:W-:Y:S02]  /*faa0*/  F2FP.SATFINITE.E4M3.F32.PACK_AB_MERGE_C R24, R25, R24, RZ ;  /* 0x000000181918723e */ /* 0x000fe400048070ff */
[----:B------:R-:W-:Y:S02]  /*fab0*/  F2FP.SATFINITE.E4M3.F32.PACK_AB_MERGE_C R18, R19, R18, RZ ;  /* 0x000000121312723e */ /* 0x000fe400048070ff */
[----:B------:R-:W-:Y:S02]  /*fac0*/  F2FP.SATFINITE.E4M3.F32.PACK_AB_MERGE_C R26, R27, R26, RZ ;  /* 0x0000001a1b1a723e */ /* 0x000fe400048070ff */
[----:B------:R-:W-:-:S02]  /*fad0*/  LOP3.LUT R17, R4, 0xffff, RZ, 0xc0, !PT ;  /* 0x0000ffff04117812 */ /* 0x000fc400078ec0ff */
[----:B------:R-:W-:Y:S02]  /*fae0*/  LOP3.LUT R38, R6, 0xffff, RZ, 0xc0, !PT ;  /* 0x0000ffff06267812 */ /* 0x000fe400078ec0ff */
[----:B------:R-:W-:Y:S02]  /*faf0*/  LOP3.LUT R19, R8, 0xffff, RZ, 0xc0, !PT ;  /* 0x0000ffff08137812 */ /* 0x000fe400078ec0ff */
[----:B------:R-:W-:Y:S02]  /*fb00*/  LOP3.LUT R12, R12, 0xffff, RZ, 0xc0, !PT ;  /* 0x0000ffff0c0c7812 */ /* 0x000fe400078ec0ff */
[----:B------:R-:W-:Y:S02]  /*fb10*/  LOP3.LUT R21, R14, 0xffff, RZ, 0xc0, !PT ;  /* 0x0000ffff0e157812 */ /* 0x000fe400078ec0ff */
[----:B------:R-:W-:Y:S02]  /*fb20*/  LOP3.LUT R23, R16, 0xffff, RZ, 0xc0, !PT ;  /* 0x0000ffff10177812 */ /* 0x000fe400078ec0ff */
[----:B------:R-:W-:-:S02]  /*fb30*/  LOP3.LUT R20, R20, 0xffff, RZ, 0xc0, !PT ;  /* 0x0000ffff14147812 */ /* 0x000fc400078ec0ff */
[----:B------:R-:W-:Y:S02]  /*fb40*/  LOP3.LUT R25, R22, 0xffff, RZ, 0xc0, !PT ;  /* 0x0000ffff16197812 */ /* 0x000fe400078ec0ff */
[----:B------:R-:W-:Y:S02]  /*fb50*/  LOP3.LUT R27, R24, 0xffff, RZ, 0xc0, !PT ;  /* 0x0000ffff181b7812 */ /* 0x000fe400078ec0ff */
[----:B------:R-:W-:Y:S02]  /*fb60*/  F2FP.SATFINITE.E4M3.F32.PACK_AB_MERGE_C R28, R29, R28, RZ ;  /* 0x0000001c1d1c723e */ /* 0x000fe400048070ff */
[----:B------:R-:W-:Y:S02]  /*fb70*/  F2FP.SATFINITE.E4M3.F32.PACK_AB_MERGE_C R30, R31, R30, RZ ;  /* 0x0000001e1f1e723e */ /* 0x000fe400048070ff */
[----:B------:R-:W-:Y:S02]  /*fb80*/  F2FP.SATFINITE.E4M3.F32.PACK_AB_MERGE_C R32, R33, R32, RZ ;  /* 0x000000202120723e */ /* 0x000fe400048070ff */
[----:B------:R-:W-:-:S02]  /*fb90*/  PRMT R2, R19, 0x3340, R0 ;  /* 0x0000334013027816 */ /* 0x000fc40000000000 */
[--C-:B------:R-:W-:Y:S02]  /*fba0*/  PRMT R4, R23, 0x3340, R0.reuse ;  /* 0x0000334017047816 */ /* 0x100fe40000000000 */
[----:B------:R-:W-:Y:S02]  /*fbb0*/  PRMT R6, R27, 0x3340, R0 ;  /* 0x000033401b067816 */ /* 0x000fe40000000000 */
[----:B------:R-:W-:Y:S02]  /*fbc0*/  PRMT R3, R17, 0x3340, R38 ;  /* 0x0000334011037816 */ /* 0x000fe40000000026 */
[----:B------:R-:W-:Y:S02]  /*fbd0*/  PRMT R5, R12, 0x3340, R21 ;  /* 0x000033400c057816 */ /* 0x000fe40000000015 */
[----:B------:R-:W-:Y:S02]  /*fbe0*/  PRMT R7, R20, 0x3340, R25 ;  /* 0x0000334014077816 */ /* 0x000fe40000000019 */
[----:B------:R-:W-:-:S02]  /*fbf0*/  F2FP.SATFINITE.E4M3.F32.PACK_AB_MERGE_C R10, R11, R10, RZ ;  /* 0x0000000a0b0a723e */ /* 0x000fc400048070ff */
[----:B------:R-:W-:Y:S02]  /*fc00*/  LOP3.LUT R28, R28, 0xffff, RZ, 0xc0, !PT ;  /* 0x0000ffff1c1c7812 */ /* 0x000fe400078ec0ff */
[----:B------:R-:W-:Y:S02]  /*fc10*/  LOP3.LUT R29, R30, 0xffff, RZ, 0xc0, !PT ;  /* 0x0000ffff1e1d7812 */ /* 0x000fe400078ec0ff */
[----:B------:R-:W-:Y:S02]  /*fc20*/  LOP3.LUT R31, R32, 0xffff, RZ, 0xc0, !PT ;  /* 0x0000ffff201f7812 */ /* 0x000fe400078ec0ff */
[----:B------:R-:W-:Y:S02]  /*fc30*/  PRMT R9, R3, 0x5410, R2 ;  /* 0x0000541003097816 */ /* 0x000fe40000000002 */
[----:B------:R-:W-:Y:S02]  /*fc40*/  PRMT R11, R5, 0x5410, R4 ;  /* 0x00005410050b7816 */ /* 0x000fe40000000004 */
[----:B------:R-:W-:-:S02]  /*fc50*/  PRMT R13, R7, 0x5410, R6 ;  /* 0x00005410070d7816 */ /* 0x000fc40000000006 */
[----:B------:R-:W-:Y:S02]  /*fc60*/  SHF.R.U32.HI R2, RZ, 0x8, R17 ;  /* 0x00000008ff027819 */ /* 0x000fe40000011611 */
[----:B------:R-:W-:Y:S02]  /*fc70*/  SHF.R.U32.HI R3, RZ, 0x8, R38 ;  /* 0x00000008ff037819 */ /* 0x000fe40000011626 */
[----:B------:R-:W-:Y:S02]  /*fc80*/  SHF.R.U32.HI R4, RZ, 0x8, R19 ;  /* 0x00000008ff047819 */ /* 0x000fe40000011613 */
[----:B------:R-:W-:Y:S02]  /*fc90*/  SHF.R.U32.HI R5, RZ, 0x8, R12 ;  /* 0x00000008ff057819 */ /* 0x000fe4000001160c */
[----:B------:R-:W-:Y:S02]  /*fca0*/  SHF.R.U32.HI R6, RZ, 0x8, R21 ;  /* 0x00000008ff067819 */ /* 0x000fe40000011615 */
[----:B------:R-:W-:-:S02]  /*fcb0*/  SHF.R.U32.HI R7, RZ, 0x8, R23 ;  /* 0x00000008ff077819 */ /* 0x000fc40000011617 */
[----:B------:R-:W-:Y:S02]  /*fcc0*/  PRMT R8, R31, 0x3340, R0 ;  /* 0x000033401f087816 */ /* 0x000fe40000000000 */
[----:B------:R-:W-:Y:S02]  /*fcd0*/  PRMT R15, R28, 0x3340, R29 ;  /* 0x000033401c0f7816 */ /* 0x000fe4000000001d */
[----:B------:R-:W-:Y:S02]  /*fce0*/  LOP3.LUT R2, R2, 0xffff, RZ, 0xc0, !PT ;  /* 0x0000ffff02027812 */ /* 0x000fe400078ec0ff */
[----:B------:R-:W-:Y:S02]  /*fcf0*/  LOP3.LUT R3, R3, 0xffff, RZ, 0xc0, !PT ;  /* 0x0000ffff03037812 */ /* 0x000fe400078ec0ff */
[----:B------:R-:W-:Y:S02]  /*fd00*/  LOP3.LUT R4, R4, 0xffff, RZ, 0xc0, !PT ;  /* 0x0000ffff04047812 */ /* 0x000fe400078ec0ff */
[----:B------:R-:W-:-:S02]  /*fd10*/  LOP3.LUT R5, R5, 0xffff, RZ, 0xc0, !PT ;  /* 0x0000ffff05057812 */ /* 0x000fc400078ec0ff */
[----:B------:R-:W-:Y:S02]  /*fd20*/  LOP3.LUT R6, R6, 0xffff, RZ, 0xc0, !PT ;  /* 0x0000ffff06067812 */ /* 0x000fe400078ec0ff */
[----:B------:R-:W-:Y:S02]  /*fd30*/  LOP3.LUT R7, R7, 0xffff, RZ, 0xc0, !PT ;  /* 0x0000ffff07077812 */ /* 0x000fe400078ec0ff */
[----:B------:R-:W-:Y:S02]  /*fd40*/  PRMT R15, R15, 0x5410, R8 ;  /* 0x000054100f0f7816 */ /* 0x000fe40000000008 */
[----:B------:R-:W-:Y:S02]  /*fd50*/  PRMT R17, R2, 0x3340, R3 ;  /* 0x0000334002117816 */ /* 0x000fe40000000003 */
[----:B------:R-:W-:Y:S02]  /*fd60*/  PRMT R8, R4, 0x3340, R1 ;  /* 0x0000334004087816 */ /* 0x000fe40000000001 */
[----:B------:R-:W-:-:S02]  /*fd70*/  PRMT R19, R5, 0x3340, R6 ;  /* 0x0000334005137816 */ /* 0x000fc40000000006 */
[----:B------:R-:W-:Y:S02]  /*fd80*/  PRMT R12, R7, 0x3340, R0 ;  /* 0x00003340070c7816 */ /* 0x000fe40000000000 */
[----:B------:R-:W-:Y:S02]  /*fd90*/  SHF.R.U32.HI R2, RZ, 0x8, R20 ;  /* 0x00000008ff027819 */ /* 0x000fe40000011614 */
[----:B------:R-:W-:Y:S02]  /*fda0*/  SHF.R.U32.HI R3, RZ, 0x8, R25 ;  /* 0x00000008ff037819 */ /* 0x000fe40000011619 */
[----:B------:R-:W-:Y:S02]  /*fdb0*/  SHF.R.U32.HI R4, RZ, 0x8, R27 ;  /* 0x00000008ff047819 */ /* 0x000fe4000001161b */
[----:B------:R-:W-:Y:S02]  /*fdc0*/  SHF.R.U32.HI R5, RZ, 0x8, R28 ;  /* 0x00000008ff057819 */ /* 0x000fe4000001161c */
[----:B------:R-:W-:-:S02]  /*fdd0*/  SHF.R.U32.HI R6, RZ, 0x8, R29 ;  /* 0x00000008ff067819 */ /* 0x000fc4000001161d */
[----:B------:R-:W-:Y:S01]  /*fde0*/  SHF.R.U32.HI R7, RZ, 0x8, R31 ;  /* 0x00000008ff077819 */ /* 0x000fe2000001161f */
[----:B------:R-:W0:Y:S01]  /*fdf0*/  LDC R29, c[0x0][0x3b8] ;  /* 0x0000ee00ff1d7b82 */ /* 0x000e220000000800 */
[----:B------:R-:W-:Y:S02]  /*fe00*/  LOP3.LUT R2, R2, 0xffff, RZ, 0xc0, !PT ;  /* 0x0000ffff02027812 */ /* 0x000fe400078ec0ff */
[----:B------:R-:W-:Y:S02]  /*fe10*/  LOP3.LUT R3, R3, 0xffff, RZ, 0xc0, !PT ;  /* 0x0000ffff03037812 */ /* 0x000fe400078ec0ff */
[----:B------:R-:W-:Y:S02]  /*fe20*/  LOP3.LUT R4, R4, 0xffff, RZ, 0xc0, !PT ;  /* 0x0000ffff04047812 */ /* 0x000fe400078ec0ff */
[----:B------:R-:W-:Y:S02]  /*fe30*/  LOP3.LUT R7, R7, 0xffff, RZ, 0xc0, !PT ;  /* 0x0000ffff07077812 */ /* 0x000fe400078ec0ff */
[----:B------:R-:W-:-:S02]  /*fe40*/  LOP3.LUT R6, R6, 0xffff, RZ, 0xc0, !PT ;  /* 0x0000ffff06067812 */ /* 0x000fc400078ec0ff */
[----:B------:R-:W-:Y:S02]  /*fe50*/  LOP3.LUT R5, R5, 0xffff, RZ, 0xc0, !PT ;  /* 0x0000ffff05057812 */ /* 0x000fe400078ec0ff */
[----:B------:R-:W-:Y:S02]  /*fe60*/  F2FP.SATFINITE.E4M3.F32.PACK_AB_MERGE_C R34, R35, R34, RZ ;  /* 0x000000222322723e */ /* 0x000fe400048070ff */
[----:B------:R-:W-:Y:S02]  /*fe70*/  PRMT R3, R2, 0x3340, R3 ;  /* 0x0000334002037816 */ /* 0x000fe40000000003 */
[----:B------:R-:W-:Y:S02]  /*fe80*/  PRMT R4, R4, 0x3340, R1 ;  /* 0x0000334004047816 */ /* 0x000fe40000000001 */
[----:B------:R-:W-:Y:S02]  /*fe90*/  PRMT R7, R7, 0x3340, R0 ;  /* 0x0000334007077816 */ /* 0x000fe40000000000 */
[----:B------:R-:W-:-:S02]  /*fea0*/  PRMT R6, R5, 0x3340, R6 ;  /* 0x0000334005067816 */ /* 0x000fc40000000006 */
[----:B------:R-:W-:Y:S02]  /*feb0*/  LOP3.LUT R26, R26, 0xffff, RZ, 0xc0, !PT ;  /* 0x0000ffff1a1a7812 */ /* 0x000fe400078ec0ff */
[----:B------:R-:W-:Y:S02]  /*fec0*/  PRMT R17, R17, 0x5410, R8 ;  /* 0x0000541011117816 */ /* 0x000fe40000000008 */
[----:B------:R-:W-:Y:S02]  /*fed0*/  PRMT R19, R19, 0x5410, R12 ;  /* 0x0000541013137816 */ /* 0x000fe4000000000c */
[----:B------:R-:W-:Y:S02]  /*fee0*/  LOP3.LUT R10, R10, 0xffff, RZ, 0xc0, !PT ;  /* 0x0000ffff0a0a7812 */ /* 0x000fe400078ec0ff */
[----:B------:R-:W-:Y:S02]  /*fef0*/  PRMT R3, R3, 0x5410, R4 ;  /* 0x0000541003037816 */ /* 0x000fe40000000004 */
[----:B------:R-:W-:-:S02]  /*ff00*/  PRMT R27, R6, 0x5410, R7 ;  /* 0x00005410061b7816 */ /* 0x000fc40000000007 */
[----:B------:R-:W-:Y:S02]  /*ff10*/  LOP3.LUT R18, R18, 0xffff, RZ, 0xc0, !PT ;  /* 0x0000ffff12127812 */ /* 0x000fe400078ec0ff */
[----:B------:R-:W-:Y:S02]  /*ff20*/  LOP3.LUT R34, R34, 0xffff, RZ, 0xc0, !PT ;  /* 0x0000ffff22227812 */ /* 0x000fe400078ec0ff */
[----:B------:R-:W-:Y:S02]  /*ff30*/  PRMT R6, R13, 0x4210, R26 ;  /* 0x000042100d067816 */ /* 0x000fe4000000001a */
[--C-:B------:R-:W-:Y:S02]  /*ff40*/  PRMT R4, R9, 0x4210, R10.reuse ;  /* 0x0000421009047816 */ /* 0x100fe4000000000a */
[----:B------:R-:W-:Y:S02]  /*ff50*/  PRMT R24, R17, 0x5210, R10 ;  /* 0x0000521011187816 */ /* 0x000fe4000000000a */
[----:B------:R-:W-:-:S02]  /*ff60*/  PRMT R5, R11, 0x4210, R18 ;  /* 0x000042100b057816 */ /* 0x000fc40000000012 */
[----:B------:R-:W-:Y:S02]  /*ff70*/  PRMT R25, R19, 0x5210, R18 ;  /* 0x0000521013197816 */ /* 0x000fe40000000012 */
[----:B------:R-:W-:Y:S02]  /*ff80*/  PRMT R26, R3, 0x5210, R26 ;  /* 0x00005210031a7816 */ /* 0x000fe4000000001a */
[--C-:B------:R-:W-:Y:S02]  /*ff90*/  PRMT R7, R15, 0x4210, R34.reuse ;  /* 0x000042100f077816 */ /* 0x100fe40000000022 */
[----:B------:R-:W-:Y:S02]  /*ffa0*/  PRMT R27, R27, 0x5210, R34 ;  /* 0x000052101b1b7816 */ /* 0x000fe40000000022 */
[----:B------:R-:W-:Y:S01]  /*ffb0*/  LEA R14, R41, UR9, 0x4 ;  /* 0x00000009290e7c11 */ /* 0x000fe2000f8e20ff */
[----:B---3--:R3:W-:Y:S01]  /*ffc0*/  STS.128 [R36], R4 ;  /* 0x0000000424007388 */ /* 0x0087e20000000c00 */
[----:B------:R-:W-:-:S03]  /*ffd0*/  SHF.R.U32.HI R3, RZ, 0x6, R40 ;  /* 0x00000006ff037819 */ /* 0x000fc60000011628 */
[----:B------:R-:W-:Y:S01]  /*ffe0*/  STS.128 [R36+0x400], R24 ;  /* 0x0004001824007388 */ /* 0x000fe20000000c00 */
[----:B------:R-:W-:Y:S01]  /*fff0*/  SGXT.U32 R3, R3, 0x1 ;  /* 0x000000010303781a */ /* 0x000fe20000000000 */
[----:B------:R-:W-:Y:S06]  /*10000*/  BAR.SYNC.DEFER_BLOCKING 0x0 ;  /* 0x0000000000007b1d */ /* 0x000fec0000010000 */
[----:B------:R-:W4:Y:S01]  /*10010*/  S2R R41, SR_CgaCtaId ;  /* 0x0000000000297919 */ /* 0x000f220000008800 */
[----:B------:R-:W0:Y:S01]  /*10020*/  LDS.128 R8, [R14] ;  /* 0x000000000e087984 */ /* 0x000e220000000c00 */
[----:B----4-:R-:W-:-:S05]  /*10030*/  IMAD.SHL.U32 R2, R41, 0x40, RZ ;  /* 0x0000004029027824 */ /* 0x010fca00078e00ff */
[----:B------:R-:W-:-:S04]  /*10040*/  LOP3.LUT R2, R2, 0xc0, RZ, 0xc0, !PT ;  /* 0x000000c002027812 */ /* 0x000fc800078ec0ff */
[----:B------:R-:W-:-:S04]  /*10050*/  LOP3.LUT R18, R0, R3, R2, 0xfe, !PT ;  /* 0x0000000300127212 */ /* 0x000fc800078efe02 */
[C---:B------:R-:W-:Y:S01]  /*10060*/  LOP3.LUT R2, R18.reuse, 0x2, RZ, 0xfc, !PT ;  /* 0x0000000212027812 */ /* 0x040fe200078efcff */
[C---:B--2---:R-:W-:Y:S01]  /*10070*/  IMAD R0, R39.reuse, UR4, RZ ;  /* 0x0000000427007c24 */ /* 0x044fe2000f8e02ff */
[----:B-1----:R-:W-:Y:S01]  /*10080*/  ISETP.GE.AND P0, PT, R39, UR14, PT ;  /* 0x0000000e27007c0c */ /* 0x002fe2000bf06270 */
[C---:B0-----:R-:W-:Y:S01]  /*10090*/  IMAD R3, R18.reuse, R29, RZ ;  /* 0x0000001d12037224 */ /* 0x041fe200078e02ff */
[----:B---3--:R-:W-:Y:S02]  /*100a0*/  LOP3.LUT R4, R18, 0x4, RZ, 0xfc, !PT ;  /* 0x0000000412047812 */ /* 0x008fe400078efcff */
[----:B------:R-:W-:Y:S01]  /*100b0*/  ISETP.LT.AND P6, PT, R2, UR15, !P0 ;  /* 0x0000000f02007c0c */ /* 0x000fe2000c7c1270 */
[----:B------:R-:W-:Y:S01]  /*100c0*/  IMAD R6, R29, 0x2, R3 ;  /* 0x000000021d067824 */ /* 0x000fe200078e0203 */
[----:B------:R-:W-:Y:S02]  /*100d0*/  LOP3.LUT R2, R18, 0x6, RZ, 0xfc, !PT ;  /* 0x0000000612027812 */ /* 0x000fe400078efcff */
[----:B------:R-:W-:-:S02]  /*100e0*/  IADD3 R21, P1, PT, R0, UR12, RZ ;  /* 0x0000000c00157c10 */ /* 0x000fc4000ff3e0ff */
[----:B------:R-:W-:Y:S02]  /*100f0*/  ISETP.LT.AND P3, PT, R2, UR15, !P0 ;  /* 0x0000000f02007c0c */ /* 0x000fe4000c761270 */
[----:B------:R-:W-:Y:S02]  /*10100*/  ISETP.LT.AND P4, PT, R18, UR15, !P0 ;  /* 0x0000000f12007c0c */ /* 0x000fe4000c781270 */
[----:B------:R-:W-:Y:S02]  /*10110*/  LEA.HI.X.SX32 R23, R0, UR13, 0x1, P1 ;  /* 0x0000000d00177c11 */ /* 0x000fe400088f0eff */
[----:B------:R-:W-:Y:S02]  /*10120*/  IADD3 R2, P2, PT, R3, R21, RZ ;  /* 0x0000001503027210 */ /* 0x000fe40007f5e0ff */
[----:B------:R-:W-:Y:S02]  /*10130*/  ISETP.LT.AND P5, PT, R4, UR15, !P0 ;  /* 0x0000000f04007c0c */ /* 0x000fe4000c7a1270 */
[----:B------:R-:W-:-:S02]  /*10140*/  LOP3.LUT R5, R18, 0x8, RZ, 0xfc, !PT ;  /* 0x0000000812057812 */ /* 0x000fc400078efcff */
[----:B------:R-:W-:Y:S02]  /*10150*/  IADD3 R4, P1, PT, R6, R21, RZ ;  /* 0x0000001506047210 */ /* 0x000fe40007f3e0ff */
[----:B------:R-:W-:Y:S02]  /*10160*/  LOP3.LUT R0, R18, 0xa, RZ, 0xfc, !PT ;  /* 0x0000000a12007812 */ /* 0x000fe400078efcff */
[-C--:B------:R-:W-:Y:S02]  /*10170*/  LEA.HI.X.SX32 R3, R3, R23.reuse, 0x1, P2 ;  /* 0x0000001703037211 */ /* 0x080fe400010f0eff */
[----:B------:R-:W-:Y:S02]  /*10180*/  ISETP.LT.AND P2, PT, R5, UR15, !P0 ;  /* 0x0000000f05007c0c */ /* 0x000fe4000c741270 */
[----:B------:R-:W-:Y:S02]  /*10190*/  LEA.HI.X.SX32 R5, R6, R23, 0x1, P1 ;  /* 0x0000001706057211 */ /* 0x000fe400008f0eff */
[----:B------:R-:W-:-:S02]  /*101a0*/  PRMT R17, R8, 0x7770, RZ ;  /* 0x0000777008117816 */ /* 0x000fc400000000ff */
[----:B------:R-:W-:Y:S01]  /*101b0*/  ISETP.LT.AND P1, PT, R0, UR15, !P0 ;  /* 0x0000000f00007c0c */ /* 0x000fe2000c721270 */
[C---:B------:R-:W-:Y:S01]  /*101c0*/  IMAD R0, R29.reuse, 0x2, R6 ;  /* 0x000000021d007824 */ /* 0x040fe200078e0206 */
[----:B------:R-:W-:Y:S01]  /*101d0*/  PRMT R15, R8, 0x7771, RZ ;  /* 0x00007771080f7816 */ /* 0x000fe200000000ff */
[----:B------:R0:W-:Y:S01]  /*101e0*/  @P4 STG.E.U8 desc[UR20][R2.64], R17 ;  /* 0x0000001102004986 */ /* 0x0001e2000c101114 */
[----:B------:R-:W-:Y:S01]  /*101f0*/  LOP3.LUT R12, R18, 0xc, RZ, 0xfc, !PT ;  /* 0x0000000c120c7812 */ /* 0x000fe200078efcff */
[C---:B------:R-:W-:Y:S01]  /*10200*/  IMAD R13, R29.reuse, 0x2, R0 ;  /* 0x000000021d0d7824 */ /* 0x040fe200078e0200 */
[----:B------:R-:W-:Y:S01]  /*10210*/  IADD3 R6, P4, PT, R0, R21, RZ ;  /* 0x0000001500067210 */ /* 0x000fe20007f9e0ff */
[----:B------:R1:W-:Y:S01]  /*10220*/  @P6 STG.E.U8 desc[UR20][R4.64], R15 ;  /* 0x0000000f04006986 */ /* 0x0003e2000c101114 */
[----:B------:R-:W-:Y:S02]  /*10230*/  PRMT R19, R8, 0x7772, RZ ;  /* 0x0000777208137816 */ /* 0x000fe400000000ff */
[----:B------:R-:W-:Y:S01]  /*10240*/  LEA.HI.X.SX32 R7, R0, R23, 0x1, P4 ;  /* 0x0000001700077211 */ /* 0x000fe200020f0eff */
[----:B------:R-:W-:Y:S01]  /*10250*/  IMAD R0, R29, 0x2, R13 ;  /* 0x000000021d007824 */ /* 0x000fe200078e020d */
[----:B------:R-:W-:-:S02]  /*10260*/  ISETP.LT.AND P4, PT, R12, UR15, !P0 ;  /* 0x0000000f0c007c0c */ /* 0x000fc4000c781270 */
[C---:B------:R-:W-:Y:S01]  /*10270*/  IADD3 R12, P6, PT, R13.reuse, R21, RZ ;  /* 0x000000150d0c7210 */ /* 0x040fe20007fde0ff */
[----:B------:R2:W-:Y:S01]  /*10280*/  @P5 STG.E.U8 desc[UR20][R6.64], R19 ;  /* 0x0000001306005986 */ /* 0x0005e2000c101114 */
[----:B0-----:R-:W-:Y:S02]  /*10290*/  PRMT R17, R8, 0x7773, RZ ;  /* 0x0000777308117816 */ /* 0x001fe400000000ff */
[----:B------:R-:W-:Y:S01]  /*102a0*/  LEA.HI.X.SX32 R13, R13, R23, 0x1, P6 ;  /* 0x000000170d0d7211 */ /* 0x000fe200030f0eff */
[----:B-1----:R-:W-:Y:S01]  /*102b0*/  IMAD R5, R29, 0x2, R0 ;  /* 0x000000021d057824 */ /* 0x002fe200078e0200 */
[----:B------:R-:W-:Y:S02]  /*102c0*/  LOP3.LUT R4, R18, 0x10, RZ, 0xfc, !PT ;  /* 0x0000001012047812 */ /* 0x000fe400078efcff */
[----:B------:R-:W-:Y:S01]  /*102d0*/  IADD3 R2, P6, PT, R0, R21, RZ ;  /* 0x0000001500027210 */ /* 0x000fe20007fde0ff */
[----:B------:R-:W-:Y:S01]  /*102e0*/  @P3 STG.E.U8 desc[UR20][R12.64], R17 ;  /* 0x000000110c003986 */ /* 0x000fe2000c101114 */
[----:B------:R-:W-:-:S02]  /*102f0*/  ISETP.LT.AND P3, PT, R4, UR15, !P0 ;  /* 0x0000000f04007c0c */ /* 0x000fc4000c761270 */
[----:B------:R-:W-:Y:S01]  /*10300*/  LEA.HI.X.SX32 R3, R0, R23, 0x1, P6 ;  /* 0x0000001700037211 */ /* 0x000fe200030f0eff */
[----:B------:R-:W-:Y:S01]  /*10310*/  IMAD R0, R29, 0x2, R5 ;  /* 0x000000021d007824 */ /* 0x000fe200078e0205 */
[----:B------:R-:W-:Y:S02]  /*10320*/  PRMT R15, R9, 0x7770, RZ ;  /* 0x00007770090f7816 */ /* 0x000fe400000000ff */
[----:B------:R-:W-:Y:S01]  /*10330*/  IADD3 R4, P6, PT, R5, R21, RZ ;  /* 0x0000001505047210 */ /* 0x000fe20007fde0ff */
[----:B------:R-:W-:Y:S01]  /*10340*/  IMAD R8, R29, 0x2, R0 ;  /* 0x000000021d087824 */ /* 0x000fe200078e0200 */
[----:B--2---:R-:W-:Y:S01]  /*10350*/  LOP3.LUT R6, R18, 0x12, RZ, 0xfc, !PT ;  /* 0x0000001212067812 */ /* 0x004fe200078efcff */
[----:B------:R0:W-:Y:S01]  /*10360*/  @P2 STG.E.U8 desc[UR20][R2.64], R15 ;  /* 0x0000000f02002986 */ /* 0x0001e2000c101114 */
[----:B------:R-:W-:Y:S02]  /*10370*/  LEA.HI.X.SX32 R5, R5, R23, 0x1, P6 ;  /* 0x0000001705057211 */ /* 0x000fe400030f0eff */
[----:B------:R-:W-:-:S02]  /*10380*/  PRMT R19, R9, 0x7771, RZ ;  /* 0x0000777109137816 */ /* 0x000fc400000000ff */
[----:B------:R-:W-:Y:S02]  /*10390*/  ISETP.LT.AND P2, PT, R6, UR15, !P0 ;  /* 0x0000000f06007c0c */ /* 0x000fe4000c741270 */
[----:B------:R-:W-:Y:S01]  /*103a0*/  LOP3.LUT R7, R18, 0x14, RZ, 0xfc, !PT ;  /* 0x0000001412077812 */ /* 0x000fe200078efcff */
[----:B------:R1:W-:Y:S01]  /*103b0*/  @P1 STG.E.U8 desc[UR20][R4.64], R19 ;  /* 0x0000001304001986 */ /* 0x0003e2000c101114 */
[----:B------:R-:W-:Y:S02]  /*103c0*/  IADD3 R6, P6, PT, R0, R21, RZ ;  /* 0x0000001500067210 */ /* 0x000fe40007fde0ff */
[----:B------:R-:W-:Y:S02]  /*103d0*/  LOP3.LUT R16, R18, 0xe, RZ, 0xfc, !PT ;  /* 0x0000000e12107812 */ /* 0x000fe400078efcff */
[----:B------:R-:W-:Y:S02]  /*103e0*/  ISETP.LT.AND P1, PT, R7, UR15, !P0 ;  /* 0x0000000f07007c0c */ /* 0x000fe4000c721270 */
[----:B------:R-:W-:Y:S01]  /*103f0*/  LEA.HI.X.SX32 R7, R0, R23, 0x1, P6 ;  /* 0x0000001700077211 */ /* 0x000fe200030f0eff */
[----:B------:R-:W-:Y:S01]  /*10400*/  IMAD R0, R29, 0x2, R8 ;  /* 0x000000021d007824 */ /* 0x000fe200078e0208 */
[----:B------:R-:W-:-:S02]  /*10410*/  ISETP.LT.AND P5, PT, R16, UR15, !P0 ;  /* 0x0000000f10007c0c */ /* 0x000fc4000c7a1270 */
[C---:B0-----:R-:W-:Y:S02]  /*10420*/  IADD3 R2, P6, PT, R8.reuse, R21, RZ ;  /* 0x0000001508027210 */ /* 0x041fe40007fde0ff */
[C---:B------:R-:W-:Y:S02]  /*10430*/  PRMT R17, R9.reuse, 0x7772, RZ ;  /* 0x0000777209117816 */ /* 0x040fe400000000ff */
[----:B------:R-:W-:Y:S02]  /*10440*/  LEA.HI.X.SX32 R3, R8, R23, 0x1, P6 ;  /* 0x0000001708037211 */ /* 0x000fe400030f0eff */
[----:B-1----:R-:W-:Y:S01]  /*10450*/  IADD3 R4, P6, PT, R0, R21, RZ ;  /* 0x0000001500047210 */ /* 0x002fe20007fde0ff */
[----:B------:R0:W-:Y:S01]  /*10460*/  @P4 STG.E.U8 desc[UR20][R6.64], R17 ;  /* 0x0000001106004986 */ /* 0x0001e2000c101114 */
[----:B------:R-:W-:Y:S01]  /*10470*/  PRMT R15, R9, 0x7773, RZ ;  /* 0x00007773090f7816 */ /* 0x000fe200000000ff */
[----:B------:R-:W-:Y:S01]  /*10480*/  IMAD R9, R29, 0x2, R0 ;  /* 0x000000021d097824 */ /* 0x000fe200078e0200 */
[----:B------:R-:W-:-:S02]  /*10490*/  LOP3.LUT R8, R18, 0x18, RZ, 0xfc, !PT ;  /* 0x0000001812087812 */ /* 0x000fc400078efcff */
[----:B------:R-:W-:Y:S01]  /*104a0*/  LEA.HI.X.SX32 R5, R0, R23, 0x1, P6 ;  /* 0x0000001700057211 */ /* 0x000fe200030f0eff */
[----:B------:R1:W-:Y:S01]  /*104b0*/  @P5 STG.E.U8 desc[UR20][R2.64], R15 ;  /* 0x0000000f02005986 */ /* 0x0003e2000c101114 */
[----:B------:R-:W-:Y:S02]  /*104c0*/  PRMT R13, R10, 0x7770, RZ ;  /* 0x000077700a0d7816 */ /* 0x000fe400000000ff */
[----:B------:R-:W-:Y:S02]  /*104d0*/  LOP3.LUT R0, R18, 0x1a, RZ, 0xfc, !PT ;  /* 0x0000001a12007812 */ /* 0x000fe400078efcff */
[----:B------:R-:W-:Y:S01]  /*104e0*/  ISETP.LT.AND P6, PT, R8, UR15, !P0 ;  /* 0x0000000f08007c0c */ /* 0x000fe2000c7c1270 */
[----:B------:R2:W-:Y:S01]  /*104f0*/  @P3 STG.E.U8 desc[UR20][R4.64], R13 ;  /* 0x0000000d04003986 */ /* 0x0005e2000c101114 */
[----:B------:R-:W-:Y:S02]  /*10500*/  IADD3 R8, P5, PT, R9, R21, RZ ;  /* 0x0000001509087210 */ /* 0x000fe40007fbe0ff */
[----:B------:R-:W-:Y:S01]  /*10510*/  ISETP.LT.AND P3, PT, R0, UR15, !P0 ;  /* 0x0000000f00007c0c */ /* 0x000fe2000c761270 */
[----:B------:R-:W-:Y:S01]  /*10520*/  IMAD R0, R29, 0x2, R9 ;  /* 0x000000021d007824 */ /* 0x000fe200078e0209 */
[----:B------:R-:W-:-:S02]  /*10530*/  LEA.HI.X.SX32 R9, R9, R23, 0x1, P5 ;  /* 0x0000001709097211 */ /* 0x000fc400028f0eff */
[----:B0-----:R-:W-:Y:S01]  /*10540*/  PRMT R7, R10, 0x7771, RZ ;  /* 0x000077710a077816 */ /* 0x001fe200000000ff */
[----:B------:R-:W-:Y:S01]  /*10550*/  IMAD R6, R29, 0x2, R0 ;  /* 0x000000021d067824 */ /* 0x000fe200078e0200 */
[----:B-1----:R-:W-:Y:S02]  /*10560*/  LOP3.LUT R3, R18, 0x1c, RZ, 0xfc, !PT ;  /* 0x0000001c12037812 */ /* 0x002fe400078efcff */
[----:B------:R-:W-:Y:S01]  /*10570*/  IADD3 R2, P5, PT, R0, R21, RZ ;  /* 0x0000001500027210 */ /* 0x000fe20007fbe0ff */
[----:B------:R0:W-:Y:S01]  /*10580*/  @P2 STG.E.U8 desc[UR20][R8.64], R7 ;  /* 0x0000000708002986 */ /* 0x0001e2000c101114 */
[----:B------:R-:W-:Y:S02]  /*10590*/  LOP3.LUT R12, R18, 0x16, RZ, 0xfc, !PT ;  /* 0x00000016120c7812 */ /* 0x000fe400078efcff */
[----:B------:R-:W-:Y:S02]  /*105a0*/  ISETP.LT.AND P2, PT, R3, UR15, !P0 ;  /* 0x0000000f03007c0c */ /* 0x000fe4000c741270 */
[----:B------:R-:W-:Y:S01]  /*105b0*/  LEA.HI.X.SX32 R3, R0, R23, 0x1, P5 ;  /* 0x0000001700037211 */ /* 0x000fe200028f0eff */
[----:B------:R-:W-:Y:S01]  /*105c0*/  IMAD R0, R29, 0x2, R6 ;  /* 0x000000021d007824 */ /* 0x000fe200078e0206 */
[----:B------:R-:W-:-:S02]  /*105d0*/  PRMT R19, R10, 0x7772, RZ ;  /* 0x000077720a137816 */ /* 0x000fc400000000ff */
[----:B------:R-:W-:Y:S02]  /*105e0*/  ISETP.LT.AND P4, PT, R12, UR15, !P0 ;  /* 0x0000000f0c007c0c */ /* 0x000fe4000c781270 */
[----:B--2---:R-:W-:Y:S01]  /*105f0*/  LOP3.LUT R4, R18, 0x1e, RZ, 0xfc, !PT ;  /* 0x0000001e12047812 */ /* 0x004fe200078efcff */
[----:B------:R1:W-:Y:S01]  /*10600*/  @P1 STG.E.U8 desc[UR20][R2.64], R19 ;  /* 0x0000001302001986 */ /* 0x0003e2000c101114 */
[----:B------:R-:W-:Y:S02]  /*10610*/  IADD3 R12, P5, PT, R6, R21, RZ ;  /* 0x00000015060c7210 */ /* 0x000fe40007fbe0ff */
[----:B------:R-:W-:Y:S02]  /*10620*/  ISETP.LT.AND P1, PT, R4, UR15, !P0 ;  /* 0x0000000f04007c0c */ /* 0x000fe4000c721270 */
[----:B------:R-:W-:Y:S02]  /*10630*/  LEA.HI.X.SX32 R13, R6, R23, 0x1, P5 ;  /* 0x00000017060d7211 */ /* 0x000fe400028f0eff */
[----:B------:R-:W2:Y:S01]  /*10640*/  LDS.128 R4, [R14+0x800] ;  /* 0x000800000e047984 */ /* 0x000ea20000000c00 */
[----:B0-----:R-:W-:-:S02]  /*10650*/  IADD3 R8, P5, PT, R0, R21, RZ ;  /* 0x0000001500087210 */ /* 0x001fc40007fbe0ff */
[----:B------:R-:W-:Y:S01]  /*10660*/  PRMT R17, R10, 0x7773, RZ ;  /* 0x000077730a117816 */ /* 0x000fe200000000ff */
[----:B------:R-:W-:Y:S01]  /*10670*/  IMAD R10, R29, 0x2, R0 ;  /* 0x000000021d0a7824 */ /* 0x000fe200078e0200 */
[----:B------:R-:W-:Y:S02]  /*10680*/  LEA.HI.X.SX32 R9, R0, R23, 0x1, P5 ;  /* 0x0000001700097211 */ /* 0x000fe400028f0eff */
[----:B------:R-:W-:Y:S01]  /*10690*/  PRMT R15, R11, 0x7770, RZ ;  /* 0x000077700b0f7816 */ /* 0x000fe200000000ff */
[----:B------:R0:W-:Y:S01]  /*106a0*/  @P4 STG.E.U8 desc[UR20][R12.64], R17 ;  /* 0x000000110c004986 */ /* 0x0001e2000c101114 */
[----:B------:R-:W-:Y:S02]  /*106b0*/  LOP3.LUT R0, R18, 0x22, RZ, 0xfc, !PT ;  /* 0x0000002212007812 */ /* 0x000fe400078efcff */
[----:B-1----:R-:W-:Y:S01]  /*106c0*/  IADD3 R2, P5, PT, R10, R21, RZ ;  /* 0x000000150a027210 */ /* 0x002fe20007fbe0ff */
[----:B------:R1:W-:Y:S01]  /*106d0*/  @P6 STG.E.U8 desc[UR20][R8.64], R15 ;  /* 0x0000000f08006986 */ /* 0x0003e2000c101114 */
[----:B------:R-:W-:Y:S01]  /*106e0*/  ISETP.LT.AND P6, PT, R0, UR15, !P0 ;  /* 0x0000000f00007c0c */ /* 0x000fe2000c7c1270 */
[----:B------:R-:W-:Y:S01]  /*106f0*/  IMAD R0, R29, 0x2, R10 ;  /* 0x000000021d007824 */ /* 0x000fe200078e020a */
[----:B------:R-:W-:-:S02]  /*10700*/  LEA.HI.X.SX32 R3, R10, R23, 0x1, P5 ;  /* 0x000000170a037211 */ /* 0x000fc400028f0eff */
[----:B------:R-:W-:Y:S01]  /*10710*/  PRMT R19, R11, 0x7771, RZ ;  /* 0x000077710b137816 */ /* 0x000fe200000000ff */
[----:B------:R-:W-:Y:S01]  /*10720*/  IMAD R10, R29, 0x2, R0 ;  /* 0x000000021d0a7824 */ /* 0x000fe200078e0200 */
[C---:B------:R-:W-:Y:S02]  /*10730*/  LOP3.LUT R16, R18.reuse, 0x20, RZ, 0xfc, !PT ;  /* 0x0000002012107812 */ /* 0x040fe400078efcff */
[----:B0-----:R-:W-:Y:S01]  /*10740*/  LOP3.LUT R13, R18, 0x24, RZ, 0xfc, !PT ;  /* 0x00000024120d7812 */ /* 0x001fe200078efcff */
[----:B------:R0:W-:Y:S01]  /*10750*/  @P3 STG.E.U8 desc[UR20][R2.64], R19 ;  /* 0x0000001302003986 */ /* 0x0001e2000c101114 */
[C---:B------:R-:W-:Y:S02]  /*10760*/  IADD3 R12, P5, PT, R0.reuse, R21, RZ ;  /* 0x00000015000c7210 */ /* 0x040fe40007fbe0ff */
[----:B------:R-:W-:Y:S02]  /*10770*/  ISETP.LT.AND P3, PT, R13, UR15, !P0 ;  /* 0x0000000f0d007c0c */ /* 0x000fe4000c761270 */
[----:B------:R-:W-:Y:S01]  /*10780*/  LEA.HI.X.SX32 R13, R0, R23, 0x1, P5 ;  /* 0x00000017000d7211 */ /* 0x000fe200028f0eff */
[----:B------:R-:W-:Y:S01]  /*10790*/  IMAD R0, R29, 0x2, R10 ;  /* 0x000000021d007824 */ /* 0x000fe200078e020a */
[----:B-1----:R-:W-:-:S02]  /*107a0*/  IADD3 R8, P5, PT, R10, R21, RZ ;  /* 0x000000150a087210 */ /* 0x002fc40007fbe0ff */
[----:B------:R-:W-:Y:S01]  /*107b0*/  PRMT R17, R11, 0x7772, RZ ;  /* 0x000077720b117816 */ /* 0x000fe200000000ff */
[----:B------:R-:W-:Y:S01]  /*107c0*/  IMAD R14, R29, 0x2, R0 ;  /* 0x000000021d0e7824 */ /* 0x000fe200078e0200 */
[----:B------:R-:W-:Y:S02]  /*107d0*/  PRMT R15, R11, 0x7773, RZ ;  /* 0x000077730b0f7816 */ /* 0x000fe400000000ff */
[----:B------:R-:W-:Y:S01]  /*107e0*/  LEA.HI.X.SX32 R9, R10, R23, 0x1, P5 ;  /* 0x000000170a097211 */ /* 0x000fe200028f0eff */
[----:B------:R2:W-:Y:S01]  /*107f0*/  @P2 STG.E.U8 desc[UR20][R12.64], R17 ;  /* 0x000000110c002986 */ /* 0x0005e2000c101114 */
[----:B------:R-:W-:Y:S02]  /*10800*/  LOP3.LUT R11, R18, 0x26, RZ, 0xfc, !PT ;  /* 0x00000026120b7812 */ /* 0x000fe400078efcff */
[----:B------:R-:W-:Y:S01]  /*10810*/  ISETP.LT.AND P4, PT, R16, UR15, !P0 ;  /* 0x0000000f10007c0c */ /* 0x000fe2000c781270 */
[----:B------:R1:W-:Y:S01]  /*10820*/  @P1 STG.E.U8 desc[UR20][R8.64], R15 ;  /* 0x0000000f08001986 */ /* 0x0003e2000c101114 */
[----:B------:R-:W-:-:S02]  /*10830*/  ISETP.LT.AND P2, PT, R11, UR15, !P0 ;  /* 0x0000000f0b007c0c */ /* 0x000fc4000c741270 */
[-C--:B0-----:R-:W-:Y:S02]  /*10840*/  IADD3 R2, P1, PT, R0, R21.reuse, RZ ;  /* 0x0000001500027210 */ /* 0x081fe40007f3e0ff */
[----:B------:R-:W-:Y:S02]  /*10850*/  LOP3.LUT R11, R18, 0x28, RZ, 0xfc, !PT ;  /* 0x00000028120b7812 */ /* 0x000fe400078efcff */
[----:B------:R-:W-:Y:S02]  /*10860*/  IADD3 R10, P5, PT, R14, R21, RZ ;  /* 0x000000150e0a7210 */ /* 0x000fe40007fbe0ff */
[----:B------:R-:W-:Y:S02]  /*10870*/  LEA.HI.X.SX32 R3, R0, R23, 0x1, P1 ;  /* 0x0000001700037211 */ /* 0x000fe400008f0eff */
[----:B------:R-:W-:Y:S02]  /*10880*/  ISETP.LT.AND P1, PT, R11, UR15, !P0 ;  /* 0x0000000f0b007c0c */ /* 0x000fe4000c721270 */
[----:B--2---:R-:W-:-:S02]  /*10890*/  PRMT R17, R4, 0x7770, RZ ;  /* 0x0000777004117816 */ /* 0x004fc400000000ff */
[----:B------:R-:W-:Y:S01]  /*108a0*/  LEA.HI.X.SX32 R11, R14, R23, 0x1, P5 ;  /* 0x000000170e0b7211 */ /* 0x000fe200028f0eff */
[C---:B------:R-:W-:Y:S01]  /*108b0*/  IMAD R14, R29.reuse, 0x2, R14 ;  /* 0x000000021d0e7824 */ /* 0x040fe200078e020e */
[----:B-1----:R-:W-:Y:S01]  /*108c0*/  PRMT R15, R4, 0x7771, RZ ;  /* 0x00007771040f7816 */ /* 0x002fe200000000ff */
[----:B------:R0:W-:Y:S01]  /*108d0*/  @P4 STG.E.U8 desc[UR20][R2.64], R17 ;  /* 0x0000001102004986 */ /* 0x0001e2000c101114 */
[C---:B------:R-:W-:Y:S01]  /*108e0*/  LOP3.LUT R9, R18.reuse, 0x2c, RZ, 0xfc, !PT ;  /* 0x0000002c12097812 */ /* 0x040fe200078efcff */
[----:B------:R-:W-:Y:S01]  /*108f0*/  IMAD R0, R29, 0x2, R14 ;  /* 0x000000021d007824 */ /* 0x000fe200078e020e */
[----:B------:R-:W-:Y:S01]  /*10900*/  LOP3.LUT R16, R18, 0x2a, RZ, 0xfc, !PT ;  /* 0x0000002a12107812 */ /* 0x000fe200078efcff */
[----:B------:R1:W-:Y:S01]  /*10910*/  @P6 STG.E.U8 desc[UR20][R10.64], R15 ;  /* 0x0000000f0a006986 */ /* 0x0003e2000c101114 */
[----:B------:R-:W-:Y:S02]  /*10920*/  IADD3 R8, P6, PT, R14, R21, RZ ;  /* 0x000000150e087210 */ /* 0x000fe40007fde0ff */
[----:B------:R-:W-:-:S02]  /*10930*/  ISETP.LT.AND P4, PT, R9, UR15, !P0 ;  /* 0x0000000f09007c0c */ /* 0x000fc4000c781270 */
[----:B------:R-:W-:Y:S02]  /*10940*/  LEA.HI.X.SX32 R9, R14, R23, 0x1, P6 ;  /* 0x000000170e097211 */ /* 0x000fe400030f0eff */
[----:B------:R-:W-:Y:S01]  /*10950*/  IADD3 R12, P6, PT, R0, R21, RZ ;  /* 0x00000015000c7210 */ /* 0x000fe20007fde0ff */
[C---:B0-----:R-:W-:Y:S01]  /*10960*/  IMAD R3, R29.reuse, 0x2, R0 ;  /* 0x000000021d037824 */ /* 0x041fe200078e0200 */
[----:B------:R-:W-:Y:S02]  /*10970*/  PRMT R19, R4, 0x7772, RZ ;  /* 0x0000777204137816 */ /* 0x000fe400000000ff */
[----:B------:R-:W-:Y:S01]  /*10980*/  LEA.HI.X.SX32 R13, R0, R23, 0x1, P6 ;  /* 0x00000017000d7211 */ /* 0x000fe200030f0eff */
[----:B------:R-:W-:Y:S01]  /*10990*/  IMAD R0, R29, 0x2, R3 ;  /* 0x000000021d007824 */ /* 0x000fe200078e0203 */
[----:B------:R-:W-:Y:S01]  /*109a0*/  IADD3 R2, P6, PT, R3, R21, RZ ;  /* 0x0000001503027210 */ /* 0x000fe20007fde0ff */
[----:B------:R0:W-:Y:S01]  /*109b0*/  @P3 STG.E.U8 desc[UR20][R8.64], R19 ;  /* 0x0000001308003986 */ /* 0x0001e2000c101114 */
[----:B------:R-:W-:-:S02]  /*109c0*/  PRMT R17, R4, 0x7773, RZ ;  /* 0x0000777304117816 */ /* 0x000fc400000000ff */
[----:B------:R-:W-:Y:S02]  /*109d0*/  ISETP.LT.AND P5, PT, R16, UR15, !P0 ;  /* 0x0000000f10007c0c */ /* 0x000fe4000c7a1270 */
[----:B------:R-:W-:Y:S01]  /*109e0*/  LEA.HI.X.SX32 R3, R3, R23, 0x1, P6 ;  /* 0x0000001703037211 */ /* 0x000fe200030f0eff */
[----:B------:R-:W-:Y:S01]  /*109f0*/  @P2 STG.E.U8 desc[UR20][R12.64], R17 ;  /* 0x000000110c002986 */ /* 0x000fe2000c101114 */
[----:B------:R-:W-:Y:S02]  /*10a00*/  LOP3.LUT R4, R18, 0x30, RZ, 0xfc, !PT ;  /* 0x0000003012047812 */ /* 0x000fe400078efcff */
[----:B-1----:R-:W-:Y:S02]  /*10a10*/  IADD3 R10, P6, PT, R0, R21, RZ ;  /* 0x00000015000a7210 */ /* 0x002fe40007fde0ff */
[----:B------:R-:W-:Y:S02]  /*10a20*/  PRMT R15, R5, 0x7770, RZ ;  /* 0x00007770050f7816 */ /* 0x000fe400000000ff */
[----:B------:R-:W-:-:S02]  /*10a30*/  ISETP.LT.AND P2, PT, R4, UR15, !P0 ;  /* 0x0000000f04007c0c */ /* 0x000fc4000c741270 */
[----:B------:R-:W-:Y:S01]  /*10a40*/  LEA.HI.X.SX32 R11, R0, R23, 0x1, P6 ;  /* 0x00000017000b7211 */ /* 0x000fe200030f0eff */
[----:B------:R-:W-:Y:S01]  /*10a50*/  IMAD R0, R29, 0x2, R0 ;  /* 0x000000021d007824 */ /* 0x000fe200078e0200 */
[C---:B------:R-:W-:Y:S01]  /*10a60*/  LOP3.LUT R4, R18.reuse, 0x32, RZ, 0xfc, !PT ;  /* 0x0000003212047812 */ /* 0x040fe200078efcff */
[----:B------:R1:W-:Y:S01]  /*10a70*/  @P1 STG.E.U8 desc[UR20][R2.64], R15 ;  /* 0x0000000f02001986 */ /* 0x0003e2000c101114 */
[----:B0-----:R-:W-:Y:S02]  /*10a80*/  PRMT R19, R5, 0x7771, RZ ;  /* 0x0000777105137816 */ /* 0x001fe400000000ff */
[----:B------:R-:W-:Y:S02]  /*10a90*/  LOP3.LUT R16, R18, 0x2e, RZ, 0xfc, !PT ;  /* 0x0000002e12107812 */ /* 0x000fe400078efcff */
[----:B------:R-:W-:Y:S01]  /*10aa0*/  ISETP.LT.AND P1, PT, R4, UR15, !P0 ;  /* 0x0000000f04007c0c */ /* 0x000fe2000c721270 */
[----:B------:R-:W-:Y:S01]  /*10ab0*/  IMAD R4, R29, 0x2, R0 ;  /* 0x000000021d047824 */ /* 0x000fe200078e0200 */
[----:B------:R-:W-:Y:S01]  /*10ac0*/  LOP3.LUT R9, R18, 0x34, RZ, 0xfc, !PT ;  /* 0x0000003412097812 */ /* 0x000fe200078efcff */
[----:B------:R0:W-:Y:S01]  /*10ad0*/  @P5 STG.E.U8 desc[UR20][R10.64], R19 ;  /* 0x000000130a005986 */ /* 0x0001e2000c101114 */
[----:B------:R-:W-:-:S02]  /*10ae0*/  IADD3 R8, P6, PT, R0, R21, RZ ;  /* 0x0000001500087210 */ /* 0x000fc40007fde0ff */
[----:B------:R-:W-:Y:S02]  /*10af0*/  ISETP.LT.AND P3, PT, R16, UR15, !P0 ;  /* 0x0000000f10007c0c */ /* 0x000fe4000c761270 */
[----:B------:R-:W-:Y:S02]  /*10b00*/  ISETP.LT.AND P5, PT, R9, UR15, !P0 ;  /* 0x0000000f09007c0c */ /* 0x000fe4000c7a1270 */
[----:B------:R-:W-:Y:S01]  /*10b10*/  LEA.HI.X.SX32 R9, R0, R23, 0x1, P6 ;  /* 0x0000001700097211 */ /* 0x000fe200030f0eff */
[----:B------:R-:W-:Y:S01]  /*10b20*/  IMAD R0, R29, 0x2, R4 ;  /* 0x000000021d007824 */ /* 0x000fe200078e0204 */
[C---:B-1----:R-:W-:Y:S02]  /*10b30*/  IADD3 R2, P6, PT, R4.reuse, R21, RZ ;  /* 0x0000001504027210 */ /* 0x042fe40007fde0ff */
[----:B------:R-:W-:Y:S01]  /*10b40*/  PRMT R17, R5, 0x7772, RZ ;  /* 0x0000777205117816 */ /* 0x000fe200000000ff */
[----:B0-----:R-:W-:Y:S01]  /*10b50*/  IMAD R11, R29, 0x2, R0 ;  /* 0x000000021d0b7824 */ /* 0x001fe200078e0200 */
[----:B------:R-:W-:-:S02]  /*10b60*/  LEA.HI.X.SX32 R3, R4, R23, 0x1, P6 ;  /* 0x0000001704037211 */ /* 0x000fc400030f0eff */
[----:B------:R-:W-:Y:S01]  /*10b70*/  PRMT R15, R5, 0x7773, RZ ;  /* 0x00007773050f7816 */ /* 0x000fe200000000ff */
[----:B------:R0:W-:Y:S01]  /*10b80*/  @P4 STG.E.U8 desc[UR20][R8.64], R17 ;  /* 0x0000001108004986 */ /* 0x0001e2000c101114 */
[----:B------:R-:W-:Y:S02]  /*10b90*/  IADD3 R4, P6, PT, R0, R21, RZ ;  /* 0x0000001500047210 */ /* 0x000fe40007fde0ff */
[----:B------:R-:W-:Y:S01]  /*10ba0*/  LOP3.LUT R10, R18, 0x38, RZ, 0xfc, !PT ;  /* 0x00000038120a7812 */ /* 0x000fe200078efcff */
[----:B------:R1:W-:Y:S01]  /*10bb0*/  @P3 STG.E.U8 desc[UR20][R2.64], R15 ;  /* 0x0000000f02003986 */ /* 0x0003e2000c101114 */
[----:B------:R-:W-:Y:S01]  /*10bc0*/  LEA.HI.X.SX32 R5, R0, R23, 0x1, P6 ;  /* 0x0000001700057211 */ /* 0x000fe200030f0eff */
[----:B------:R-:W-:Y:S01]  /*10bd0*/  IMAD R0, R29, 0x2, R11 ;  /* 0x000000021d007824 */ /* 0x000fe200078e020b */
[----:B------:R-:W-:Y:S02]  /*10be0*/  ISETP.LT.AND P3, PT, R10, UR15, !P0 ;  /* 0x0000000f0a007c0c */ /* 0x000fe4000c761270 */
[----:B------:R-:W-:-:S02]  /*10bf0*/  IADD3 R10, P6, PT, R11, R21, RZ ;  /* 0x000000150b0a7210 */ /* 0x000fc40007fde0ff */
[----:B------:R-:W-:Y:S01]  /*10c00*/  LOP3.LUT R12, R18, 0x36, RZ, 0xfc, !PT ;  /* 0x00000036120c7812 */ /* 0x000fe200078efcff */
[----:B0-----:R-:W-:Y:S01]  /*10c10*/  IMAD R9, R29, 0x2, R0 ;  /* 0x000000021d097824 */ /* 0x001fe200078e0200 */
[----:B------:R-:W-:Y:S02]  /*10c20*/  LEA.HI.X.SX32 R11, R11, R23, 0x1, P6 ;  /* 0x000000170b0b7211 */ /* 0x000fe400030f0eff */
[----:B------:R-:W-:Y:S01]  /*10c30*/  ISETP.LT.AND P4, PT, R12, UR15, !P0 ;  /* 0x0000000f0c007c0c */ /* 0x000fe2000c781270 */
[----:B------:R-:W-:Y:S01]  /*10c40*/  IMAD R12, R29, 0x2, R9 ;  /* 0x000000021d0c7824 */ /* 0x000fe200078e0209 */
[----:B-1----:R-:W-:Y:S02]  /*10c50*/  IADD3 R2, P6, PT, R0, R21, RZ ;  /* 0x0000001500027210 */ /* 0x002fe40007fde0ff */
[C---:B------:R-:W-:Y:S02]  /*10c60*/  PRMT R13, R6.reuse, 0x7770, RZ ;  /* 0x00007770060d7816 */ /* 0x040fe400000000ff */
[----:B------:R-:W-:-:S02]  /*10c70*/  PRMT R17, R6, 0x7771, RZ ;  /* 0x0000777106117816 */ /* 0x000fc400000000ff */
[----:B------:R-:W-:Y:S01]  /*10c80*/  LOP3.LUT R8, R18, 0x3a, RZ, 0xfc, !PT ;  /* 0x0000003a12087812 */ /* 0x000fe200078efcff */
[----:B------:R0:W-:Y:S01]  /*10c90*/  @P2 STG.E.U8 desc[UR20][R4.64], R13 ;  /* 0x0000000d04002986 */ /* 0x0001e2000c101114 */
[----:B------:R-:W-:Y:S01]  /*10ca0*/  LEA.HI.X.SX32 R3, R0, R23, 0x1, P6 ;  /* 0x0000001700037211 */ /* 0x000fe200030f0eff */
[C---:B------:R-:W-:Y:S01]  /*10cb0*/  IMAD R0, R29.reuse, 0x2, R12 ;  /* 0x000000021d007824 */ /* 0x040fe200078e020c */
[----:B------:R-:W-:Y:S01]  /*10cc0*/  ISETP.LT.AND P2, PT, R8, UR15, !P0 ;  /* 0x0000000f08007c0c */ /* 0x000fe2000c741270 */
[----:B------:R1:W-:Y:S01]  /*10cd0*/  @P1 STG.E.U8 desc[UR20][R10.64], R17 ;  /* 0x000000110a001986 */ /* 0x0003e2000c101114 */
[----:B------:R-:W-:Y:S01]  /*10ce0*/  IADD3 R8, P6, PT, R12, R21, RZ ;  /* 0x000000150c087210 */ /* 0x000fe20007fde0ff */
[C---:B------:R-:W-:Y:S01]  /*10cf0*/  IMAD R15, R29.reuse, 0x2, R0 ;  /* 0x000000021d0f7824 */ /* 0x040fe200078e0200 */
[C---:B------:R-:W-:Y:S02]  /*10d00*/  LOP3.LUT R19, R18.reuse, 0x3c, RZ, 0xfc, !PT ;  /* 0x0000003c12137812 */ /* 0x040fe400078efcff */
[----:B------:R-:W-:Y:S01]  /*10d10*/  LOP3.LUT R18, R18, 0x3e, RZ, 0xfc, !PT ;  /* 0x0000003e12127812 */ /* 0x000fe200078efcff */
[----:B------:R-:W-:Y:S01]  /*10d20*/  IMAD R16, R29, 0x2, R15 ;  /* 0x000000021d107824 */ /* 0x000fe200078e020f */
[----:B------:R-:W-:-:S02]  /*10d30*/  PRMT R25, R6, 0x7772, RZ ;  /* 0x0000777206197816 */ /* 0x000fc400000000ff */
[----:B0-----:R-:W-:Y:S02]  /*10d40*/  IADD3 R4, P1, PT, R9, R21, RZ ;  /* 0x0000001509047210 */ /* 0x001fe40007f3e0ff */
[----:B-1----:R-:W-:Y:S01]  /*10d50*/  PRMT R17, R7, 0x7773, RZ ;  /* 0x0000777307117816 */ /* 0x002fe200000000ff */
[----:B------:R0:W-:Y:S01]  /*10d60*/  @P5 STG.E.U8 desc[UR20][R2.64], R25 ;  /* 0x0000001902005986 */ /* 0x0001e2000c101114 */
[-C--:B------:R-:W-:Y:S02]  /*10d70*/  LEA.HI.X.SX32 R5, R9, R23.reuse, 0x1, P1 ;  /* 0x0000001709057211 */ /* 0x080fe400008f0eff */
[----:B------:R-:W-:Y:S02]  /*10d80*/  LEA.HI.X.SX32 R9, R12, R23, 0x1, P6 ;  /* 0x000000170c097211 */ /* 0x000fe400030f0eff */
[-C--:B------:R-:W-:Y:S02]  /*10d90*/  IADD3 R12, P6, PT, R0, R21.reuse, RZ ;  /* 0x00000015000c7210 */ /* 0x080fe40007fde0ff */
[----:B------:R-:W-:-:S02]  /*10da0*/  IADD3 R10, P1, PT, R15, R21, RZ ;  /* 0x000000150f0a7210 */ /* 0x000fc40007f3e0ff */
[-C--:B------:R-:W-:Y:S02]  /*10db0*/  LEA.HI.X.SX32 R13, R0, R23.reuse, 0x1, P6 ;  /* 0x00000017000d7211 */ /* 0x080fe400030f0eff */
[----:B------:R-:W-:Y:S02]  /*10dc0*/  LEA.HI.X.SX32 R11, R15, R23, 0x1, P1 ;  /* 0x000000170f0b7211 */ /* 0x000fe400008f0eff */
[----:B------:R-:W-:Y:S02]  /*10dd0*/  IADD3 R14, P6, PT, R16, R21, RZ ;  /* 0x00000015100e7210 */ /* 0x000fe40007fde0ff */
[----:B------:R-:W-:Y:S02]  /*10de0*/  ISETP.LT.AND P1, PT, R19, UR15, !P0 ;  /* 0x0000000f13007c0c */ /* 0x000fe4000c721270 */
[----:B------:R-:W-:Y:S02]  /*10df0*/  ISETP.LT.AND P0, PT, R18, UR15, !P0 ;  /* 0x0000000f12007c0c */ /* 0x000fe4000c701270 */
[----:B------:R-:W-:-:S02]  /*10e00*/  LEA.HI.X.SX32 R15, R16, R23, 0x1, P6 ;  /* 0x00000017100f7211 */ /* 0x000fc400030f0eff */
[----:B------:R-:W-:Y:S02]  /*10e10*/  PRMT R23, R6, 0x7773, RZ ;  /* 0x0000777306177816 */ /* 0x000fe400000000ff */
[C---:B------:R-:W-:Y:S02]  /*10e20*/  PRMT R19, R7.reuse, 0x7772, RZ ;  /* 0x0000777207137816 */ /* 0x040fe400000000ff */
[C---:B------:R-:W-:Y:S01]  /*10e30*/  PRMT R21, R7.reuse, 0x7771, RZ ;  /* 0x0000777107157816 */ /* 0x040fe200000000ff */
[----:B------:R0:W-:Y:S01]  /*10e40*/  @P4 STG.E.U8 desc[UR20][R4.64], R23 ;  /* 0x0000001704004986 */ /* 0x0001e2000c101114 */
[----:B------:R-:W-:-:S05]  /*10e50*/  PRMT R7, R7, 0x7770, RZ ;  /* 0x0000777007077816 */ /* 0x000fca00000000ff */
[----:B------:R0:W-:Y:S04]  /*10e60*/  @P3 STG.E.U8 desc[UR20][R8.64], R7 ;  /* 0x0000000708003986 */ /* 0x0001e8000c101114 */
[----:B------:R0:W-:Y:S04]  /*10e70*/  @P2 STG.E.U8 desc[UR20][R12.64], R21 ;  /* 0x000000150c002986 */ /* 0x0001e8000c101114 */
[----:B------:R0:W-:Y:S04]  /*10e80*/  @P1 STG.E.U8 desc[UR20][R10.64], R19 ;  /* 0x000000130a001986 */ /* 0x0001e8000c101114 */
[----:B------:R0:W-:Y:S01]  /*10e90*/  @P0 STG.E.U8 desc[UR20][R14.64], R17 ;  /* 0x000000110e000986 */ /* 0x0001e2000c101114 */
[----:B------:R-:W-:Y:S06]  /*10ea0*/  BAR.SYNC.DEFER_BLOCKING 0x0 ;  /* 0x0000000000007b1d */ /* 0x000fec0000010000 */
[----:B------:R-:W-:Y:S05]  /*10eb0*/  BRA.U UP0, `(.L_x_13) ;  /* 0x0000000100a07547 */ /* 0x000fea000b800000 */
[----:B------:R-:W1:Y:S01]  /*10ec0*/  S2UR UR5, SR_CgaCtaId ;  /* 0x00000000000579c3 */ /* 0x000e620000008800 */
[----:B------:R-:W-:Y:S01]  /*10ed0*/  NOP ;  /* 0x0000000000007918 */ /* 0x000fe20000000000 */
[----:B------:R-:W-:Y:S01]  /*10ee0*/  UMOV UR4, 0x50 ;  /* 0x0000005000047882 */ /* 0x000fe20000000000 */
[----:B------:R-:W-:Y:S02]  /*10ef0*/  IMAD.U32 R0, RZ, RZ, UR8 ;  /* 0x00000008ff007e24 */ /* 0x000fe4000f8e00ff */
[----:B0-----:R-:W-:Y:S02]  /*10f00*/  IMAD.MOV.U32 R3, RZ, RZ, 0x3 ;  /* 0x00000003ff037424 */ /* 0x001fe400078e00ff */
[----:B------:R-:W-:Y:S01]  /*10f10*/  IMAD.MOV.U32 R7, RZ, RZ, 0x1 ;  /* 0x00000001ff077424 */ /* 0x000fe200078e00ff */
[----:B------:R-:W-:-:S04]  /*10f20*/  LOP3.LUT R0, R0, 0xffff, RZ, 0xc0, !PT ;  /* 0x0000ffff00007812 */ /* 0x000fc800078ec0ff */
[----:B------:R-:W-:-:S05]  /*10f30*/  SHF.R.U32.HI R0, RZ, 0x5, R0 ;  /* 0x00000005ff007819 */ /* 0x000fca0000011600 */
[----:B------:R-:W-:Y:S01]  /*10f40*/  VIADD R2, R0, 0x10 ;  /* 0x0000001000027836 */ /* 0x000fe20000000000 */
[----:B------:R-:W-:Y:S01]  /*10f50*/  SHF.L.U32 R0, R3, R0, RZ ;  /* 0x0000000003007219 */ /* 0x000fe200000006ff */
[----:B-1----:R-:W-:-:S03]  /*10f60*/  ULEA UR6, UR5, UR4, 0x18 ;  /* 0x0000000405067291 */ /* 0x002fc6000f8ec0ff */
[----:B------:R-:W-:-:S04]  /*10f70*/  SHF.L.U32 R3, R7, R2, RZ ;  /* 0x0000000207037219 */ /* 0x000fc800000006ff */
[----:B------:R-:W-:Y:S02]  /*10f80*/  LOP3.LUT R0, R3, R0, RZ, 0xfc, !PT ;  /* 0x0000000003007212 */ /* 0x000fe400078efcff */
[----:B------:R-:W0:Y:S02]  /*10f90*/  LDS R5, [UR6] ;  /* 0x00000006ff057984 */ /* 0x000e240008000800 */
[C---:B------:R-:W-:Y:S02]  /*10fa0*/  LOP3.LUT R2, R0.reuse, 0xffff, RZ, 0xc0, !PT ;  /* 0x0000ffff00027812 */ /* 0x040fe400078ec0ff */
[----:B0-----:R-:W-:-:S04]  /*10fb0*/  LOP3.LUT R3, R0, 0xffff, R5, 0x80, !PT ;  /* 0x0000ffff00037812 */ /* 0x001fc800078e8005 */
[----:B------:R-:W-:-:S13]  /*10fc0*/  ISETP.NE.AND P0, PT, R3, R2, PT ;  /* 0x000000020300720c */ /* 0x000fda0003f05270 */
[----:B------:R-:W-:Y:S05]  /*10fd0*/  @P0 BRA `(.L_x_14) ;  /* 0x0000000000500947 */ /* 0x000fea0003800000 */
[----:B------:R-:W-:Y:S02]  /*10fe0*/  SHF.R.U32.HI R5, RZ, 0x10, R5 ;  /* 0x00000010ff057819 */ /* 0x000fe40000011605 */
[----:B------:R-:W-:-:S04]  /*10ff0*/  SHF.R.U32.HI R2, RZ, 0x10, R0 ;  /* 0x00000010ff027819 */ /* 0x000fc80000011600 */
[----:B------:R-:W-:-:S04]  /*11000*/  LOP3.LUT R5, R5, R2, RZ, 0xc0, !PT ;  /* 0x0000000205057212 */ /* 0x000fc800078ec0ff */
[----:B------:R-:W-:-:S13]  /*11010*/  ISETP.NE.AND P0, PT, R5, R2, PT ;  /* 0x000000020500720c */ /* 0x000fda0003f05270 */
[----:B------:R-:W-:Y:S05]  /*11020*/  @P0 BRA `(.L_x_15) ;  /* 0x0000000000300947 */ /* 0x000fea0003800000 */
[----:B------:R-:W-:Y:S01]  /*11030*/  R2UR UR4, R0 ;  /* 0x00000000000472ca */ /* 0x000fe200000e0000 */
[----:B------:R-:W-:Y:S01]  /*11040*/  VOTEU.ANY UR5, UPT, PT ;  /* 0x0000000000057886 */ /* 0x000fe200038e0100 */
[----:B------:R-:W0:Y:S01]  /*11050*/  S2R R0, SR_LANEID ;  /* 0x0000000000007919 */ /* 0x000e220000000000 */
[----:B------:R-:W-:-:S10]  /*11060*/  UFLO.U32 UR5, UR5 ;  /* 0x00000005000572bd */ /* 0x000fd400080e0000 */
[----:B------:R-:W-:-:S06]  /*11070*/  ULOP3.LUT UR4, URZ, UR4, URZ, 0x33, !UPT ;  /* 0x00000004ff047292 */ /* 0x000fcc000f8e33ff */
[----:B------:R-:W-:-:S04]  /*11080*/  IMAD.U32 R2, RZ, RZ, UR4 ;  /* 0x00000004ff027e24 */ /* 0x000fc8000f8e00ff */
[----:B------:R-:W1:Y:S02]  /*11090*/  REDUX UR7, R2 ;  /* 0x00000000020773c4 */ /* 0x000e640000000000 */
[----:B------:R2:W-:Y:S01]  /*110a0*/  UTCATOMSWS.AND URZ, UR4 ;  /* 0x0000000400ff79e3 */ /* 0x0005e20008000000 */
[----:B0-----:R-:W-:Y:S01]  /*110b0*/  ISETP.EQ.U32.AND P0, PT, R0, UR5, PT ;  /* 0x0000000500007c0c */ /* 0x001fe2000bf02070 */
[----:B-1----:R-:W-:-:S12]  /*110c0*/  IMAD.U32 R0, RZ, RZ, UR7 ;  /* 0x00000007ff007e24 */ /* 0x002fd8000f8e00ff */
[----:B------:R2:W-:Y:S01]  /*110d0*/  @P0 ATOMS.AND RZ, [UR6], R0 ;  /* 0x00000000ffff098c */ /* 0x0005e2000a800006 */
[----:B------:R-:W-:Y:S05]  /*110e0*/  BRA `(.L_x_13) ;  /* 0x0000000000147947 */ /* 0x000fea0003800000 */
.L_x_15:
[----:B------:R-:W-:-:S07]  /*110f0*/  MOV R2, 0x11110 ;  /* 0x0001111000027802 */ /* 0x000fce0000000f00 */
[----:B------:R-:W-:Y:S05]  /*11100*/  CALL.REL.NOINC `($__internal_0_$__cuda_sm10x_tcgen05_guardrail_trap_col_being_dealloced_not_returned_by_alloc) ;  /* 0x00000000002c7944 */ /* 0x000fea0003c00000 */
[----:B------:R-:W-:Y:S05]  /*11110*/  BRA `(.L_x_13) ;  /* 0x0000000000087947 */ /* 0x000fea0003800000 */
.L_x_14:
[----:B------:R-:W-:-:S07]  /*11120*/  MOV R2, 0x11140 ;  /* 0x0001114000027802 */ /* 0x000fce0000000f00 */
[----:B------:R-:W-:Y:S05]  /*11130*/  CALL.REL.NOINC `($__internal_2_$__cuda_sm10x_tcgen05_guardrail_trap_unallocated_columns_being_dealloced) ;  /* 0x0000000000387944 */ /* 0x000fea0003c00000 */
.L_x_13:
[----:B------:R-:W-:Y:S01]  /*11140*/  NOP ;  /* 0x0000000000007918 */ /* 0x000fe20000000000 */
[----:B--2---:R-:W-:Y:S05]  /*11150*/  EXIT ;  /* 0x000000000000794d */ /* 0x004fea0003800000 */
.L_x_8:
[----:B------:R-:W0:Y:S02]  /*11160*/  SYNCS.PHASECHK.TRANS64.TRYWAIT P3, [UR6], R101 ;  /* 0x00000065ff0075a7 */ /* 0x000e240008061106 */
[----:B0-----:R-:W-:Y:S05]  /*11170*/  @!P3 BRA `(.L_x_8) ;  /* 0xfffffffc00f8b947 */ /* 0x001fea000383ffff */
[----:B------:R-:W-:Y:S05]  /*11180*/  BRA `(.L_x_16) ;  /* 0xffffffa000dc7947 */ /* 0x000fea000383ffff */
.L_x_12:
[----:B------:R-:W1:Y:S02]  /*11190*/  SYNCS.PHASECHK.TRANS64.TRYWAIT P0, [UR6], R2 ;  /* 0x00000002ff0075a7 */ /* 0x000e640008001106 */
[----:B-1----:R-:W-:Y:S05]  /*111a0*/  @!P0 BRA `(.L_x_12) ;  /* 0xfffffffc00f88947 */ /* 0x002fea000383ffff */
[----:B------:R-:W-:Y:S05]  /*111b0*/  BRA `(.L_x_11) ;  /* 0xffffffe400c47947 */ /* 0x000fea000383ffff */
        .weak           $__internal_0_$__cuda_sm10x_tcgen05_guardrail_trap_col_being_dealloced_not_returned_by_alloc
        .type           $__internal_0_$__cuda_sm10x_tcgen05_guardrail_trap_col_being_dealloced_not_returned_by_alloc,@function
        .size           $__internal_0_$__cuda_sm10x_tcgen05_guardrail_trap_col_being_dealloced_not_returned_by_alloc,($__internal_1_$__cuda_sm10x_tcgen05_guardrail_trap_phase_invalid_during_alloc - $__internal_0_$__cuda_sm10x_tcgen05_guardrail_trap_col_being_dealloced_not_returned_by_alloc)
$__internal_0_$__cuda_sm10x_tcgen05_guardrail_trap_col_being_dealloced_not_returned_by_alloc:
[----:B------:R-:W-:Y:S05]  /*111c0*/  BPT.TRAP 0x1 ;  /* 0x000000040000795c */ /* 0x000fea0000300000 */
[----:B------:R-:W-:-:S04]  /*111d0*/  IMAD.MOV.U32 R3, RZ, RZ, 0x0 ;  /* 0x00000000ff037424 */ /* 0x000fc800078e00ff */
[----:B------:R-:W-:Y:S05]  /*111e0*/  RET.REL.NODEC R2 `(matmul_kernel) ;  /* 0xfffffeec02847950 */ /* 0x000fea0003c3ffff */
        .weak           $__internal_1_$__cuda_sm10x_tcgen05_guardrail_trap_phase_invalid_during_alloc
        .type           $__internal_1_$__cuda_sm10x_tcgen05_guardrail_trap_phase_invalid_during_alloc,@function
        .size           $__internal_1_$__cuda_sm10x_tcgen05_guardrail_trap_phase_invalid_during_alloc,($__internal_2_$__cuda_sm10x_tcgen05_guardrail_trap_unallocated_columns_being_dealloced - $__internal_1_$__cuda_sm10x_tcgen05_guardrail_trap_phase_invalid_during_alloc)
$__internal_1_$__cuda_sm10x_tcgen05_guardrail_trap_phase_invalid_during_alloc:
[----:B------:R-:W-:Y:S05]  /*111f0*/  BPT.TRAP 0x1 ;  /* 0x000000040000795c */ /* 0x000fea0000300000 */
[----:B------:R-:W-:-:S04]  /*11200*/  IMAD.MOV.U32 R3, RZ, RZ, 0x0 ;  /* 0x00000000ff037424 */ /* 0x000fc800078e00ff */
[----:B------:R-:W-:Y:S05]  /*11210*/  RET.REL.NODEC R2 `(matmul_kernel) ;  /* 0xfffffeec02787950 */ /* 0x000fea0003c3ffff */
        .weak           $__internal_2_$__cuda_sm10x_tcgen05_guardrail_trap_unallocated_columns_being_dealloced
        .type           $__internal_2_$__cuda_sm10x_tcgen05_guardrail_trap_unallocated_columns_being_dealloced,@function
        .size           $__internal_2_$__cuda_sm10x_tcgen05_guardrail_trap_unallocated_columns_being_dealloced,(.L_x_20 - $__internal_2_$__cuda_sm10x_tcgen05_guardrail_trap_unallocated_columns_being_dealloced)
$__internal_2_$__cuda_sm10x_tcgen05_guardrail_trap_unallocated_columns_being_dealloced:
[----:B------:R-:W-:Y:S05]  /*11220*/  BPT.TRAP 0x1 ;  /* 0x000000040000795c */ /* 0x000fea0000300000 */
[----:B------:R-:W-:-:S04]  /*11230*/  IMAD.MOV.U32 R3, RZ, RZ, 0x0 ;  /* 0x00000000ff037424 */ /* 0x000fc800078e00ff */
[----:B------:R-:W-:Y:S05]  /*11240*/  RET.REL.NODEC R2 `(matmul_kernel) ;  /* 0xfffffeec026c7950 */ /* 0x000fea0003c3ffff */
.L_x_17:
[----:B------:R-:W-:-:S00]  /*11250*/  BRA `(.L_x_17) ;  /* 0xfffffffc00fc7947 */ /* 0x000fc0000383ffff */
[----:B------:R-:W-:-:S00]  /*11260*/  NOP ;  /* 0x0000000000007918 */ /* 0x000fc00000000000 */
        /* <DEDUP_REMOVED lines=9> */
.L_x_20:


//--------------------- .nv.shared.matmul_kernel  --------------------------
	.section	.nv.shared.matmul_kernel,"aw",@nobits
	.sectionflags	@""
	.align	16
	.zero		1024


//--------------------- .nv.shared.reserved.0     --------------------------
	.section	.nv.shared.reserved.0,"aw",@nobits
	.align	8
	.weak		__nv_reservedSMEM_offset_0_alias
	.size		__nv_reservedSMEM_offset_0_alias, 0, 64
	.other		__nv_reservedSMEM_offset_0_alias,@"STO_CUDA_RESERVED_SHARED STV_DEFAULT"
__nv_reservedSMEM_offset_0_alias:
	.zero		0
.nv.shared.reserved.0:
	.zero		64
	.weak		__nv_reservedSMEM_allocation_phase
	.type		__nv_reservedSMEM_allocation_phase,@object
	.size		__nv_reservedSMEM_allocation_phase,(.L_0 - __nv_reservedSMEM_allocation_phase)
__nv_reservedSMEM_allocation_phase:
	.zero		1
.L_0:
	.zero		7
	.weak		__nv_reservedSMEM_devtool_atexit_pc
	.type		__nv_reservedSMEM_devtool_atexit_pc,@object
	.size		__nv_reservedSMEM_devtool_atexit_pc,(__nv_reservedSMEM_allocation_mask - __nv_reservedSMEM_devtool_atexit_pc)
__nv_reservedSMEM_devtool_atexit_pc:
	.zero		8
	.weak		__nv_reservedSMEM_allocation_mask
	.type		__nv_reservedSMEM_allocation_mask,@object
	.size		__nv_reservedSMEM_allocation_mask,(.L_2 - __nv_reservedSMEM_allocation_mask)
__nv_reservedSMEM_allocation_mask:
	.zero		4
.L_2:


//--------------------- .nv.constant0.matmul_kernel --------------------------
	.section	.nv.constant0.matmul_kernel,"a",@progbits
	.sectionflags	@""
	.align	4
.nv.constant0.matmul_kernel:
	.zero		976


//--------------------- SYMBOLS --------------------------

	.type		.nv.reservedSmem.offset0,@object
	.size		.nv.reservedSmem.offset0,0x4
	.type		.nv.reservedSmem.cap,@object
	.size		.nv.reservedSmem.cap,0x4
